// auto-generated by cutlass_sweep.gemm — config: {"arch": "sm_90", "cluster_m": 2, "cluster_n": 1, "dtype": "int8", "dtype_b": "int8", "layout": "nt", "stages": 0, "tile_k": 128, "tile_m": 512, "tile_n": 160}
#include "cutlass/cutlass.h"
#include "cutlass/gemm/collective/collective_builder.hpp"
#include "cutlass/gemm/device/gemm_universal_adapter.h"
#include "cutlass/gemm/kernel/gemm_universal.hpp"
#include "cutlass/epilogue/collective/collective_builder.hpp"

using ElemA = int8_t;
using ElemB = int8_t;
using ElemCD = int8_t;
using Acc  = int32_t;
using TileShape    = cute::Shape<cute::_512, cute::_160, cute::_128>;
using ClusterShape = cute::Shape<cute::_2, cute::_1, cute::_1>;

using CollectiveEpilogue = typename cutlass::epilogue::collective::CollectiveBuilder<
    cutlass::arch::Sm90, cutlass::arch::OpClassTensorOp,
    TileShape, ClusterShape,
    cutlass::epilogue::collective::EpilogueTileAuto,
    Acc, Acc,
    ElemCD, cutlass::layout::RowMajor, 128 / cutlass::sizeof_bits<ElemCD>::value,
    ElemCD, cutlass::layout::RowMajor, 128 / cutlass::sizeof_bits<ElemCD>::value,
    cutlass::epilogue::collective::EpilogueScheduleAuto
  >::CollectiveOp;

using CollectiveMainloop = typename cutlass::gemm::collective::CollectiveBuilder<
    cutlass::arch::Sm90, cutlass::arch::OpClassTensorOp,
    ElemA, cutlass::layout::RowMajor, 128 / cutlass::sizeof_bits<ElemA>::value,
    ElemB, cutlass::layout::ColumnMajor, 128 / cutlass::sizeof_bits<ElemB>::value,
    Acc,
    TileShape, ClusterShape,
    cutlass::gemm::collective::StageCountAutoCarveout<static_cast<int>(sizeof(typename CollectiveEpilogue::SharedStorage))>,
    cutlass::gemm::collective::KernelScheduleAuto
  >::CollectiveOp;

using GemmKernel = cutlass::gemm::kernel::GemmUniversal<
    cute::Shape<int,int,int,int>,
    CollectiveMainloop,
    CollectiveEpilogue
>;
using Gemm = cutlass::gemm::device::GemmUniversalAdapter<GemmKernel>;

// Force the device kernel symbol into the cubin without needing a host main.
auto* _anchor = &cutlass::device_kernel<GemmKernel>;


// ===== COMPILED SASS (sm_90a) =====

	.target	sm_90a

	.elftype	@"ET_EXEC"


//--------------------- .note.nv.tkinfo           --------------------------
	.section	.note.nv.tkinfo,"",@"SHT_NOTE"
	.sectionflags	@"SHF_NOTE_NV_TKINFO"
	.tkinfo
        /*0018*/ 	.word	0x00000002
        /*0030*/ 	.string	""
        /*0030*/ 	.string	"ptxas"
        /*0030*/ 	.string	"Cuda compilation tools, release 13.0, V13.0.88"
        /*0030*/ 	.string	"Build cuda_13.0.r13.0/compiler.36424714_0"
        /*0030*/ 	.string	"-arch sm_90a -m 64 "



//--------------------- .note.nv.cuinfo           --------------------------
	.section	.note.nv.cuinfo,"",@"SHT_NOTE"
	.sectionflags	@"SHF_NOTE_NV_CUINFO"
        /*0018*/ 	.short	0x0002
        /*001a*/ 	.short	0x005a
        /*001c*/ 	.short	0x0082
	.zero		2


//--------------------- .nv.info                  --------------------------
	.section	.nv.info,"",@"SHT_CUDA_INFO"
	.align	4


	//----- nvinfo : EIATTR_REGCOUNT
	.align		4
        /*0000*/ 	.byte	0x04, 0x2f
        /*0002*/ 	.short	(.L_15 - .L_14)
	.align		4
.L_14:
        /*0004*/ 	.word	index@(_ZN7cutlass13device_kernelINS_4gemm6kernel13GemmUniversalIN4cute5tupleIJiiiiEEENS1_10collective13CollectiveMmaINS1_34MainloopSm90TmaGmmaWarpSpecializedILi2ENS5_IJNS4_1CILi2EEENSA_ILi1EEESC_EEENS1_35KernelTmaWarpSpecializedCooperativeEEENS5_IJNSA_ILi512EEENSA_ILi160EEENSA_ILi128EEEEEEaNS5_IJlSC_lEEEaSK_NS4_8TiledMMAINS4_8MMA_AtomIJNS4_4SM904GMMA26MMA_64x32x32_S32S8S8_SS_TNEEEENS4_6LayoutISD_NS5_IJSC_NSA_ILi0EEESS_EEEEENS5_IJNS4_10UnderscoreESV_SV_EEEEENS4_13SM90_TMA_LOADENS4_14ComposedLayoutINS4_7SwizzleILi3ELi4ELi3EEENS4_18smem_ptr_flag_bitsILi8EEENSR_INS5_IJNSA_ILi8EEESI_EEENS5_IJSI_SC_EEEEEEEvNS4_8identityENS4_23SM90_TMA_LOAD_MULTICASTES18_vS19_EENS_8epilogue10collective6detail29Sm90TmaWarpSpecializedAdapterINS1D_15DefaultEpilogueIaSK_SK_NS1C_6thread17LinearCombinationIaLi1EiiLNS1H_9ScaleType4KindE0ELNS_15FloatRoundStyleE2EaEENS1_15EpilogueDefaultEEEEEvvEEEEvNT_6ParamsE)
        /*0008*/ 	.word	0x000000a8


	//----- nvinfo : EIATTR_FRAME_SIZE
	.align		4
.L_15:
        /*000c*/ 	.byte	0x04, 0x11
        /*000e*/ 	.short	(.L_17 - .L_16)
	.align		4
.L_16:
        /*0010*/ 	.word	index@(_ZN7cutlass13device_kernelINS_4gemm6kernel13GemmUniversalIN4cute5tupleIJiiiiEEENS1_10collective13CollectiveMmaINS1_34MainloopSm90TmaGmmaWarpSpecializedILi2ENS5_IJNS4_1CILi2EEENSA_ILi1EEESC_EEENS1_35KernelTmaWarpSpecializedCooperativeEEENS5_IJNSA_ILi512EEENSA_ILi160EEENSA_ILi128EEEEEEaNS5_IJlSC_lEEEaSK_NS4_8TiledMMAINS4_8MMA_AtomIJNS4_4SM904GMMA26MMA_64x32x32_S32S8S8_SS_TNEEEENS4_6LayoutISD_NS5_IJSC_NSA_ILi0EEESS_EEEEENS5_IJNS4_10UnderscoreESV_SV_EEEEENS4_13SM90_TMA_LOADENS4_14ComposedLayoutINS4_7SwizzleILi3ELi4ELi3EEENS4_18smem_ptr_flag_bitsILi8EEENSR_INS5_IJNSA_ILi8EEESI_EEENS5_IJSI_SC_EEEEEEEvNS4_8identityENS4_23SM90_TMA_LOAD_MULTICASTES18_vS19_EENS_8epilogue10collective6detail29Sm90TmaWarpSpecializedAdapterINS1D_15DefaultEpilogueIaSK_SK_NS1C_6thread17LinearCombinationIaLi1EiiLNS1H_9ScaleType4KindE0ELNS_15FloatRoundStyleE2EaEENS1_15EpilogueDefaultEEEEEvvEEEEvNT_6ParamsE)
        /*0014*/ 	.word	0x000006a0


	//----- nvinfo : EIATTR_MIN_STACK_SIZE
	.align		4
.L_17:
        /*0018*/ 	.byte	0x04, 0x12
        /*001a*/ 	.short	(.L_19 - .L_18)
	.align		4
.L_18:
        /*001c*/ 	.word	index@(_ZN7cutlass13device_kernelINS_4gemm6kernel13GemmUniversalIN4cute5tupleIJiiiiEEENS1_10collective13CollectiveMmaINS1_34MainloopSm90TmaGmmaWarpSpecializedILi2ENS5_IJNS4_1CILi2EEENSA_ILi1EEESC_EEENS1_35KernelTmaWarpSpecializedCooperativeEEENS5_IJNSA_ILi512EEENSA_ILi160EEENSA_ILi128EEEEEEaNS5_IJlSC_lEEEaSK_NS4_8TiledMMAINS4_8MMA_AtomIJNS4_4SM904GMMA26MMA_64x32x32_S32S8S8_SS_TNEEEENS4_6LayoutISD_NS5_IJSC_NSA_ILi0EEESS_EEEEENS5_IJNS4_10UnderscoreESV_SV_EEEEENS4_13SM90_TMA_LOADENS4_14ComposedLayoutINS4_7SwizzleILi3ELi4ELi3EEENS4_18smem_ptr_flag_bitsILi8EEENSR_INS5_IJNSA_ILi8EEESI_EEENS5_IJSI_SC_EEEEEEEvNS4_8identityENS4_23SM90_TMA_LOAD_MULTICASTES18_vS19_EENS_8epilogue10collective6detail29Sm90TmaWarpSpecializedAdapterINS1D_15DefaultEpilogueIaSK_SK_NS1C_6thread17LinearCombinationIaLi1EiiLNS1H_9ScaleType4KindE0ELNS_15FloatRoundStyleE2EaEENS1_15EpilogueDefaultEEEEEvvEEEEvNT_6ParamsE)
        /*0020*/ 	.word	0x000006a0
.L_19:


//--------------------- .nv.compat                --------------------------
	.section	.nv.compat,"",@"SHT_CUDA_COMPAT_INFO"
	.align	4
        /*0000*/ 	.byte	0x02, 0x09, 0x01, 0x00, 0x02, 0x02, 0x04, 0x00, 0x02, 0x05, 0x05, 0x00, 0x03, 0x07, 0x01, 0x01
        /*0010*/ 	.byte	0x02, 0x03, 0x01, 0x00, 0x02, 0x06, 0x01, 0x00, 0x04, 0x0b, 0x08, 0x00, 0x00, 0x00, 0x00, 0x00
        /*0020*/ 	.byte	0x00, 0x00, 0x00, 0x00


//--------------------- .nv.info._ZN7cutlass13device_kernelINS_4gemm6kernel13GemmUniversalIN4cute5tupleIJiiiiEEENS1_10collective13CollectiveMmaINS1_34MainloopSm90TmaGmmaWarpSpecializedILi2ENS5_IJNS4_1CILi2EEENSA_ILi1EEESC_EEENS1_35KernelTmaWarpSpecializedCooperativeEEENS5_IJNSA_ILi512EEENSA_ILi160EEENSA_ILi128EEEEEEaNS5_IJlSC_lEEEaSK_NS4_8TiledMMAINS4_8MMA_AtomIJNS4_4SM904GMMA26MMA_64x32x32_S32S8S8_SS_TNEEEENS4_6LayoutISD_NS5_IJSC_NSA_ILi0EEESS_EEEEENS5_IJNS4_10UnderscoreESV_SV_EEEEENS4_13SM90_TMA_LOADENS4_14ComposedLayoutINS4_7SwizzleILi3ELi4ELi3EEENS4_18smem_ptr_flag_bitsILi8EEENSR_INS5_IJNSA_ILi8EEESI_EEENS5_IJSI_SC_EEEEEEEvNS4_8identityENS4_23SM90_TMA_LOAD_MULTICASTES18_vS19_EENS_8epilogue10collective6detail29Sm90TmaWarpSpecializedAdapterINS1D_15DefaultEpilogueIaSK_SK_NS1C_6thread17LinearCombinationIaLi1EiiLNS1H_9ScaleType4KindE0ELNS_15FloatRoundStyleE2EaEENS1_15EpilogueDefaultEEEEEvvEEEEvNT_6ParamsE --------------------------
	.section	.nv.info._ZN7cutlass13device_kernelINS_4gemm6kernel13GemmUniversalIN4cute5tupleIJiiiiEEENS1_10collective13CollectiveMmaINS1_34MainloopSm90TmaGmmaWarpSpecializedILi2ENS5_IJNS4_1CILi2EEENSA_ILi1EEESC_EEENS1_35KernelTmaWarpSpecializedCooperativeEEENS5_IJNSA_ILi512EEENSA_ILi160EEENSA_ILi128EEEEEEaNS5_IJlSC_lEEEaSK_NS4_8TiledMMAINS4_8MMA_AtomIJNS4_4SM904GMMA26MMA_64x32x32_S32S8S8_SS_TNEEEENS4_6LayoutISD_NS5_IJSC_NSA_ILi0EEESS_EEEEENS5_IJNS4_10UnderscoreESV_SV_EEEEENS4_13SM90_TMA_LOADENS4_14ComposedLayoutINS4_7SwizzleILi3ELi4ELi3EEENS4_18smem_ptr_flag_bitsILi8EEENSR_INS5_IJNSA_ILi8EEESI_EEENS5_IJSI_SC_EEEEEEEvNS4_8identityENS4_23SM90_TMA_LOAD_MULTICASTES18_vS19_EENS_8epilogue10collective6detail29Sm90TmaWarpSpecializedAdapterINS1D_15DefaultEpilogueIaSK_SK_NS1C_6thread17LinearCombinationIaLi1EiiLNS1H_9ScaleType4KindE0ELNS_15FloatRoundStyleE2EaEENS1_15EpilogueDefaultEEEEEvvEEEEvNT_6ParamsE,"",@"SHT_CUDA_INFO"
	.sectionflags	@""
	.align	4


	//----- nvinfo : EIATTR_CUDA_API_VERSION
	.align		4
        /*0000*/ 	.byte	0x04, 0x37
        /*0002*/ 	.short	(.L_21 - .L_20)
.L_20:
        /*0004*/ 	.word	0x00000082


	//----- nvinfo : EIATTR_KPARAM_INFO
	.align		4
.L_21:
        /*0008*/ 	.byte	0x04, 0x17
        /*000a*/ 	.short	(.L_23 - .L_22)
.L_22:
        /*000c*/ 	.word	0x00000000
        /*0010*/ 	.short	0x0000
        /*0012*/ 	.short	0x0070
        /*0014*/ 	.byte	0x00, 0xf0, 0x01, 0x10


	//----- nvinfo : EIATTR_SPARSE_MMA_MASK
	.align		4
.L_23:
        /*0018*/ 	.byte	0x03, 0x50
        /*001a*/ 	.short	0x0000


	//----- nvinfo : EIATTR_MAXREG_COUNT
	.align		4
        /*001c*/ 	.byte	0x03, 0x1b
        /*001e*/ 	.short	0x00a8


	//----- nvinfo : EIATTR_NUM_BARRIERS
	.align		4
        /*0020*/ 	.byte	0x02, 0x4c
        /*0022*/ 	.byte	0x01
	.zero		1


	//----- nvinfo : EIATTR_EXTERNS
	.align		4
        /*0024*/ 	.byte	0x04, 0x0f
        /*0026*/ 	.short	(.L_25 - .L_24)


	//   ....[0]....
	.align		4
.L_24:
        /*0028*/ 	.word	index@(__assertfail)


	//----- nvinfo : EIATTR_ANNOTATIONS
	.align		4
.L_25:
        /*002c*/ 	.byte	0x04, 0x55
        /*002e*/ 	.short	(.L_27 - .L_26)


	//   ....[0]....
.L_26:
        /*0030*/ 	.word	0x00000001
        /*0034*/ 	.byte	0x00, 0x07, 0x00, 0x00, 0x01, 0x00, 0x00, 0x00, 0xe0, 0x07, 0x00, 0x00, 0x01, 0x00, 0x00, 0x00
        /* <DEDUP_REMOVED lines=814> */
        /*3324*/ 	.byte	0xe0, 0x11, 0x02, 0x00


	//----- nvinfo : EIATTR_MERCURY_ISA_VERSION
	.align		4
.L_27:
        /*3328*/ 	.byte	0x03, 0x5f
        /*332a*/ 	.short	0x0101


	//----- nvinfo : EIATTR_INT_WARP_WIDE_INSTR_OFFSETS
	.align		4
        /*332c*/ 	.byte	0x04, 0x31
        /*332e*/ 	.short	(.L_29 - .L_28)


	//   ....[0]....
.L_28:
        /*3330*/ 	.word	0x00000530


	//   ....[1]....
        /*3334*/ 	.word	0x00000540


	//   ....[2]....
        /*3338*/ 	.word	0x000006a0


	//   ....[3]....
        /*333c*/ 	.word	0x0000db70


	//----- nvinfo : EIATTR_COOP_GROUP_MASK_REGIDS
	.align		4
.L_29:
        /*3340*/ 	.byte	0x04, 0x29
        /*3342*/ 	.short	(.L_31 - .L_30)


	//   ....[0]....
.L_30:
        /*3344*/ 	.word	0xffffffff


	//   ....[1]....
        /*3348*/ 	.word	0xffffffff


	//   ....[2]....
        /*334c*/ 	.word	0xffffffff


	//   ....[3]....
        /*3350*/ 	.word	0xffffffff


	//   ....[4]....
        /*3354*/ 	.word	0xffffffff


	//   ....[5]....
        /*3358*/ 	.word	0xffffffff


	//----- nvinfo : EIATTR_COOP_GROUP_INSTR_OFFSETS
	.align		4
.L_31:
        /*335c*/ 	.byte	0x04, 0x28
        /*335e*/ 	.short	(.L_33 - .L_32)


	//   ....[0]....
.L_32:
        /*3360*/ 	.word	0x00000070


	//   ....[1]....
        /*3364*/ 	.word	0x00000080


	//   ....[2]....
        /*3368*/ 	.word	0x000001a0


	//   ....[3]....
        /*336c*/ 	.word	0x00000390


	//   ....[4]....
        /*3370*/ 	.word	0x00000820


	//   ....[5]....
        /*3374*/ 	.word	0x00001460


	//----- nvinfo : EIATTR_REG_RECONFIG
	.align		4
.L_33:
        /*3378*/ 	.byte	0x01, 0x54
	.zero		2


	//----- nvinfo : EIATTR_SYSCALL_OFFSETS
	.align		4
        /*337c*/ 	.byte	0x04, 0x46
        /*337e*/ 	.short	(.L_35 - .L_34)


	//   ....[0]....
.L_34:
        /*3380*/ 	.word	0x00001610


	//----- nvinfo : EIATTR_MBARRIER_INSTR_OFFSETS
	.align		4
.L_35:
        /*3384*/ 	.byte	0x04, 0x39
        /*3386*/ 	.short	(.L_37 - .L_36)


	//   ....[0]....
.L_36:
        /*3388*/ 	.word	0x00000320
        /*338c*/ 	.word	0x000000ff
        /*3390*/ 	.word	0x00000000
        /*3394*/ 	.short	0x0100
        /*3396*/ 	.byte	0x08
	.zero		1


	//   ....[1]....
        /*3398*/ 	.word	0x00000330
        /*339c*/ 	.word	0x000000ff
        /*33a0*/ 	.word	0x00000010
        /*33a4*/ 	.short	0x0100
        /*33a6*/ 	.byte	0x08
	.zero		1


	//   ....[2]....
        /*33a8*/ 	.word	0x00000340
        /*33ac*/ 	.word	0x000000ff
        /*33b0*/ 	.word	0x00000008
        /*33b4*/ 	.short	0x0100
        /*33b6*/ 	.byte	0x08
	.zero		1


	//   ....[3]....
        /*33b8*/ 	.word	0x00000350
        /*33bc*/ 	.word	0x000000ff
        /*33c0*/ 	.word	0x00000018
        /*33c4*/ 	.short	0x0100
        /*33c6*/ 	.byte	0x08
	.zero		1


	//   ....[4]....
        /*33c8*/ 	.word	0x00000720
        /*33cc*/ 	.word	0x000000ff
        /*33d0*/ 	.word	0x00000030
        /*33d4*/ 	.short	0x0100
        /*33d6*/ 	.byte	0x06
	.zero		1


	//   ....[5]....
        /*33d8*/ 	.word	0x00000770
        /*33dc*/ 	.word	0x000000ff
        /*33e0*/ 	.word	0x00000038
        /*33e4*/ 	.short	0x0100
        /*33e6*/ 	.byte	0x06
	.zero		1


	//   ....[6]....
        /*33e8*/ 	.word	0x000016f0
        /*33ec*/ 	.word	0x00000003
        /*33f0*/ 	.word	0x00000000
        /*33f4*/ 	.short	0x010a
        /*33f6*/ 	.byte	0x3f
	.zero		1


	//   ....[7]....
        /*33f8*/ 	.word	0x00001730
        /*33fc*/ 	.word	0x00000003
        /*3400*/ 	.word	0x00000000
        /*3404*/ 	.short	0x010a
        /*3406*/ 	.byte	0x3f
	.zero		1


	//   ....[8]....
        /*3408*/ 	.word	0x000078c0
        /*340c*/ 	.word	0x00000002
        /*3410*/ 	.word	0x00000000
        /*3414*/ 	.short	0x010a
        /*3416*/ 	.byte	0x3f
	.zero		1


	//   ....[9]....
        /*3418*/ 	.word	0x00007900
        /*341c*/ 	.word	0x00000002
        /*3420*/ 	.word	0x00000000
        /*3424*/ 	.short	0x010a
        /*3426*/ 	.byte	0x3f
	.zero		1


	//   ....[10]....
        /*3428*/ 	.word	0x0000d9d0
        /*342c*/ 	.word	0x00000002
        /*3430*/ 	.word	0x00000000
        /*3434*/ 	.short	0x0101
        /*3436*/ 	.byte	0x3f
	.zero		1


	//   ....[11]....
        /*3438*/ 	.word	0x0000dc00
        /*343c*/ 	.word	0x00000000
        /*3440*/ 	.word	0x00000000
        /*3444*/ 	.short	0x0101
        /*3446*/ 	.byte	0x3f
	.zero		1


	//   ....[12]....
        /*3448*/ 	.word	0x00020d40
        /*344c*/ 	.word	0x0000000f
        /*3450*/ 	.word	0x00000010
        /*3454*/ 	.short	0x010a
        /*3456*/ 	.byte	0x3f
	.zero		1


	//   ....[13]....
        /*3458*/ 	.word	0x00021150
        /*345c*/ 	.word	0x00000002
        /*3460*/ 	.word	0x00000038
        /*3464*/ 	.short	0x0101
        /*3466*/ 	.byte	0x3f
	.zero		1


	//   ....[14]....
        /*3468*/ 	.word	0x000218f0
        /*346c*/ 	.word	0x00000005
        /*3470*/ 	.word	0x00000000
        /*3474*/ 	.short	0x010a
        /*3476*/ 	.byte	0x3f
	.zero		1


	//   ....[15]....
        /*3478*/ 	.word	0x00021980
        /*347c*/ 	.word	0x00000003
        /*3480*/ 	.word	0x00000000
        /*3484*/ 	.short	0x010a
        /*3486*/ 	.byte	0x3f
	.zero		1


	//   ....[16]....
        /*3488*/ 	.word	0x000219e0
        /*348c*/ 	.word	0x00000003
        /*3490*/ 	.word	0x00000000
        /*3494*/ 	.short	0x010a
        /*3496*/ 	.byte	0x3f
	.zero		1


	//   ....[17]....
        /*3498*/ 	.word	0x00021a30
        /*349c*/ 	.word	0x00000002
        /*34a0*/ 	.word	0x00000000
        /*34a4*/ 	.short	0x010a
        /*34a6*/ 	.byte	0x3f
	.zero		1


	//   ....[18]....
        /*34a8*/ 	.word	0x00021b00
        /*34ac*/ 	.word	0x0000000f
        /*34b0*/ 	.word	0x00000010
        /*34b4*/ 	.short	0x010a
        /*34b6*/ 	.byte	0x3f
	.zero		1


	//   ....[19]....
        /*34b8*/ 	.word	0x00021bd0
        /*34bc*/ 	.word	0x00000005
        /*34c0*/ 	.word	0x00000000
        /*34c4*/ 	.short	0x010a
        /*34c6*/ 	.byte	0x3f
	.zero		1


	//----- nvinfo : EIATTR_NUM_MBARRIERS
	.align		4
.L_37:
        /*34c8*/ 	.byte	0x03, 0x38
        /*34ca*/ 	.short	0x0006


	//----- nvinfo : EIATTR_EXIT_INSTR_OFFSETS
	.align		4
        /*34cc*/ 	.byte	0x04, 0x1c
        /*34ce*/ 	.short	(.L_39 - .L_38)


	//   ....[0]....
.L_38:
        /*34d0*/ 	.word	0x00000a80


	//   ....[1]....
        /*34d4*/ 	.word	0x00001310


	//   ....[2]....
        /*34d8*/ 	.word	0x000203b0


	//   ....[3]....
        /*34dc*/ 	.word	0x000209d0


	//   ....[4]....
        /*34e0*/ 	.word	0x000219d0


	//----- nvinfo : EIATTR_MAX_THREADS
	.align		4
.L_39:
        /*34e4*/ 	.byte	0x04, 0x05
        /*34e6*/ 	.short	(.L_41 - .L_40)
.L_40:
        /*34e8*/ 	.word	0x00000180
        /*34ec*/ 	.word	0x00000001
        /*34f0*/ 	.word	0x00000001


	//----- nvinfo : EIATTR_CRS_STACK_SIZE
	.align		4
.L_41:
        /*34f4*/ 	.byte	0x04, 0x1e
        /*34f6*/ 	.short	(.L_43 - .L_42)
.L_42:
        /*34f8*/ 	.word	0x00000000


	//----- nvinfo : EIATTR_CBANK_PARAM_SIZE
	.align		4
.L_43:
        /*34fc*/ 	.byte	0x03, 0x19
        /*34fe*/ 	.short	0x0470


	//----- nvinfo : EIATTR_PARAM_CBANK
	.align		4
        /*3500*/ 	.byte	0x04, 0x0a
        /*3502*/ 	.short	(.L_45 - .L_44)
	.align		4
.L_44:
        /*3504*/ 	.word	index@(.nv.constant0._ZN7cutlass13device_kernelINS_4gemm6kernel13GemmUniversalIN4cute5tupleIJiiiiEEENS1_10collective13CollectiveMmaINS1_34MainloopSm90TmaGmmaWarpSpecializedILi2ENS5_IJNS4_1CILi2EEENSA_ILi1EEESC_EEENS1_35KernelTmaWarpSpecializedCooperativeEEENS5_IJNSA_ILi512EEENSA_ILi160EEENSA_ILi128EEEEEEaNS5_IJlSC_lEEEaSK_NS4_8TiledMMAINS4_8MMA_AtomIJNS4_4SM904GMMA26MMA_64x32x32_S32S8S8_SS_TNEEEENS4_6LayoutISD_NS5_IJSC_NSA_ILi0EEESS_EEEEENS5_IJNS4_10UnderscoreESV_SV_EEEEENS4_13SM90_TMA_LOADENS4_14ComposedLayoutINS4_7SwizzleILi3ELi4ELi3EEENS4_18smem_ptr_flag_bitsILi8EEENSR_INS5_IJNSA_ILi8EEESI_EEENS5_IJSI_SC_EEEEEEEvNS4_8identityENS4_23SM90_TMA_LOAD_MULTICASTES18_vS19_EENS_8epilogue10collective6detail29Sm90TmaWarpSpecializedAdapterINS1D_15DefaultEpilogueIaSK_SK_NS1C_6thread17LinearCombinationIaLi1EiiLNS1H_9ScaleType4KindE0ELNS_15FloatRoundStyleE2EaEENS1_15EpilogueDefaultEEEEEvvEEEEvNT_6ParamsE)
        /*3508*/ 	.short	0x0210
        /*350a*/ 	.short	0x0470


	//----- nvinfo : EIATTR_SW_WAR
	.align		4
.L_45:
        /*350c*/ 	.byte	0x04, 0x36
        /*350e*/ 	.short	(.L_47 - .L_46)
.L_46:
        /*3510*/ 	.word	0x00000008
.L_47:


//--------------------- .nv.callgraph             --------------------------
	.section	.nv.callgraph,"",@"SHT_CUDA_CALLGRAPH"
	.align	4
	.sectionentsize	8
	.align		4
        /*0000*/ 	.word	0x00000000
	.align		4
        /*0004*/ 	.word	0xffffffff
	.align		4
        /*0008*/ 	.word	index@(_ZN7cutlass13device_kernelINS_4gemm6kernel13GemmUniversalIN4cute5tupleIJiiiiEEENS1_10collective13CollectiveMmaINS1_34MainloopSm90TmaGmmaWarpSpecializedILi2ENS5_IJNS4_1CILi2EEENSA_ILi1EEESC_EEENS1_35KernelTmaWarpSpecializedCooperativeEEENS5_IJNSA_ILi512EEENSA_ILi160EEENSA_ILi128EEEEEEaNS5_IJlSC_lEEEaSK_NS4_8TiledMMAINS4_8MMA_AtomIJNS4_4SM904GMMA26MMA_64x32x32_S32S8S8_SS_TNEEEENS4_6LayoutISD_NS5_IJSC_NSA_ILi0EEESS_EEEEENS5_IJNS4_10UnderscoreESV_SV_EEEEENS4_13SM90_TMA_LOADENS4_14ComposedLayoutINS4_7SwizzleILi3ELi4ELi3EEENS4_18smem_ptr_flag_bitsILi8EEENSR_INS5_IJNSA_ILi8EEESI_EEENS5_IJSI_SC_EEEEEEEvNS4_8identityENS4_23SM90_TMA_LOAD_MULTICASTES18_vS19_EENS_8epilogue10collective6detail29Sm90TmaWarpSpecializedAdapterINS1D_15DefaultEpilogueIaSK_SK_NS1C_6thread17LinearCombinationIaLi1EiiLNS1H_9ScaleType4KindE0ELNS_15FloatRoundStyleE2EaEENS1_15EpilogueDefaultEEEEEvvEEEEvNT_6ParamsE)
	.align		4
        /*000c*/ 	.word	index@(__assertfail)
	.align		4
        /*0010*/ 	.word	0x00000000
	.align		4
        /*0014*/ 	.word	0xfffffffe
	.align		4
        /*0018*/ 	.word	0x00000000
	.align		4
        /*001c*/ 	.word	0xfffffffd
	.align		4
        /*0020*/ 	.word	0x00000000
	.align		4
        /*0024*/ 	.word	0xfffffffc


//--------------------- .nv.constant4             --------------------------
	.section	.nv.constant4,"a",@progbits
	.align	8
	.align		8
.nv.constant4:
        /*0000*/ 	.dword	__assertfail
	.align		8
        /*0008*/ 	.dword	__unnamed_1
	.align		8
        /*0010*/ 	.dword	_ZN40_INTERNAL_5b7a0a24_4_k_cu_19a40a28_131784cuda3std3__45__cpo5beginE
	.align		8
        /*0018*/ 	.dword	_ZN40_INTERNAL_5b7a0a24_4_k_cu_19a40a28_131784cuda3std3__45__cpo3endE
	.align		8
        /*0020*/ 	.dword	_ZN40_INTERNAL_5b7a0a24_4_k_cu_19a40a28_131784cuda3std3__45__cpo6cbeginE
	.align		8
        /*0028*/ 	.dword	_ZN40_INTERNAL_5b7a0a24_4_k_cu_19a40a28_131784cuda3std3__45__cpo4cendE
	.align		8
        /*0030*/ 	.dword	_ZN40_INTERNAL_5b7a0a24_4_k_cu_19a40a28_131784cuda3std3__442_GLOBAL__N__5b7a0a24_4_k_cu_19a40a28_131786ignoreE
	.align		8
        /*0038*/ 	.dword	_ZN40_INTERNAL_5b7a0a24_4_k_cu_19a40a28_131784cuda3std3__419piecewise_constructE
	.align		8
        /*0040*/ 	.dword	_ZN40_INTERNAL_5b7a0a24_4_k_cu_19a40a28_131784cuda3std3__48in_placeE
	.align		8
        /*0048*/ 	.dword	_ZN40_INTERNAL_5b7a0a24_4_k_cu_19a40a28_131784cuda3std6ranges3__45__cpo4swapE
	.align		8
        /*0050*/ 	.dword	_ZN40_INTERNAL_5b7a0a24_4_k_cu_19a40a28_131784cuda3std6ranges3__45__cpo9iter_moveE
	.align		8
        /*0058*/ 	.dword	_ZN40_INTERNAL_5b7a0a24_4_k_cu_19a40a28_131784cute7productE
	.align		8
        /*0060*/ 	.dword	_ZN40_INTERNAL_5b7a0a24_4_k_cu_19a40a28_131784cute1_E
	.align		8
        /*0068*/ 	.dword	$str$22
	.align		8
        /*0070*/ 	.dword	$str$23


//--------------------- .text._ZN7cutlass13device_kernelINS_4gemm6kernel13GemmUniversalIN4cute5tupleIJiiiiEEENS1_10collective13CollectiveMmaINS1_34MainloopSm90TmaGmmaWarpSpecializedILi2ENS5_IJNS4_1CILi2EEENSA_ILi1EEESC_EEENS1_35KernelTmaWarpSpecializedCooperativeEEENS5_IJNSA_ILi512EEENSA_ILi160EEENSA_ILi128EEEEEEaNS5_IJlSC_lEEEaSK_NS4_8TiledMMAINS4_8MMA_AtomIJNS4_4SM904GMMA26MMA_64x32x32_S32S8S8_SS_TNEEEENS4_6LayoutISD_NS5_IJSC_NSA_ILi0EEESS_EEEEENS5_IJNS4_10UnderscoreESV_SV_EEEEENS4_13SM90_TMA_LOADENS4_14ComposedLayoutINS4_7SwizzleILi3ELi4ELi3EEENS4_18smem_ptr_flag_bitsILi8EEENSR_INS5_IJNSA_ILi8EEESI_EEENS5_IJSI_SC_EEEEEEEvNS4_8identityENS4_23SM90_TMA_LOAD_MULTICASTES18_vS19_EENS_8epilogue10collective6detail29Sm90TmaWarpSpecializedAdapterINS1D_15DefaultEpilogueIaSK_SK_NS1C_6thread17LinearCombinationIaLi1EiiLNS1H_9ScaleType4KindE0ELNS_15FloatRoundStyleE2EaEENS1_15EpilogueDefaultEEEEEvvEEEEvNT_6ParamsE --------------------------
	.section	.text._ZN7cutlass13device_kernelINS_4gemm6kernel13GemmUniversalIN4cute5tupleIJiiiiEEENS1_10collective13CollectiveMmaINS1_34MainloopSm90TmaGmmaWarpSpecializedILi2ENS5_IJNS4_1CILi2EEENSA_ILi1EEESC_EEENS1_35KernelTmaWarpSpecializedCooperativeEEENS5_IJNSA_ILi512EEENSA_ILi160EEENSA_ILi128EEEEEEaNS5_IJlSC_lEEEaSK_NS4_8TiledMMAINS4_8MMA_AtomIJNS4_4SM904GMMA26MMA_64x32x32_S32S8S8_SS_TNEEEENS4_6LayoutISD_NS5_IJSC_NSA_ILi0EEESS_EEEEENS5_IJNS4_10UnderscoreESV_SV_EEEEENS4_13SM90_TMA_LOADENS4_14ComposedLayoutINS4_7SwizzleILi3ELi4ELi3EEENS4_18smem_ptr_flag_bitsILi8EEENSR_INS5_IJNSA_ILi8EEESI_EEENS5_IJSI_SC_EEEEEEEvNS4_8identityENS4_23SM90_TMA_LOAD_MULTICASTES18_vS19_EENS_8epilogue10collective6detail29Sm90TmaWarpSpecializedAdapterINS1D_15DefaultEpilogueIaSK_SK_NS1C_6thread17LinearCombinationIaLi1EiiLNS1H_9ScaleType4KindE0ELNS_15FloatRoundStyleE2EaEENS1_15EpilogueDefaultEEEEEvvEEEEvNT_6ParamsE,"ax",@progbits
	.align	128
.text._ZN7cutlass13device_kernelINS_4gemm6kernel13GemmUniversalIN4cute5tupleIJiiiiEEENS1_10collective13CollectiveMmaINS1_34MainloopSm90TmaGmmaWarpSpecializedILi2ENS5_IJNS4_1CILi2EEENSA_ILi1EEESC_EEENS1_35KernelTmaWarpSpecializedCooperativeEEENS5_IJNSA_ILi512EEENSA_ILi160EEENSA_ILi128EEEEEEaNS5_IJlSC_lEEEaSK_NS4_8TiledMMAINS4_8MMA_AtomIJNS4_4SM904GMMA26MMA_64x32x32_S32S8S8_SS_TNEEEENS4_6LayoutISD_NS5_IJSC_NSA_ILi0EEESS_EEEEENS5_IJNS4_10UnderscoreESV_SV_EEEEENS4_13SM90_TMA_LOADENS4_14ComposedLayoutINS4_7SwizzleILi3ELi4ELi3EEENS4_18smem_ptr_flag_bitsILi8EEENSR_INS5_IJNSA_ILi8EEESI_EEENS5_IJSI_SC_EEEEEEEvNS4_8identityENS4_23SM90_TMA_LOAD_MULTICASTES18_vS19_EENS_8epilogue10collective6detail29Sm90TmaWarpSpecializedAdapterINS1D_15DefaultEpilogueIaSK_SK_NS1C_6thread17LinearCombinationIaLi1EiiLNS1H_9ScaleType4KindE0ELNS_15FloatRoundStyleE2EaEENS1_15EpilogueDefaultEEEEEvvEEEEvNT_6ParamsE:
        .type           _ZN7cutlass13device_kernelINS_4gemm6kernel13GemmUniversalIN4cute5tupleIJiiiiEEENS1_10collective13CollectiveMmaINS1_34MainloopSm90TmaGmmaWarpSpecializedILi2ENS5_IJNS4_1CILi2EEENSA_ILi1EEESC_EEENS1_35KernelTmaWarpSpecializedCooperativeEEENS5_IJNSA_ILi512EEENSA_ILi160EEENSA_ILi128EEEEEEaNS5_IJlSC_lEEEaSK_NS4_8TiledMMAINS4_8MMA_AtomIJNS4_4SM904GMMA26MMA_64x32x32_S32S8S8_SS_TNEEEENS4_6LayoutISD_NS5_IJSC_NSA_ILi0EEESS_EEEEENS5_IJNS4_10UnderscoreESV_SV_EEEEENS4_13SM90_TMA_LOADENS4_14ComposedLayoutINS4_7SwizzleILi3ELi4ELi3EEENS4_18smem_ptr_flag_bitsILi8EEENSR_INS5_IJNSA_ILi8EEESI_EEENS5_IJSI_SC_EEEEEEEvNS4_8identityENS4_23SM90_TMA_LOAD_MULTICASTES18_vS19_EENS_8epilogue10collective6detail29Sm90TmaWarpSpecializedAdapterINS1D_15DefaultEpilogueIaSK_SK_NS1C_6thread17LinearCombinationIaLi1EiiLNS1H_9ScaleType4KindE0ELNS_15FloatRoundStyleE2EaEENS1_15EpilogueDefaultEEEEEvvEEEEvNT_6ParamsE,@function
        .size           _ZN7cutlass13device_kernelINS_4gemm6kernel13GemmUniversalIN4cute5tupleIJiiiiEEENS1_10collective13CollectiveMmaINS1_34MainloopSm90TmaGmmaWarpSpecializedILi2ENS5_IJNS4_1CILi2EEENSA_ILi1EEESC_EEENS1_35KernelTmaWarpSpecializedCooperativeEEENS5_IJNSA_ILi512EEENSA_ILi160EEENSA_ILi128EEEEEEaNS5_IJlSC_lEEEaSK_NS4_8TiledMMAINS4_8MMA_AtomIJNS4_4SM904GMMA26MMA_64x32x32_S32S8S8_SS_TNEEEENS4_6LayoutISD_NS5_IJSC_NSA_ILi0EEESS_EEEEENS5_IJNS4_10UnderscoreESV_SV_EEEEENS4_13SM90_TMA_LOADENS4_14ComposedLayoutINS4_7SwizzleILi3ELi4ELi3EEENS4_18smem_ptr_flag_bitsILi8EEENSR_INS5_IJNSA_ILi8EEESI_EEENS5_IJSI_SC_EEEEEEEvNS4_8identityENS4_23SM90_TMA_LOAD_MULTICASTES18_vS19_EENS_8epilogue10collective6detail29Sm90TmaWarpSpecializedAdapterINS1D_15DefaultEpilogueIaSK_SK_NS1C_6thread17LinearCombinationIaLi1EiiLNS1H_9ScaleType4KindE0ELNS_15FloatRoundStyleE2EaEENS1_15EpilogueDefaultEEEEEvvEEEEvNT_6ParamsE,(.L_x_231 - _ZN7cutlass13device_kernelINS_4gemm6kernel13GemmUniversalIN4cute5tupleIJiiiiEEENS1_10collective13CollectiveMmaINS1_34MainloopSm90TmaGmmaWarpSpecializedILi2ENS5_IJNS4_1CILi2EEENSA_ILi1EEESC_EEENS1_35KernelTmaWarpSpecializedCooperativeEEENS5_IJNSA_ILi512EEENSA_ILi160EEENSA_ILi128EEEEEEaNS5_IJlSC_lEEEaSK_NS4_8TiledMMAINS4_8MMA_AtomIJNS4_4SM904GMMA26MMA_64x32x32_S32S8S8_SS_TNEEEENS4_6LayoutISD_NS5_IJSC_NSA_ILi0EEESS_EEEEENS5_IJNS4_10UnderscoreESV_SV_EEEEENS4_13SM90_TMA_LOADENS4_14ComposedLayoutINS4_7SwizzleILi3ELi4ELi3EEENS4_18smem_ptr_flag_bitsILi8EEENSR_INS5_IJNSA_ILi8EEESI_EEENS5_IJSI_SC_EEEEEEEvNS4_8identityENS4_23SM90_TMA_LOAD_MULTICASTES18_vS19_EENS_8epilogue10collective6detail29Sm90TmaWarpSpecializedAdapterINS1D_15DefaultEpilogueIaSK_SK_NS1C_6thread17LinearCombinationIaLi1EiiLNS1H_9ScaleType4KindE0ELNS_15FloatRoundStyleE2EaEENS1_15EpilogueDefaultEEEEEvvEEEEvNT_6ParamsE)
        .other          _ZN7cutlass13device_kernelINS_4gemm6kernel13GemmUniversalIN4cute5tupleIJiiiiEEENS1_10collective13CollectiveMmaINS1_34MainloopSm90TmaGmmaWarpSpecializedILi2ENS5_IJNS4_1CILi2EEENSA_ILi1EEESC_EEENS1_35KernelTmaWarpSpecializedCooperativeEEENS5_IJNSA_ILi512EEENSA_ILi160EEENSA_ILi128EEEEEEaNS5_IJlSC_lEEEaSK_NS4_8TiledMMAINS4_8MMA_AtomIJNS4_4SM904GMMA26MMA_64x32x32_S32S8S8_SS_TNEEEENS4_6LayoutISD_NS5_IJSC_NSA_ILi0EEESS_EEEEENS5_IJNS4_10UnderscoreESV_SV_EEEEENS4_13SM90_TMA_LOADENS4_14ComposedLayoutINS4_7SwizzleILi3ELi4ELi3EEENS4_18smem_ptr_flag_bitsILi8EEENSR_INS5_IJNSA_ILi8EEESI_EEENS5_IJSI_SC_EEEEEEEvNS4_8identityENS4_23SM90_TMA_LOAD_MULTICASTES18_vS19_EENS_8epilogue10collective6detail29Sm90TmaWarpSpecializedAdapterINS1D_15DefaultEpilogueIaSK_SK_NS1C_6thread17LinearCombinationIaLi1EiiLNS1H_9ScaleType4KindE0ELNS_15FloatRoundStyleE2EaEENS1_15EpilogueDefaultEEEEEvvEEEEvNT_6ParamsE,@"STO_CUDA_ENTRY STV_DEFAULT"
_ZN7cutlass13device_kernelINS_4gemm6kernel13GemmUniversalIN4cute5tupleIJiiiiEEENS1_10collective13CollectiveMmaINS1_34MainloopSm90TmaGmmaWarpSpecializedILi2ENS5_IJNS4_1CILi2EEENSA_ILi1EEESC_EEENS1_35KernelTmaWarpSpecializedCooperativeEEENS5_IJNSA_ILi512EEENSA_ILi160EEENSA_ILi128EEEEEEaNS5_IJlSC_lEEEaSK_NS4_8TiledMMAINS4_8MMA_AtomIJNS4_4SM904GMMA26MMA_64x32x32_S32S8S8_SS_TNEEEENS4_6LayoutISD_NS5_IJSC_NSA_ILi0EEESS_EEEEENS5_IJNS4_10UnderscoreESV_SV_EEEEENS4_13SM90_TMA_LOADENS4_14ComposedLayoutINS4_7SwizzleILi3ELi4ELi3EEENS4_18smem_ptr_flag_bitsILi8EEENSR_INS5_IJNSA_ILi8EEESI_EEENS5_IJSI_SC_EEEEEEEvNS4_8identityENS4_23SM90_TMA_LOAD_MULTICASTES18_vS19_EENS_8epilogue10collective6detail29Sm90TmaWarpSpecializedAdapterINS1D_15DefaultEpilogueIaSK_SK_NS1C_6thread17LinearCombinationIaLi1EiiLNS1H_9ScaleType4KindE0ELNS_15FloatRoundStyleE2EaEENS1_15EpilogueDefaultEEEEEvvEEEEvNT_6ParamsE:
[----:B------:R-:W0:Y:S02]  /*0000*/  LDC R1, c[0x0][0x28] ;  /* 0x00000a00ff017b82 */ /* 0x000e240000000800 */
[----:B0-----:R-:W-:Y:S01]  /*0010*/  VIADD R1, R1, 0xfffff960 ;  /* 0xfffff96001017836 */ /* 0x001fe20000000000 */
[----:B------:R-:W0:Y:S01]  /*0020*/  S2R R4, SR_TID.X ;  /* 0x0000000000047919 */ /* 0x000e220000002100 */
[----:B------:R-:W-:Y:S01]  /*0030*/  ELECT P0, URZ, PT ;  /* 0x00000000003f782f */ /* 0x000fe20003800000 */
[----:B------:R-:W-:Y:S01]  /*0040*/  BSSY B0, `(.L_x_0) ;  /* 0x0000015000007945 */ /* 0x000fe20003800000 */
[--C-:B0-----:R-:W-:Y:S02]  /*0050*/  SHF.R.U32.HI R0, RZ, 0x5, R4.reuse ;  /* 0x00000005ff007819 */ /* 0x101fe40000011604 */
[----:B------:R-:W-:-:S03]  /*0060*/  SHF.R.U32.HI R2, RZ, 0x7, R4 ;  /* 0x00000007ff027819 */ /* 0x000fc60000011604 */
[----:B------:R-:W0:Y:S04]  /*0070*/  SHFL.IDX PT, R3, R0, RZ, 0x1f ;  /* 0x00001fff00037589 */ /* 0x000e2800000e0000 */
[----:B------:R-:W1:Y:S01]  /*0080*/  SHFL.IDX PT, R2, R2, RZ, 0x1f ;  /* 0x00001fff02027589 */ /* 0x000e6200000e0000 */
[----:B0-----:R-:W-:Y:S02]  /*0090*/  R2UR UR9, R3 ;  /* 0x00000000030972ca */ /* 0x001fe400000e0000 */
[----:B-1----:R-:W-:-:S11]  /*00a0*/  R2UR UR5, R2 ;  /* 0x00000000020572ca */ /* 0x002fd600000e0000 */
[----:B------:R-:W-:Y:S02]  /*00b0*/  USHF.R.S32.HI UR4, URZ, 0x1f, UR9 ;  /* 0x0000001f3f047899 */ /* 0x000fe40008011409 */
[----:B------:R-:W-:Y:S02]  /*00c0*/  ISETP.NE.OR P0, PT, RZ, UR9, !P0 ;  /* 0x00000009ff007c0c */ /* 0x000fe4000c705670 */
[----:B------:R-:W-:-:S04]  /*00d0*/  ULEA.HI UR4, UR4, UR9, URZ, 0x2 ;  /* 0x0000000904047291 */ /* 0x000fc8000f8f103f */
[----:B------:R-:W-:-:S04]  /*00e0*/  ULOP3.LUT UR4, UR4, 0xfffffffc, URZ, 0xc0, !UPT ;  /* 0xfffffffc04047892 */ /* 0x000fc8000f8ec03f */
[----:B------:R-:W-:-:S03]  /*00f0*/  UIADD3 UR9, UR9, -UR4, URZ ;  /* 0x8000000409097290 */ /* 0x000fc6000fffe03f */
[----:B------:R-:W-:Y:S09]  /*0100*/  @P0 BRA `(.L_x_1) ;  /* 0x0000000000200947 */ /* 0x000ff20003800000 */
[----:B------:R-:W-:Y:S02]  /*0110*/  ULDC.64 UR6, c[0x0][0x198] ;  /* 0x0000660000067ab9 */ /* 0x000fe40000000a00 */
[----:B------:R-:W-:Y:S02]  /*0120*/  UIADD3 UR10, UP0, UR6, 0xf0, URZ ;  /* 0x000000f0060a7890 */ /* 0x000fe4000ff1e03f */
[----:B------:R-:W-:Y:S02]  /*0130*/  UIADD3 UR6, UP1, UR6, 0x1f0, URZ ;  /* 0x000001f006067890 */ /* 0x000fe4000ff3e03f */
[----:B------:R-:W-:Y:S02]  /*0140*/  UIADD3.X UR11, URZ, UR7, URZ, UP0, !UPT ;  /* 0x000000073f0b7290 */ /* 0x000fe400087fe43f */
[----:B------:R-:W-:-:S07]  /*0150*/  UIADD3.X UR7, URZ, UR7, URZ, UP1, !UPT ;  /* 0x000000073f077290 */ /* 0x000fce0008ffe43f */
[----:B------:R0:W-:Y:S02]  /*0160*/  UTMACCTL.PF [UR10] ;  /* 0x000000000a0079b9 */ /* 0x0001e40008040000 */
[----:B------:R0:W-:Y:S02]  /*0170*/  UTMACCTL.PF [UR6] ;  /* 0x00000000060079b9 */ /* 0x0001e40008040000 */
[----:B0-----:R-:W-:Y:S01]  /*0180*/  NOP ;  /* 0x0000000000007918 */ /* 0x001fe20000000000 */
.L_x_1:
[----:B------:R-:W-:Y:S05]  /*0190*/  BSYNC B0 ;  /* 0x0000000000007941 */ /* 0x000fea0003800000 */
.L_x_0:
[----:B------:R-:W0:Y:S01]  /*01a0*/  SHFL.IDX PT, R2, R0, RZ, 0x1f ;  /* 0x00001fff00027589 */ /* 0x000e2200000e0000 */
[----:B------:R-:W-:Y:S01]  /*01b0*/  UISETP.NE.AND UP0, UPT, UR9, 0x3, UPT ;  /* 0x000000030900788c */ /* 0x000fe2000bf05270 */
[----:B------:R-:W-:Y:S01]  /*01c0*/  ISETP.NE.AND P1, PT, RZ, UR5, PT ;  /* 0x00000005ff007c0c */ /* 0x000fe2000bf25270 */
[----:B------:R-:W-:Y:S02]  /*01d0*/  UIADD3 UR16, UR5, -0x1, URZ ;  /* 0xffffffff05107890 */ /* 0x000fe4000fffe03f */
[----:B------:R-:W-:Y:S02]  /*01e0*/  UISETP.EQ.OR UP0, UPT, UR9, URZ, !UP0 ;  /* 0x0000003f0900728c */ /* 0x000fe4000c702670 */
[----:B------:R-:W-:Y:S02]  /*01f0*/  UISETP.GE.U32.AND UP1, UPT, UR16, 0x2, UPT ;  /* 0x000000021000788c */ /* 0x000fe4000bf26070 */
[----:B------:R-:W-:-:S04]  /*0200*/  UISETP.EQ.AND UP0, UPT, UR5, URZ, UP0 ;  /* 0x0000003f0500728c */ /* 0x000fc80008702270 */
[----:B------:R-:W-:-:S04]  /*0210*/  USEL UR36, URZ, 0x1, !UP0 ;  /* 0x000000013f247887 */ /* 0x000fc8000c000000 */
[----:B------:R-:W-:Y:S01]  /*0220*/  USEL UR36, UR36, 0x2, UP1 ;  /* 0x0000000224247887 */ /* 0x000fe20008800000 */
[----:B0-----:R-:W-:-:S13]  /*0230*/  ISETP.NE.AND P0, PT, R2, RZ, PT ;  /* 0x000000ff0200720c */ /* 0x001fda0003f05270 */
[----:B------:R-:W-:Y:S05]  /*0240*/  @P0 BRA `(.L_x_2) ;  /* 0x0000000000480947 */ /* 0x000fea0003800000 */
[----:B------:R-:W0:Y:S01]  /*0250*/  S2UR UR8, SR_CgaCtaId ;  /* 0x00000000000879c3 */ /* 0x000e220000008800 */
[----:B------:R-:W-:Y:S01]  /*0260*/  UMOV UR4, 0x400 ;  /* 0x0000040000047882 */ /* 0x000fe20000000000 */
[----:B------:R-:W-:Y:S01]  /*0270*/  UMOV UR5, 0x1 ;  /* 0x0000000100057882 */ /* 0x000fe20000000000 */
[----:B------:R-:W-:Y:S01]  /*0280*/  UMOV UR6, 0x4 ;  /* 0x0000000400067882 */ /* 0x000fe20000000000 */
[----:B------:R-:W-:Y:S01]  /*0290*/  ELECT P0, URZ, PT ;  /* 0x00000000003f782f */ /* 0x000fe20003800000 */
[----:B------:R-:W-:-:S04]  /*02a0*/  UIADD3 UR6, -UR6, 0x100000, URZ ;  /* 0x0010000006067890 */ /* 0x000fc8000fffe13f */
[----:B------:R-:W-:Y:S02]  /*02b0*/  USHF.L.U32 UR7, UR6, 0xb, URZ ;  /* 0x0000000b06077899 */ /* 0x000fe4000800063f */
[----:B------:R-:W-:Y:S02]  /*02c0*/  USHF.L.U32 UR6, UR6, 0x1, URZ ;  /* 0x0000000106067899 */ /* 0x000fe4000800063f */
[----:B0-----:R-:W-:Y:S02]  /*02d0*/  ULEA UR8, UR8, UR4, 0x18 ;  /* 0x0000000408087291 */ /* 0x001fe4000f8ec03f */
[----:B------:R-:W-:-:S04]  /*02e0*/  UIADD3 UR4, -UR5, 0x100000, URZ ;  /* 0x0010000005047890 */ /* 0x000fc8000fffe13f */
[----:B------:R-:W-:Y:S02]  /*02f0*/  USHF.L.U32 UR5, UR4, 0xb, URZ ;  /* 0x0000000b04057899 */ /* 0x000fe4000800063f */
[----:B------:R-:W-:Y:S01]  /*0300*/  USHF.L.U32 UR4, UR4, 0x1, URZ ;  /* 0x0000000104047899 */ /* 0x000fe2000800063f */
[----:B------:R-:W0:Y:S11]  /*0310*/  FENCE.VIEW.ASYNC.S ;  /* 0x00000000000073c6 */ /* 0x000e360000000000 */
[----:B0-----:R0:W1:Y:S01]  /*0320*/  SYNCS.EXCH.64 URZ, [UR8], UR4 ;  /* 0x00000004083f75b2 */ /* 0x0010620008000100 */
[----:B------:R0:W2:Y:S01]  /*0330*/  SYNCS.EXCH.64 URZ, [UR8+0x10], UR6 ;  /* 0x00001006083f75b2 */ /* 0x0000a20008000100 */
[----:B------:R0:W3:Y:S01]  /*0340*/  SYNCS.EXCH.64 URZ, [UR8+0x8], UR4 ;  /* 0x00000804083f75b2 */ /* 0x0000e20008000100 */
[----:B------:R0:W4:Y:S01]  /*0350*/  SYNCS.EXCH.64 URZ, [UR8+0x18], UR6 ;  /* 0x00001806083f75b2 */ /* 0x0001220008000100 */
[----:B------:R-:W-:Y:S01]  /*0360*/  NOP ;  /* 0x0000000000007918 */ /* 0x000fe20000000000 */
.L_x_2:
[----:B------:R-:W5:Y:S01]  /*0370*/  S2UR UR13, SR_CTAID.X ;  /* 0x00000000000d79c3 */ /* 0x000f620000002500 */
[----:B------:R-:W-:Y:S01]  /*0380*/  SHF.R.S32.HI R3, RZ, 0x1f, R4 ;  /* 0x0000001fff037819 */ /* 0x000fe20000011404 */
[----:B------:R5:W1:Y:S01]  /*0390*/  SHFL.IDX PT, R6, R0, RZ, 0x1f ;  /* 0x00001fff00067589 */ /* 0x000a6200000e0000 */
[----:B0-----:R-:W-:Y:S01]  /*03a0*/  ULDC UR4, c[0x0][0x150] ;  /* 0x0000540000047ab9 */ /* 0x001fe20000000800 */
[----:B------:R-:W-:Y:S02]  /*03b0*/  ELECT P0, URZ, PT ;  /* 0x00000000003f782f */ /* 0x000fe40003800000 */
[----:B------:R-:W-:Y:S01]  /*03c0*/  LEA.HI R3, R3, R4, RZ, 0x7 ;  /* 0x0000000403037211 */ /* 0x000fe200078f38ff */
[----:B------:R-:W-:Y:S01]  /*03d0*/  ULDC UR5, c[0x0][0x154] ;  /* 0x0000550000057ab9 */ /* 0x000fe20000000800 */
[----:B------:R-:W-:Y:S01]  /*03e0*/  SHF.R.S32.HI R7, RZ, 0x1f, R2 ;  /* 0x0000001fff077819 */ /* 0x000fe20000011402 */
[----:B------:R-:W0:Y:S01]  /*03f0*/  S2UR UR10, SR_CTAID.Y ;  /* 0x00000000000a79c3 */ /* 0x000e220000002600 */
[----:B------:R-:W-:Y:S01]  /*0400*/  LOP3.LUT R3, R3, 0xffffff80, RZ, 0xc0, !PT ;  /* 0xffffff8003037812 */ /* 0x000fe200078ec0ff */
[----:B------:R-:W-:Y:S01]  /*0410*/  ULDC UR8, c[0x0][0x144] ;  /* 0x0000510000087ab9 */ /* 0x000fe20000000800 */
[----:B------:R-:W-:Y:S01]  /*0420*/  LEA.HI R7, R7, R2, RZ, 0x2 ;  /* 0x0000000207077211 */ /* 0x000fe200078f10ff */
[----:B------:R-:W-:Y:S01]  /*0430*/  NOP ;  /* 0x0000000000007918 */ /* 0x000fe20000000000 */
[----:B------:R-:W-:Y:S01]  /*0440*/  NOP ;  /* 0x0000000000007918 */ /* 0x000fe20000000000 */
[----:B------:R-:W-:Y:S01]  /*0450*/  IMAD.IADD R3, R4, 0x1, -R3 ;  /* 0x0000000104037824 */ /* 0x000fe200078e0a03 */
[----:B------:R-:W-:Y:S01]  /*0460*/  LOP3.LUT R7, R7, 0x3ffffffc, RZ, 0xc0, !PT ;  /* 0x3ffffffc07077812 */ /* 0x000fe200078ec0ff */
[----:B------:R-:W-:-:S03]  /*0470*/  ULDC UR11, c[0x0][0x148] ;  /* 0x00005200000b7ab9 */ /* 0x000fc60000000800 */
[----:B------:R-:W-:Y:S01]  /*0480*/  SHF.R.S32.HI R4, RZ, 0x1f, R3 ;  /* 0x0000001fff047819 */ /* 0x000fe20000011403 */
[----:B------:R-:W-:-:S03]  /*0490*/  IMAD.IADD R2, R2, 0x1, -R7 ;  /* 0x0000000102027824 */ /* 0x000fc600078e0a07 */
[----:B------:R-:W-:Y:S02]  /*04a0*/  LEA.HI R4, R4, R3, RZ, 0x3 ;  /* 0x0000000304047211 */ /* 0x000fe400078f18ff */
[----:B-----5:R-:W-:Y:S02]  /*04b0*/  I2FP.F32.U32 R5, UR13 ;  /* 0x0000000d00057c45 */ /* 0x020fe40008201000 */
[--C-:B------:R-:W-:Y:S02]  /*04c0*/  SHF.R.S32.HI R0, RZ, 0x3, R4.reuse ;  /* 0x00000003ff007819 */ /* 0x100fe40000011404 */
[----:B-1----:R-:W-:Y:S01]  /*04d0*/  ISETP.NE.OR P0, PT, R6, RZ, !P0 ;  /* 0x000000ff0600720c */ /* 0x002fe20004705670 */
[----:B------:R-:W-:Y:S01]  /*04e0*/  FMUL R8, R5, UR4 ;  /* 0x0000000405087c20 */ /* 0x000fe20008400000 */
[----:B------:R-:W-:-:S04]  /*04f0*/  SHF.R.S32.HI R5, RZ, 0x1f, R4 ;  /* 0x0000001fff057819 */ /* 0x000fc80000011404 */
[----:B------:R-:W-:Y:S01]  /*0500*/  LEA.HI R5, R5, R0, RZ, 0x2 ;  /* 0x0000000005057211 */ /* 0x000fe200078f10ff */
[----:B------:R-:W1:Y:S03]  /*0510*/  F2I.U32.TRUNC.NTZ R8, R8 ;  /* 0x0000000800087305 */ /* 0x000e66000020f000 */
[----:B------:R-:W-:-:S03]  /*0520*/  LOP3.LUT R5, R5, 0xfffffffc, RZ, 0xc0, !PT ;  /* 0xfffffffc05057812 */ /* 0x000fc600078ec0ff */
[----:B------:R-:W-:Y:S01]  /*0530*/  VOTEU.ALL UP0, P0 ;  /* 0x00000000003f7886 */ /* 0x000fe20000000000 */
[----:B------:R-:W-:Y:S01]  /*0540*/  VOTEU.ALL UP1, P0 ;  /* 0x00000000003f7886 */ /* 0x000fe20000020000 */
[----:B------:R-:W-:Y:S01]  /*0550*/  IMAD.IADD R5, R0, 0x1, -R5 ;  /* 0x0000000100057824 */ /* 0x000fe200078e0a05 */
[----:B0-----:R-:W-:Y:S02]  /*0560*/  I2FP.F32.U32 R0, UR10 ;  /* 0x0000000a00007c45 */ /* 0x001fe40008201000 */
[----:B------:R-:W0:Y:S01]  /*0570*/  @!UP0 S2UR UR7, SR_CgaCtaId ;  /* 0x00000000000789c3 */ /* 0x000e220000008800 */
[----:B------:R-:W-:Y:S01]  /*0580*/  IMAD R2, R2, 0x4, R5 ;  /* 0x0000000402027824 */ /* 0x000fe200078e0205 */
[----:B------:R-:W-:Y:S01]  /*0590*/  @!UP0 UMOV UR6, 0x400 ;  /* 0x0000040000068882 */ /* 0x000fe20000000000 */
[----:B------:R-:W-:Y:S01]  /*05a0*/  FMUL R4, R0, UR5 ;  /* 0x0000000500047c20 */ /* 0x000fe20008400000 */
[----:B-1----:R-:W-:Y:S02]  /*05b0*/  R2UR UR4, R8 ;  /* 0x00000000080472ca */ /* 0x002fe400000e0000 */
[----:B------:R-:W-:-:S03]  /*05c0*/  LEA.HI R0, R2, R2, RZ, 0x1 ;  /* 0x0000000202007211 */ /* 0x000fc600078f08ff */
[----:B------:R-:W1:Y:S01]  /*05d0*/  F2I.U32.TRUNC.NTZ R4, R4 ;  /* 0x0000000400047305 */ /* 0x000e62000020f000 */
[----:B------:R-:W-:-:S05]  /*05e0*/  LOP3.LUT R5, R0, 0xfffffffe, RZ, 0xc0, !PT ;  /* 0xfffffffe00057812 */ /* 0x000fca00078ec0ff */
[----:B------:R-:W-:Y:S02]  /*05f0*/  IMAD.IADD R5, R2, 0x1, -R5 ;  /* 0x0000000102057824 */ /* 0x000fe400078e0a05 */
[----:B------:R-:W-:-:S04]  /*0600*/  UIADD3 UR4, -UR4, URZ, URZ ;  /* 0x0000003f04047290 */ /* 0x000fc8000fffe13f */
[----:B------:R-:W-:Y:S01]  /*0610*/  UIMAD UR8, UR8, UR4, UR13 ;  /* 0x00000004080872a4 */ /* 0x000fe2000f8e020d */
[----:B-1----:R-:W-:Y:S02]  /*0620*/  R2UR UR12, R4 ;  /* 0x00000000040c72ca */ /* 0x002fe400000e0000 */
[----:B------:R-:W-:Y:S01]  /*0630*/  UMOV UR4, 0x20 ;  /* 0x0000002000047882 */ /* 0x000fe20000000000 */
[----:B0-----:R-:W-:Y:S02]  /*0640*/  @!UP0 ULEA UR6, UR7, UR6, 0x18 ;  /* 0x0000000607068291 */ /* 0x001fe4000f8ec03f */
[----:B------:R-:W-:Y:S01]  /*0650*/  ISETP.NE.AND P3, PT, R5, UR8, PT ;  /* 0x0000000805007c0c */ /* 0x000fe2000bf65270 */
[----:B------:R-:W-:-:S04]  /*0660*/  @!UP0 UIADD3 UR4, -UR4, 0x100000, URZ ;  /* 0x0010000004048890 */ /* 0x000fc8000fffe13f */
[----:B------:R-:W-:Y:S02]  /*0670*/  @!UP0 USHF.L.U32 UR5, UR4, 0xb, URZ ;  /* 0x0000000b04058899 */ /* 0x000fe4000800063f */
[----:B------:R-:W-:Y:S01]  /*0680*/  @!UP0 USHF.L.U32 UR4, UR4, 0x1, URZ ;  /* 0x0000000104048899 */ /* 0x000fe2000800063f */
[C---:B------:R-:W-:Y:S01]  /*0690*/  IMAD.SHL.U32 R5, R2.reuse, 0x4, RZ ;  /* 0x0000000402057824 */ /* 0x040fe200078e00ff */
[----:B------:R-:W-:Y:S01]  /*06a0*/  VOTEU.ALL UP0, P0 ;  /* 0x00000000003f7886 */ /* 0x000fe20000000000 */
[----:B------:R-:W0:Y:S01]  /*06b0*/  LDC R4, c[0x0][0x140] ;  /* 0x00005000ff047b82 */ /* 0x000e220000000800 */
[----:B------:R-:W-:Y:S02]  /*06c0*/  LOP3.LUT P0, RZ, R3, 0x7, RZ, 0xc0, !PT ;  /* 0x0000000703ff7812 */ /* 0x000fe4000780c0ff */
[----:B------:R-:W-:Y:S01]  /*06d0*/  LOP3.LUT R9, R2, 0xc, R5, 0x78, !PT ;  /* 0x0000000c02097812 */ /* 0x000fe200078e7805 */
[----:B------:R-:W-:-:S03]  /*06e0*/  UIADD3 UR12, -UR12, URZ, URZ ;  /* 0x0000003f0c0c7290 */ /* 0x000fc6000fffe13f */
[C---:B------:R-:W-:Y:S01]  /*06f0*/  ISETP.LT.U32.AND P0, PT, R9.reuse, 0x2, !P0 ;  /* 0x000000020900780c */ /* 0x040fe20004701070 */
[----:B------:R1:W-:Y:S04]  /*0700*/  STL [R1+0x1d4], R9 ;  /* 0x0001d40901007387 */ /* 0x0003e80000100800 */
[----:B------:R-:W5:Y:S02]  /*0710*/  FENCE.VIEW.ASYNC.S ;  /* 0x00000000000073c6 */ /* 0x000f640000000000 */
[----:B-----5:R-:W0:Y:S01]  /*0720*/  @!UP0 SYNCS.EXCH.64 URZ, [UR6+0x30], UR4 ;  /* 0x00003004063f85b2 */ /* 0x020e220008000100 */
[----:B------:R-:W-:Y:S02]  /*0730*/  @P3 LEA.HI R0, R9, R9, RZ, 0x1 ;  /* 0x0000000909003211 */ /* 0x000fe400078f08ff */
[----:B------:R-:W-:-:S02]  /*0740*/  SEL R3, RZ, 0x1, !P0 ;  /* 0x00000001ff037807 */ /* 0x000fc40004000000 */
[----:B------:R-:W-:Y:S02]  /*0750*/  @P3 SHF.R.S32.HI R0, RZ, 0x1, R0 ;  /* 0x00000001ff003819 */ /* 0x000fe40000011400 */
[----:B0-----:R-:W-:Y:S01]  /*0760*/  ISETP.EQ.U32.AND P2, PT, R4, 0x1, PT ;  /* 0x000000010400780c */ /* 0x001fe20003f42070 */
[----:B------:R0:W1:Y:S01]  /*0770*/  @!UP1 SYNCS.EXCH.64 URZ, [UR6+0x38], UR4 ;  /* 0x00003804063f95b2 */ /* 0x0000620008000100 */
[----:B------:R-:W-:Y:S01]  /*0780*/  NOP ;  /* 0x0000000000007918 */ /* 0x000fe20000000000 */
[----:B0-----:R-:W-:-:S06]  /*0790*/  UIMAD UR4, UR11, UR12, UR10 ;  /* 0x0000000c0b0472a4 */ /* 0x001fcc000f8e020a */
[----:B------:R-:W-:Y:S01]  /*07a0*/  @P3 ISETP.NE.AND P4, PT, R0, UR4, PT ;  /* 0x0000000400003c0c */ /* 0x000fe2000bf85270 */
[----:B------:R-:W-:-:S03]  /*07b0*/  IMAD.MOV.U32 R0, RZ, RZ, 0x1 ;  /* 0x00000001ff007424 */ /* 0x000fc600078e00ff */
[----:B------:R-:W-:-:S04]  /*07c0*/  @P3 SEL R0, RZ, 0x1, P4 ;  /* 0x00000001ff003807 */ /* 0x000fc80002000000 */
[----:B------:R-:W-:-:S05]  /*07d0*/  LOP3.LUT R0, R0, R3, RZ, 0xc0, !PT ;  /* 0x0000000300007212 */ /* 0x000fca00078ec0ff */
[----:B------:R0:W-:Y:S01]  /*07e0*/  STL [R1+0x1d0], R0 ;  /* 0x0001d00001007387 */ /* 0x0001e20000100800 */
[----:B------:R-:W-:Y:S05]  /*07f0*/  @!P2 BRA `(.L_x_3) ;  /* 0x000000000008a947 */ /* 0x000fea0003800000 */
[----:B-1234-:R-:W-:Y:S01]  /*0800*/  UCGABAR_ARV ;  /* 0x00000000000079c7 */ /* 0x01efe20008000000 */
[----:B------:R-:W-:Y:S05]  /*0810*/  BRA `(.L_x_4) ;  /* 0x0000000000047947 */ /* 0x000fea0003800000 */
.L_x_3:
[----:B-1234-:R-:W-:Y:S01]  /*0820*/  NOP ;  /* 0x0000000000007918 */ /* 0x01efe20000000000 */
.L_x_4:
[----:B------:R-:W-:Y:S01]  /*0830*/  ULDC UR4, c[0x0][0x65c] ;  /* 0x0001970000047ab9 */ /* 0x000fe20000000800 */
[----:B------:R-:W-:Y:S01]  /*0840*/  UMOV UR5, URZ ;  /* 0x0000003f00057c82 */ /* 0x000fe20008000000 */
[----:B------:R-:W-:-:S03]  /*0850*/  UISETP.NE.AND UP0, UPT, UR4, 0x1, UPT ;  /* 0x000000010400788c */ /* 0x000fc6000bf05270 */
[----:B------:R-:W-:Y:S01]  /*0860*/  UMOV UR4, UR13 ;  /* 0x0000000d00047c82 */ /* 0x000fe20008000000 */
[----:B------:R-:W-:Y:S02]  /*0870*/  UP2UR UR37, UPR, URZ, 0x1 ;  /* 0x000000013f257883 */ /* 0x000fe40008000000 */
[----:B------:R-:W-:Y:S02]  /*0880*/  PLOP3.LUT P0, PT, PT, PT, UP0, 0x80, 0x0 ;  /* 0x000000000000781c */ /* 0x000fe40003f0f008 */
[----:B------:R-:W-:Y:S02]  /*0890*/  PLOP3.LUT P3, PT, PT, PT, UP0, 0x80, 0x0 ;  /* 0x000000000000781c */ /* 0x000fe40003f6f008 */
[----:B------:R-:W-:Y:S01]  /*08a0*/  PLOP3.LUT P5, PT, PT, PT, UP0, 0x80, 0x0 ;  /* 0x000000000000781c */ /* 0x000fe20003faf008 */
[----:B------:R-:W-:Y:S01]  /*08b0*/  @UP0 ULDC UR14, c[0x0][0x10] ;  /* 0x00000400000e0ab9 */ /* 0x000fe20000000800 */
[----:B------:R-:W-:Y:S01]  /*08c0*/  @UP0 UMOV UR6, UR10 ;  /* 0x0000000a00060c82 */ /* 0x000fe20008000000 */
[----:B------:R-:W-:Y:S01]  /*08d0*/  @UP0 UMOV UR7, URZ ;  /* 0x0000003f00070c82 */ /* 0x000fe20008000000 */
[----:B------:R-:W-:Y:S01]  /*08e0*/  PLOP3.LUT P4, PT, PT, PT, UP0, 0x80, 0x0 ;  /* 0x000000000000781c */ /* 0x000fe20003f8f008 */
[----:B------:R-:W-:-:S03]  /*08f0*/  @UP0 UIMAD.WIDE.U32 UR14, UR13, UR14, UR6 ;  /* 0x0000000e0d0e02a5 */ /* 0x000fc6000f8e0006 */
[----:B------:R-:W-:Y:S01]  /*0900*/  @!UP0 ULDC UR7, c[0x0][0xc] ;  /* 0x0000030000078ab9 */ /* 0x000fe20000000800 */
[----:B------:R-:W-:Y:S01]  /*0910*/  @UP0 UMOV UR6, URZ ;  /* 0x0000003f00060c82 */ /* 0x000fe20008000000 */
[----:B------:R-:W-:Y:S01]  /*0920*/  @!UP0 UIMAD.WIDE.U32 UR4, UR10, UR7, UR4 ;  /* 0x000000070a0482a5 */ /* 0x000fe2000f8e0004 */
[----:B------:R-:W-:Y:S01]  /*0930*/  IMAD.U32 R2, RZ, RZ, UR14 ;  /* 0x0000000eff027e24 */ /* 0x000fe2000f8e00ff */
[----:B------:R-:W-:Y:S02]  /*0940*/  @UP0 UIADD3 UR6, UR15, UR6, URZ ;  /* 0x000000060f060290 */ /* 0x000fe4000fffe03f */
[----:B------:R-:W-:Y:S02]  /*0950*/  IMAD.U32 R3, RZ, RZ, UR15 ;  /* 0x0000000fff037e24 */ /* 0x000fe4000f8e00ff */
[----:B------:R-:W-:Y:S02]  /*0960*/  @P0 IMAD.MOV.U32 R7, RZ, RZ, R2 ;  /* 0x000000ffff070224 */ /* 0x000fe400078e0002 */
[----:B------:R-:W-:-:S02]  /*0970*/  IMAD.U32 R5, RZ, RZ, UR5 ;  /* 0x00000005ff057e24 */ /* 0x000fc4000f8e00ff */
[----:B------:R-:W-:Y:S02]  /*0980*/  IMAD.U32 R2, RZ, RZ, UR4 ;  /* 0x00000004ff027e24 */ /* 0x000fe4000f8e00ff */
[----:B------:R-:W-:Y:S02]  /*0990*/  @P3 IMAD.U32 R6, RZ, RZ, UR6 ;  /* 0x00000006ff063e24 */ /* 0x000fe4000f8e00ff */
[----:B------:R-:W-:Y:S02]  /*09a0*/  @!P5 IMAD.MOV.U32 R6, RZ, RZ, R5 ;  /* 0x000000ffff06d224 */ /* 0x000fe400078e0005 */
[----:B------:R-:W-:Y:S02]  /*09b0*/  @!P4 IMAD.MOV.U32 R7, RZ, RZ, R2 ;  /* 0x000000ffff07c224 */ /* 0x000fe400078e0002 */
[----:B------:R-:W-:Y:S01]  /*09c0*/  IMAD.U32 R3, RZ, RZ, UR5 ;  /* 0x00000005ff037e24 */ /* 0x000fe2000f8e00ff */
[----:B------:R1:W-:Y:S01]  /*09d0*/  STL [R1+0x1d8], R6 ;  /* 0x0001d80601007387 */ /* 0x0003e20000100800 */
[----:B------:R-:W-:-:S03]  /*09e0*/  IMAD.U32 R4, RZ, RZ, UR4 ;  /* 0x00000004ff047e24 */ /* 0x000fc6000f8e00ff */
[----:B------:R1:W-:Y:S01]  /*09f0*/  STL [R1+0x1dc], R7 ;  /* 0x0001dc0701007387 */ /* 0x0003e20000100800 */
[----:B------:R-:W-:Y:S05]  /*0a00*/  @!P2 BRA `(.L_x_5) ;  /* 0x00000000000ca947 */ /* 0x000fea0003800000 */
[----:B------:R-:W-:Y:S01]  /*0a10*/  UCGABAR_WAIT ;  /* 0x0000000000007dc7 */ /* 0x000fe20008000000 */
[----:B------:R-:W-:Y:S01]  /*0a20*/  CCTL.IVALL ;  /* 0x00000000ff00798f */ /* 0x000fe20002000000 */
[----:B------:R-:W-:Y:S05]  /*0a30*/  BRA `(.L_x_6) ;  /* 0x0000000000047947 */ /* 0x000fea0003800000 */
.L_x_5:
[----:B------:R-:W-:Y:S06]  /*0a40*/  BAR.SYNC.DEFER_BLOCKING 0x0 ;  /* 0x0000000000007b1d */ /* 0x000fec0000010000 */
.L_x_6:
[----:B------:R-:W-:Y:S05]  /*0a50*/  @!P1 BRA `(.L_x_7) ;  /* 0x000001f800589947 */ /* 0x000fea0003800000 */
[----:B------:R-:W-:-:S06]  /*0a60*/  UISETP.GT.U32.AND UP0, UPT, UR16, 0x1, UPT ;  /* 0x000000011000788c */ /* 0x000fcc000bf04070 */
[----:B------:R-:W-:-:S13]  /*0a70*/  PLOP3.LUT P0, PT, PT, PT, UP0, 0x80, 0x0 ;  /* 0x000000000000781c */ /* 0x000fda0003f0f008 */
[----:B------:R-:W-:Y:S05]  /*0a80*/  @P0 EXIT ;  /* 0x000000000000094d */ /* 0x000fea0003800000 */
[----:B------:R-:W-:Y:S01]  /*0a90*/  ULDC.64 UR4, c[0x0][0x650] ;  /* 0x0001940000047ab9 */ /* 0x000fe20000000a00 */
[----:B------:R-:W-:Y:S01]  /*0aa0*/  UMOV UR49, 0xffffffff ;  /* 0xffffffff00317882 */ /* 0x000fe20000000000 */
[----:B------:R-:W-:Y:S01]  /*0ab0*/  ISETP.GE.U32.AND P0, PT, R7, UR4, PT ;  /* 0x0000000407007c0c */ /* 0x000fe2000bf06070 */
[----:B------:R-:W-:Y:S01]  /*0ac0*/  UMOV UR48, 0xffffffff ;  /* 0xffffffff00307882 */ /* 0x000fe20000000000 */
[----:B------:R-:W-:Y:S01]  /*0ad0*/  UMOV UR47, 0xffffffff ;  /* 0xffffffff002f7882 */ /* 0x000fe20000000000 */
[----:B0-----:R-:W-:Y:S02]  /*0ae0*/  PRMT R0, RZ, 0x7610, R0 ;  /* 0x00007610ff007816 */ /* 0x001fe40000000000 */
[----:B------:R-:W-:-:S13]  /*0af0*/  ISETP.GE.U32.AND.EX P0, PT, R6, UR5, PT, P0 ;  /* 0x0000000506007c0c */ /* 0x000fda000bf06100 */
[----:B------:R-:W-:Y:S05]  /*0b00*/  @P0 BRA `(.L_x_8) ;  /* 0x0000000400480947 */ /* 0x000fea0003800000 */
[----:B------:R-:W-:Y:S01]  /*0b10*/  ULDC.64 UR16, c[0x0][0x628] ;  /* 0x00018a0000107ab9 */ /* 0x000fe20000000a00 */
[C---:B------:R-:W-:Y:S01]  /*0b20*/  R2UR UR19, R7.reuse ;  /* 0x00000000071372ca */ /* 0x040fe200000e0000 */
[----:B------:R-:W-:Y:S01]  /*0b30*/  ULDC UR18, c[0x0][0x630] ;  /* 0x00018c0000127ab9 */ /* 0x000fe20000000800 */
[----:B------:R-:W-:Y:S02]  /*0b40*/  ISETP.NE.U32.AND P0, PT, RZ, UR16, PT ;  /* 0x00000010ff007c0c */ /* 0x000fe4000bf05070 */
[----:B------:R-:W-:Y:S02]  /*0b50*/  R2UR UR4, R7 ;  /* 0x00000000070472ca */ /* 0x000fe400000e0000 */
[----:B------:R-:W-:Y:S02]  /*0b60*/  ISETP.NE.AND.EX P0, PT, RZ, UR17, PT, P0 ;  /* 0x00000011ff007c0c */ /* 0x000fe4000bf05300 */
[----:B------:R-:W-:-:S11]  /*0b70*/  R2UR UR5, R6 ;  /* 0x00000000060572ca */ /* 0x000fd600000e0000 */
[----:B------:R-:W-:Y:S05]  /*0b80*/  @!P0 BRA `(.L_x_9) ;  /* 0x0000000000308947 */ /* 0x000fea0003800000 */
[----:B------:R-:W-:Y:S01]  /*0b90*/  R2UR UR4, R7 ;  /* 0x00000000070472ca */ /* 0x000fe200000e0000 */
[----:B------:R-:W-:Y:S01]  /*0ba0*/  ULDC UR9, c[0x0][0x634] ;  /* 0x00018d0000097ab9 */ /* 0x000fe20000000800 */
[----:B------:R-:W-:-:S11]  /*0bb0*/  R2UR UR13, R6 ;  /* 0x00000000060d72ca */ /* 0x000fd600000e0000 */
[----:B------:R-:W-:-:S04]  /*0bc0*/  UIADD3 UR9, UP0, UR4, UR9, URZ ;  /* 0x0000000904097290 */ /* 0x000fc8000ff1e03f */
[----:B------:R-:W-:-:S04]  /*0bd0*/  UIADD3.X UR13, URZ, UR13, URZ, UP0, !UPT ;  /* 0x0000000d3f0d7290 */ /* 0x000fc800087fe43f */
[----:B------:R-:W-:-:S04]  /*0be0*/  UIMAD.WIDE.U32 UR4, UR13, UR16, URZ ;  /* 0x000000100d0472a5 */ /* 0x000fc8000f8e003f */
[----:B------:R-:W-:Y:S02]  /*0bf0*/  UIMAD.WIDE.U32 UR6, UP0, UR9, UR17, UR4 ;  /* 0x00000011090672a5 */ /* 0x000fe4000f800004 */
[----:B------:R-:W-:Y:S02]  /*0c00*/  UIMAD.WIDE.U32 UR4, UR9, UR16, URZ ;  /* 0x00000010090472a5 */ /* 0x000fe4000f8e003f */
[----:B------:R-:W-:Y:S02]  /*0c10*/  UIADD3.X UR15, URZ, URZ, URZ, UP0, !UPT ;  /* 0x0000003f3f0f7290 */ /* 0x000fe400087fe43f */
[----:B------:R-:W-:Y:S01]  /*0c20*/  UIADD3 URZ, UP0, UR5, UR6, URZ ;  /* 0x00000006053f7290 */ /* 0x000fe2000ff1e03f */
[----:B------:R-:W-:-:S03]  /*0c30*/  UMOV UR14, UR7 ;  /* 0x00000007000e7c82 */ /* 0x000fc60008000000 */
[----:B------:R-:W-:-:S12]  /*0c40*/  UIMAD.WIDE.U32.X UR4, UR13, UR17, UR14, UP0 ;  /* 0x000000110d0472a5 */ /* 0x000fd800080e040e */
.L_x_9:
[----:B------:R-:W-:Y:S01]  /*0c50*/  USHF.R.U64 UR47, UR4, UR18, UR5 ;  /* 0x00000012042f7299 */ /* 0x000fe20008001205 */
[----:B------:R-:W-:Y:S01]  /*0c60*/  R2UR UR7, R6 ;  /* 0x00000000060772ca */ /* 0x000fe200000e0000 */
[----:B------:R-:W-:Y:S02]  /*0c70*/  USHF.R.U32.HI UR4, URZ, UR18, UR5 ;  /* 0x000000123f047299 */ /* 0x000fe40008011605 */
[----:B------:R-:W-:Y:S01]  /*0c80*/  UIADD3 UR5, UP0, URZ, -UR47, URZ ;  /* 0x8000002f3f057290 */ /* 0x000fe2000ff1e03f */
[----:B------:R-:W-:Y:S01]  /*0c90*/  ULDC.64 UR14, c[0x0][0x620] ;  /* 0x00018800000e7ab9 */ /* 0x000fe20000000a00 */
[----:B------:R-:W-:Y:S02]  /*0ca0*/  UMOV UR6, UR19 ;  /* 0x0000001300067c82 */ /* 0x000fe40008000000 */
[----:B------:R-:W-:Y:S01]  /*0cb0*/  UIADD3.X UR4, URZ, ~UR4, URZ, UP0, !UPT ;  /* 0x800000043f047290 */ /* 0x000fe200087fe43f */
[----:B------:R-:W-:Y:S01]  /*0cc0*/  ULDC UR9, c[0x0][0x618] ;  /* 0x0001860000097ab9 */ /* 0x000fe20000000800 */
[----:B------:R-:W-:-:S02]  /*0cd0*/  UIMAD UR12, UR11, UR12, UR10 ;  /* 0x0000000c0b0c72a4 */ /* 0x000fc4000f8e020a */
[----:B------:R-:W-:Y:S02]  /*0ce0*/  UIMAD UR4, UR4, UR14, URZ ;  /* 0x0000000e040472a4 */ /* 0x000fe4000f8e023f */
[----:B------:R-:W-:Y:S02]  /*0cf0*/  UIMAD.WIDE.U32 UR6, UR5, UR14, UR6 ;  /* 0x0000000e050672a5 */ /* 0x000fe4000f8e0006 */
[----:B------:R-:W-:Y:S01]  /*0d00*/  UIMAD UR4, UR5, UR15, UR4 ;  /* 0x0000000f050472a4 */ /* 0x000fe2000f8e0204 */
[----:B------:R-:W-:Y:S01]  /*0d10*/  ULDC UR10, c[0x0][0x608] ;  /* 0x00018200000a7ab9 */ /* 0x000fe20000000800 */
[----:B------:R-:W-:Y:S02]  /*0d20*/  ULDC UR18, c[0x0][0x658] ;  /* 0x0001960000127ab9 */ /* 0x000fe40000000800 */
[----:B------:R-:W-:Y:S01]  /*0d30*/  UIADD3 UR7, UR7, UR4, URZ ;  /* 0x0000000407077290 */ /* 0x000fe2000fffe03f */
[----:B------:R-:W-:Y:S02]  /*0d40*/  UMOV UR11, 0xffffffff ;  /* 0xffffffff000b7882 */ /* 0x000fe40000000000 */
[----:B------:R-:W-:Y:S01]  /*0d50*/  ULDC.64 UR4, c[0x0][0x640] ;  /* 0x0001900000047ab9 */ /* 0x000fe20000000a00 */
[----:B------:R-:W-:Y:S01]  /*0d60*/  USHF.R.U64 UR16, UR6, UR9, UR7 ;  /* 0x0000000906107299 */ /* 0x000fe20008001207 */
[----:B------:R-:W-:Y:S01]  /*0d70*/  ISETP.NE.U32.AND P0, PT, RZ, UR4, PT ;  /* 0x00000004ff007c0c */ /* 0x000fe2000bf05070 */
[----:B------:R-:W-:-:S02]  /*0d80*/  USHF.R.U32.HI UR7, URZ, UR9, UR7 ;  /* 0x000000093f077299 */ /* 0x000fc40008011607 */
[----:B------:R-:W-:Y:S01]  /*0d90*/  USHF.L.U32 UR6, UR11, UR18, URZ ;  /* 0x000000120b067299 */ /* 0x000fe2000800063f */
[----:B------:R-:W-:Y:S01]  /*0da0*/  ISETP.NE.AND.EX P0, PT, RZ, UR5, PT, P0 ;  /* 0x00000005ff007c0c */ /* 0x000fe2000bf05300 */
[----:B------:R-:W-:Y:S02]  /*0db0*/  USHF.R.U64 UR22, UR16, UR10, UR7 ;  /* 0x0000000a10167299 */ /* 0x000fe40008001207 */
[----:B------:R-:W-:Y:S02]  /*0dc0*/  USHF.R.U32.HI UR7, URZ, UR10, UR7 ;  /* 0x0000000a3f077299 */ /* 0x000fe40008011607 */
[----:B------:R-:W-:Y:S02]  /*0dd0*/  UISETP.NE.AND UP1, UPT, UR37, URZ, UPT ;  /* 0x0000003f2500728c */ /* 0x000fe4000bf25270 */
[----:B------:R-:W-:Y:S01]  /*0de0*/  USHF.R.U64 UR23, UR22, UR18, UR7 ;  /* 0x0000001216177299 */ /* 0x000fe20008001207 */
[----:B------:R-:W-:Y:S01]  /*0df0*/  ULDC UR17, c[0x0][0x600] ;  /* 0x0001800000117ab9 */ /* 0x000fe20000000800 */
[----:B------:R-:W-:-:S02]  /*0e00*/  ULOP3.LUT UR13, URZ, UR6, URZ, 0x33, !UPT ;  /* 0x000000063f0d7292 */ /* 0x000fc4000f8e333f */
[----:B------:R-:W-:Y:S02]  /*0e10*/  UIADD3 UR15, UR17, -0x1, URZ ;  /* 0xffffffff110f7890 */ /* 0x000fe4000fffe03f */
[----:B------:R-:W-:Y:S02]  /*0e20*/  USEL UR12, UR8, UR12, !UP1 ;  /* 0x0000000c080c7287 */ /* 0x000fe4000c800000 */
[----:B------:R-:W-:Y:S01]  /*0e30*/  USHF.R.U32.HI UR7, URZ, UR18, UR7 ;  /* 0x000000123f077299 */ /* 0x000fe20008011607 */
[----:B------:R-:W-:Y:S01]  /*0e40*/  ULDC UR19, c[0x0][0x648] ;  /* 0x0001920000137ab9 */ /* 0x000fe20000000800 */
[----:B------:R-:W-:Y:S01]  /*0e50*/  ULDC UR20, c[0x0][0x638] ;  /* 0x00018e0000147ab9 */ /* 0x000fe20000000800 */
[----:B------:R-:W-:Y:S01]  /*0e60*/  UMOV UR21, 0x1 ;  /* 0x0000000100157882 */ /* 0x000fe20000000000 */
[----:B------:R-:W-:Y:S01]  /*0e70*/  UMOV UR6, UR23 ;  /* 0x0000001700067c82 */ /* 0x000fe20008000000 */
[----:B------:R-:W-:Y:S07]  /*0e80*/  @!P0 BRA `(.L_x_10) ;  /* 0x0000000000308947 */ /* 0x000fee0003800000 */
[----:B------:R-:W-:Y:S02]  /*0e90*/  ULDC UR10, c[0x0][0x64c] ;  /* 0x00019300000a7ab9 */ /* 0x000fe40000000800 */
        /* <DEDUP_REMOVED lines=8> */
[----:B------:R-:W-:-:S07]  /*0f20*/  UIMAD.WIDE.U32.X UR4, UR14, UR5, UR10, UP0 ;  /* 0x000000050e0472a5 */ /* 0x000fce00080e040a */
[----:B------:R-:W-:Y:S01]  /*0f30*/  UMOV UR6, UR4 ;  /* 0x0000000400067c82 */ /* 0x000fe20008000000 */
[----:B------:R-:W-:-:S05]  /*0f40*/  UMOV UR7, UR5 ;  /* 0x0000000500077c82 */ /* 0x000fca0008000000 */
.L_x_10:
[----:B------:R-:W-:Y:S01]  /*0f50*/  USHF.R.U64 UR5, UR6, UR19, UR7 ;  /* 0x0000001306057299 */ /* 0x000fe20008001207 */
[----:B------:R-:W-:Y:S01]  /*0f60*/  MOV R0, 0x1 ;  /* 0x0000000100007802 */ /* 0x000fe20000000f00 */
[----:B------:R-:W-:Y:S02]  /*0f70*/  USHF.L.U32 UR4, UR21, UR18, URZ ;  /* 0x0000001215047299 */ /* 0x000fe4000800063f */
[----:B------:R-:W-:Y:S02]  /*0f80*/  ULOP3.LUT UR13, UR22, UR13, URZ, 0xc0, !UPT ;  /* 0x0000000d160d7292 */ /* 0x000fe4000f8ec03f */
[----:B------:R-:W-:Y:S02]  /*0f90*/  UIADD3 UR6, -UR5, URZ, URZ ;  /* 0x0000003f05067290 */ /* 0x000fe4000fffe13f */
[----:B------:R-:W-:Y:S02]  /*0fa0*/  UIMAD UR13, UR4, UR5, UR13 ;  /* 0x00000005040d72a4 */ /* 0x000fe4000f8e020d */
[----:B------:R-:W-:-:S02]  /*0fb0*/  ULOP3.LUT UR15, UR16, UR15, URZ, 0xc0, !UPT ;  /* 0x0000000f100f7292 */ /* 0x000fc4000f8ec03f */
[----:B------:R-:W-:Y:S01]  /*0fc0*/  UIMAD UR4, UR6, UR20, UR23 ;  /* 0x00000014060472a4 */ /* 0x000fe2000f8e0217 */
[----:B------:R-:W-:Y:S01]  /*0fd0*/  ULDC UR5, c[0x0][0x610] ;  /* 0x0001840000057ab9 */ /* 0x000fe20000000800 */
[----:B------:R-:W-:Y:S02]  /*0fe0*/  UISETP.NE.AND UP0, UPT, UR37, URZ, UPT ;  /* 0x0000003f2500728c */ /* 0x000fe4000bf05270 */
[----:B------:R-:W-:Y:S02]  /*0ff0*/  UIMAD UR12, UR13, UR5, UR12 ;  /* 0x000000050d0c72a4 */ /* 0x000fe4000f8e020c */
[----:B------:R-:W-:-:S04]  /*1000*/  UIMAD UR4, UR4, UR17, UR15 ;  /* 0x00000011040472a4 */ /* 0x000fc8000f8e020f */
[----:B------:R-:W-:Y:S02]  /*1010*/  USEL UR48, UR4, UR12, !UP0 ;  /* 0x0000000c04307287 */ /* 0x000fe4000c000000 */
[----:B------:R-:W-:-:S12]  /*1020*/  USEL UR49, UR12, UR4, !UP0 ;  /* 0x000000040c317287 */ /* 0x000fd8000c000000 */
.L_x_8:
[----:B------:R-:W-:-:S08]  /*1030*/  NOP ;  /* 0x0000000000007918 */ /* 0x000fd00000000000 */
[----:B------:R-:W0:Y:S02]  /*1040*/  USETMAXREG.TRY_ALLOC.CTAPOOL UP0, 0xf0 ;  /* 0x000000f0000079c8 */ /* 0x000e240008000600 */
[----:B0-----:R-:W-:-:S13]  /*1050*/  PLOP3.LUT P0, PT, PT, PT, UP0, 0x80, 0x0 ;  /* 0x000000000000781c */ /* 0x001fda0003f0f008 */
[----:B------:R-:W-:Y:S05]  /*1060*/  @!P0 BRA `(.L_x_8) ;  /* 0xfffffffc00f08947 */ /* 0x000fea000383ffff */
[----:B------:R-:W-:Y:S01]  /*1070*/  ULDC.64 UR4, c[0x0][0x598] ;  /* 0x0001660000047ab9 */ /* 0x000fe20000000a00 */
[----:B------:R-:W-:Y:S01]  /*1080*/  ULDC.64 UR50, c[0x0][0x208] ;  /* 0x0000820000327ab9 */ /* 0x000fe20000000a00 */
[----:B------:R-:W-:-:S04]  /*1090*/  ISETP.NE.U32.AND P0, PT, RZ, UR4, PT ;  /* 0x00000004ff007c0c */ /* 0x000fc8000bf05070 */
[----:B------:R-:W-:-:S13]  /*10a0*/  ISETP.NE.AND.EX P0, PT, RZ, UR5, PT, P0 ;  /* 0x00000005ff007c0c */ /* 0x000fda000bf05300 */
[----:B------:R-:W-:Y:S05]  /*10b0*/  @!P0 BRA `(.L_x_11) ;  /* 0x00000000001c8947 */ /* 0x000fea0003800000 */
[----:B------:R-:W0:Y:S02]  /*10c0*/  LDC.64 R2, c[0x0][0x598] ;  /* 0x00016600ff027b82 */ /* 0x000e240000000a00 */
[----:B0-----:R-:W2:Y:S02]  /*10d0*/  LDG.E.64 R2, desc[UR50][R2.64] ;  /* 0x0000003202027981 */ /* 0x001ea4000c1e1b00 */
[----:B--2---:R-:W-:-:S04]  /*10e0*/  ISETP.NE.U32.AND P0, PT, R2, RZ, PT ;  /* 0x000000ff0200720c */ /* 0x004fc80003f05070 */
[----:B------:R-:W-:-:S13]  /*10f0*/  ISETP.NE.AND.EX P0, PT, R3, RZ, PT, P0 ;  /* 0x000000ff0300720c */ /* 0x000fda0003f05300 */
[----:B------:R-:W-:Y:S05]  /*1100*/  @!P0 BRA `(.L_x_11) ;  /* 0x0000000000088947 */ /* 0x000fea0003800000 */
[----:B------:R0:W5:Y:S01]  /*1110*/  LD.E R17, desc[UR50][R2.64] ;  /* 0x0000003202117980 */ /* 0x000162000c101900 */
[----:B------:R-:W-:Y:S05]  /*1120*/  BRA `(.L_x_12) ;  /* 0x0000000000247947 */ /* 0x000fea0003800000 */
.L_x_11:
[----:B------:R-:W-:Y:S02]  /*1130*/  ULDC.64 UR4, c[0x0][0x588] ;  /* 0x0001620000047ab9 */ /* 0x000fe40000000a00 */
[----:B------:R-:W-:-:S04]  /*1140*/  ISETP.NE.U32.AND P0, PT, RZ, UR4, PT ;  /* 0x00000004ff007c0c */ /* 0x000fc8000bf05070 */
[----:B------:R-:W-:-:S13]  /*1150*/  ISETP.NE.AND.EX P0, PT, RZ, UR5, PT, P0 ;  /* 0x00000005ff007c0c */ /* 0x000fda000bf05300 */
[----:B------:R-:W-:Y:S05]  /*1160*/  @!P0 BRA `(.L_x_13) ;  /* 0x00000000000c8947 */ /* 0x000fea0003800000 */
[----:B------:R-:W0:Y:S02]  /*1170*/  LDC.64 R2, c[0x0][0x588] ;  /* 0x00016200ff027b82 */ /* 0x000e240000000a00 */
[----:B0-----:R2:W5:Y:S01]  /*1180*/  LDG.E R17, desc[UR50][R2.64] ;  /* 0x0000003202117981 */ /* 0x001562000c1e1900 */
[----:B------:R-:W-:Y:S05]  /*1190*/  BRA `(.L_x_12) ;  /* 0x0000000000087947 */ /* 0x000fea0003800000 */
.L_x_13:
[----:B------:R-:W-:Y:S02]  /*11a0*/  ULDC UR4, c[0x0][0x580] ;  /* 0x0001600000047ab9 */ /* 0x000fe40000000800 */
[----:B------:R-:W-:-:S07]  /*11b0*/  IMAD.U32 R17, RZ, RZ, UR4 ;  /* 0x00000004ff117e24 */ /* 0x000fce000f8e00ff */
.L_x_12:
[----:B------:R-:W-:Y:S02]  /*11c0*/  ULDC.64 UR4, c[0x0][0x5a0] ;  /* 0x0001680000047ab9 */ /* 0x000fe40000000a00 */
[----:B------:R-:W-:-:S04]  /*11d0*/  ISETP.NE.U32.AND P0, PT, RZ, UR4, PT ;  /* 0x00000004ff007c0c */ /* 0x000fc8000bf05070 */
[----:B------:R-:W-:-:S13]  /*11e0*/  ISETP.NE.AND.EX P0, PT, RZ, UR5, PT, P0 ;  /* 0x00000005ff007c0c */ /* 0x000fda000bf05300 */
[----:B------:R-:W-:Y:S05]  /*11f0*/  @!P0 BRA `(.L_x_14) ;  /* 0x00000000001c8947 */ /* 0x000fea0003800000 */
[----:B0-2---:R-:W0:Y:S02]  /*1200*/  LDC.64 R2, c[0x0][0x5a0] ;  /* 0x00016800ff027b82 */ /* 0x005e240000000a00 */
[----:B0-----:R-:W2:Y:S02]  /*1210*/  LDG.E.64 R2, desc[UR50][R2.64] ;  /* 0x0000003202027981 */ /* 0x001ea4000c1e1b00 */
[----:B--2---:R-:W-:-:S04]  /*1220*/  ISETP.NE.U32.AND P0, PT, R2, RZ, PT ;  /* 0x000000ff0200720c */ /* 0x004fc80003f05070 */
[----:B------:R-:W-:-:S13]  /*1230*/  ISETP.NE.AND.EX P0, PT, R3, RZ, PT, P0 ;  /* 0x000000ff0300720c */ /* 0x000fda0003f05300 */
[----:B------:R-:W-:Y:S05]  /*1240*/  @!P0 BRA `(.L_x_14) ;  /* 0x0000000000088947 */ /* 0x000fea0003800000 */
[----:B------:R0:W5:Y:S01]  /*1250*/  LD.E R18, desc[UR50][R2.64] ;  /* 0x0000003202127980 */ /* 0x000162000c101900 */
[----:B------:R-:W-:Y:S05]  /*1260*/  BRA `(.L_x_15) ;  /* 0x0000000000247947 */ /* 0x000fea0003800000 */
.L_x_14:
[----:B------:R-:W-:Y:S02]  /*1270*/  ULDC.64 UR4, c[0x0][0x590] ;  /* 0x0001640000047ab9 */ /* 0x000fe40000000a00 */
[----:B------:R-:W-:-:S04]  /*1280*/  ISETP.NE.U32.AND P0, PT, RZ, UR4, PT ;  /* 0x00000004ff007c0c */ /* 0x000fc8000bf05070 */
[----:B------:R-:W-:-:S13]  /*1290*/  ISETP.NE.AND.EX P0, PT, RZ, UR5, PT, P0 ;  /* 0x00000005ff007c0c */ /* 0x000fda000bf05300 */
[----:B------:R-:W-:Y:S05]  /*12a0*/  @!P0 BRA `(.L_x_16) ;  /* 0x00000000000c8947 */ /* 0x000fea0003800000 */
[----:B------:R-:W3:Y:S02]  /*12b0*/  LDC.64 R18, c[0x0][0x590] ;  /* 0x00016400ff127b82 */ /* 0x000ee40000000a00 */
[----:B---3--:R3:W5:Y:S01]  /*12c0*/  LDG.E R18, desc[UR50][R18.64] ;  /* 0x0000003212127981 */ /* 0x008762000c1e1900 */
[----:B------:R-:W-:Y:S05]  /*12d0*/  BRA `(.L_x_15) ;  /* 0x0000000000087947 */ /* 0x000fea0003800000 */
.L_x_16:
[----:B------:R-:W-:Y:S02]  /*12e0*/  ULDC UR4, c[0x0][0x584] ;  /* 0x0001610000047ab9 */ /* 0x000fe40000000800 */
[----:B------:R-:W-:-:S07]  /*12f0*/  IMAD.U32 R18, RZ, RZ, UR4 ;  /* 0x00000004ff127e24 */ /* 0x000fce000f8e00ff */
.L_x_15:
[----:B------:R-:W-:-:S13]  /*1300*/  LOP3.LUT P0, RZ, R0, 0xff, RZ, 0xc0, !PT ;  /* 0x000000ff00ff7812 */ /* 0x000fda000780c0ff */
[----:B------:R-:W-:Y:S05]  /*1310*/  @!P0 EXIT ;  /* 0x000000000000894d */ /* 0x000fea0003800000 */
[----:B------:R-:W-:Y:S01]  /*1320*/  ULDC UR4, c[0x0][0x28c] ;  /* 0x0000a30000047ab9 */ /* 0x000fe20000000800 */
[----:B------:R-:W-:Y:S01]  /*1330*/  ULDC.64 UR6, c[0x0][0x5c8] ;  /* 0x0001720000067ab9 */ /* 0x000fe20000000a00 */
[----:B------:R-:W-:Y:S02]  /*1340*/  UIADD3 UR4, UR4, 0x7f, URZ ;  /* 0x0000007f04047890 */ /* 0x000fe4000fffe03f */
[----:B------:R-:W-:Y:S02]  /*1350*/  USHF.L.U64.HI UR38, UR6, 0x7, UR7 ;  /* 0x0000000706267899 */ /* 0x000fe40008010207 */
[----:B------:R-:W-:Y:S02]  /*1360*/  USHF.R.S32.HI UR5, URZ, 0x1f, UR4 ;  /* 0x0000001f3f057899 */ /* 0x000fe40008011404 */
[----:B------:R-:W-:Y:S02]  /*1370*/  USHF.L.U32 UR39, UR6, 0x7, URZ ;  /* 0x0000000706277899 */ /* 0x000fe4000800063f */
[----:B------:R-:W-:-:S02]  /*1380*/  ULEA.HI UR5, UR5, UR4, URZ, 0x7 ;  /* 0x0000000405057291 */ /* 0x000fc4000f8f383f */
[----:B------:R-:W-:Y:S02]  /*1390*/  USHF.L.U64.HI UR40, UR6, 0x3, UR7 ;  /* 0x0000000306287899 */ /* 0x000fe40008010207 */
[----:B------:R-:W-:Y:S02]  /*13a0*/  USHF.L.U32 UR41, UR6, 0x3, URZ ;  /* 0x0000000306297899 */ /* 0x000fe4000800063f */
[----:B------:R-:W-:Y:S02]  /*13b0*/  USHF.L.U64.HI UR42, UR6, 0x8, UR7 ;  /* 0x00000008062a7899 */ /* 0x000fe40008010207 */
[----:B------:R-:W-:Y:S02]  /*13c0*/  USHF.L.U32 UR43, UR6, 0x8, URZ ;  /* 0x00000008062b7899 */ /* 0x000fe4000800063f */
[----:B------:R-:W-:Y:S01]  /*13d0*/  USHF.R.S32.HI UR46, URZ, 0x7, UR5 ;  /* 0x000000073f2e7899 */ /* 0x000fe20008011405 */
[----:B------:R-:W-:Y:S01]  /*13e0*/  UMOV UR45, URZ ;  /* 0x0000003f002d7c82 */ /* 0x000fe20008000000 */
[----:B------:R-:W-:-:S10]  /*13f0*/  UMOV UR44, URZ ;  /* 0x0000003f002c7c82 */ /* 0x000fd40008000000 */
.L_x_200:
[----:B------:R-:W4:Y:S01]  /*1400*/  S2R R0, SR_TID.X ;  /* 0x0000000000007919 */ /* 0x000f220000002100 */
[----:B------:R-:W0:Y:S01]  /*1410*/  S2UR UR7, SR_CgaCtaId ;  /* 0x00000000000779c3 */ /* 0x000e220000008800 */
[----:B------:R-:W-:Y:S02]  /*1420*/  UMOV UR6, 0x400 ;  /* 0x0000040000067882 */ /* 0x000fe40000000000 */
[----:B0-----:R-:W-:Y:S01]  /*1430*/  ULEA UR6, UR7, UR6, 0x18 ;  /* 0x0000000607067291 */ /* 0x001fe2000f8ec03f */
[----:B----4-:R-:W-:-:S04]  /*1440*/  LOP3.LUT R0, R0, 0x80, RZ, 0xc0, !PT ;  /* 0x0000008000007812 */ /* 0x010fc800078ec0ff */
[----:B------:R-:W-:-:S06]  /*1450*/  SHF.R.U32.HI R0, RZ, 0x7, R0 ;  /* 0x00000007ff007819 */ /* 0x000fcc0000011600 */
[----:B------:R-:W0:Y:S02]  /*1460*/  SHFL.IDX PT, R0, R0, RZ, 0x1f ;  /* 0x00001fff00007589 */ /* 0x000e2400000e0000 */
[----:B0-----:R-:W-:-:S13]  /*1470*/  R2UR UR4, R0 ;  /* 0x00000000000472ca */ /* 0x001fda00000e0000 */
[----:B------:R-:W-:-:S04]  /*1480*/  ULEA.HI UR5, UR4, UR4, URZ, 0x1 ;  /* 0x0000000404057291 */ /* 0x000fc8000f8f083f */
[----:B------:R-:W-:-:S04]  /*1490*/  ULOP3.LUT UR5, UR5, 0x7fffe, URZ, 0xc0, !UPT ;  /* 0x0007fffe05057892 */ /* 0x000fc8000f8ec03f */
[----:B------:R-:W-:-:S03]  /*14a0*/  UIADD3 UR5, UR4, -UR5, URZ ;  /* 0x8000000504057290 */ /* 0x000fc6000fffe03f */
[----:B------:R-:W-:Y:S01]  /*14b0*/  ULDC UR4, c[0x0][0x28c] ;  /* 0x0000a30000047ab9 */ /* 0x000fe20000000800 */
[----:B------:R-:W-:Y:S01]  /*14c0*/  ULEA UR5, UR5, UR6, 0xd ;  /* 0x0000000605057291 */ /* 0x000fe2000f8e683f */
[----:B------:R-:W-:-:S03]  /*14d0*/  ISETP.LT.AND P0, PT, RZ, UR4, PT ;  /* 0x00000004ff007c0c */ /* 0x000fc6000bf01270 */
[----:B------:R-:W-:-:S04]  /*14e0*/  UIADD3 UR5, UR5, 0x100, URZ ;  /* 0x0000010005057890 */ /* 0x000fc8000fffe03f */
[----:B------:R-:W-:-:S04]  /*14f0*/  USHF.R.U32.HI UR5, URZ, 0x4, UR5 ;  /* 0x000000043f057899 */ /* 0x000fc80008011605 */
[----:B------:R-:W-:Y:S02]  /*1500*/  ULOP3.LUT UR52, UR5, 0x3fff, URZ, 0xc0, !UPT ;  /* 0x00003fff05347892 */ /* 0x000fe4000f8ec03f */
[----:B------:R-:W-:Y:S10]  /*1510*/  @P0 BRA `(.L_x_17) ;  /* 0x0000000000400947 */ /* 0x000ff40003800000 */
[----:B------:R-:W-:Y:S01]  /*1520*/  MOV R0, 0x0 ;  /* 0x0000000000007802 */ /* 0x000fe20000000f00 */
[----:B------:R-:W-:Y:S01]  /*1530*/  ULDC.64 UR4, c[0x4][0x68] ;  /* 0x01001a0000047ab9 */ /* 0x000fe20000000a00 */
[----:B------:R-:W-:Y:S01]  /*1540*/  ULDC.64 UR6, c[0x4][0x8] ;  /* 0x0100020000067ab9 */ /* 0x000fe20000000a00 */
[----:B------:R-:W-:Y:S01]  /*1550*/  IMAD.U32 R4, RZ, RZ, UR4 ;  /* 0x00000004ff047e24 */ /* 0x000fe2000f8e00ff */
[----:B--2---:R0:W2:Y:S01]  /*1560*/  LDC.64 R2, c[0x4][R0] ;  /* 0x0100000000027b82 */ /* 0x0040a20000000a00 */
[----:B------:R-:W-:Y:S01]  /*1570*/  IMAD.U32 R5, RZ, RZ, UR5 ;  /* 0x00000005ff057e24 */ /* 0x000fe2000f8e00ff */
[----:B------:R-:W-:Y:S01]  /*1580*/  ULDC.64 UR4, c[0x4][0x70] ;  /* 0x01001c0000047ab9 */ /* 0x000fe20000000a00 */
[----:B------:R-:W-:Y:S02]  /*1590*/  IMAD.U32 R10, RZ, RZ, UR6 ;  /* 0x00000006ff0a7e24 */ /* 0x000fe4000f8e00ff */
[----:B-1----:R-:W-:Y:S02]  /*15a0*/  IMAD.U32 R6, RZ, RZ, UR4 ;  /* 0x00000004ff067e24 */ /* 0x002fe4000f8e00ff */
[----:B------:R-:W-:-:S02]  /*15b0*/  IMAD.U32 R7, RZ, RZ, UR5 ;  /* 0x00000005ff077e24 */ /* 0x000fc4000f8e00ff */
[----:B------:R-:W-:Y:S02]  /*15c0*/  IMAD.U32 R11, RZ, RZ, UR7 ;  /* 0x00000007ff0b7e24 */ /* 0x000fe4000f8e00ff */
[----:B------:R-:W-:Y:S02]  /*15d0*/  IMAD.MOV.U32 R8, RZ, RZ, 0x1e1 ;  /* 0x000001e1ff087424 */ /* 0x000fe400078e00ff */
[----:B------:R-:W-:Y:S02]  /*15e0*/  IMAD.MOV.U32 R12, RZ, RZ, 0x1 ;  /* 0x00000001ff0c7424 */ /* 0x000fe400078e00ff */
[----:B0-----:R-:W-:-:S07]  /*15f0*/  IMAD.MOV.U32 R13, RZ, RZ, RZ ;  /* 0x000000ffff0d7224 */ /* 0x001fce00078e00ff */
[----:B------:R-:W-:-:S07]  /*1600*/  LEPC R20, `(.L_x_17) ;  /* 0x000000001014794e */ /* 0x000fce0000000000 */
[----:B--23-5:R-:W-:Y:S05]  /*1610*/  CALL.ABS.NOINC R2 ;  /* 0x0000000002007343 */ /* 0x02cfea0003c00000 */
.L_x_17:
[----:B------:R-:W-:-:S06]  /*1620*/  ULOP3.LUT UR4, UR36, 0x1, URZ, 0xfc, !UPT ;  /* 0x0000000124047892 */ /* 0x000fcc000f8efc3f */
[----:B------:R-:W-:-:S05]  /*1630*/  IMAD.U32 R0, RZ, RZ, UR4 ;  /* 0x00000004ff007e24 */ /* 0x000fca000f8e00ff */
[----:B------:R-:W-:-:S13]  /*1640*/  ISETP.NE.AND P0, PT, R0, 0x3, PT ;  /* 0x000000030000780c */ /* 0x000fda0003f05270 */
[----:B------:R-:W-:Y:S05]  /*1650*/  @!P0 BRA `(.L_x_18) ;  /* 0x0000000000048947 */ /* 0x000fea0003800000 */
[----:B------:R-:W-:Y:S01]  /*1660*/  BPT.TRAP 0x1 ;  /* 0x000000040000795c */ /* 0x000fe20000300000 */
.L_x_18:
[----:B------:R-:W0:Y:S01]  /*1670*/  S2UR UR5, SR_CgaCtaId ;  /* 0x00000000000579c3 */ /* 0x000e220000008800 */
[----:B------:R-:W-:Y:S01]  /*1680*/  UMOV UR4, 0x400 ;  /* 0x0000040000047882 */ /* 0x000fe20000000000 */
[----:B--2---:R-:W-:Y:S02]  /*1690*/  IMAD.U32 R2, RZ, RZ, UR45 ;  /* 0x0000002dff027e24 */ /* 0x004fe4000f8e00ff */
[----:B------:R-:W-:-:S03]  /*16a0*/  IMAD.U32 R3, RZ, RZ, UR44 ;  /* 0x0000002cff037e24 */ /* 0x000fc6000f8e00ff */
[----:B------:R-:W-:Y:S01]  /*16b0*/  SHF.L.U32 R2, R2, 0x1f, RZ ;  /* 0x0000001f02027819 */ /* 0x000fe200000006ff */
[----:B0-----:R-:W-:-:S06]  /*16c0*/  ULEA UR4, UR5, UR4, 0x18 ;  /* 0x0000000405047291 */ /* 0x001fcc000f8ec03f */
[----:B------:R-:W-:-:S04]  /*16d0*/  IMAD.U32 R0, RZ, RZ, UR4 ;  /* 0x00000004ff007e24 */ /* 0x000fc8000f8e00ff */
[----:B------:R-:W-:-:S04]  /*16e0*/  IMAD R3, R3, 0x8, R0 ;  /* 0x0000000803037824 */ /* 0x000fc800078e0200 */
[----:B------:R0:W2:Y:S01]  /*16f0*/  SYNCS.PHASECHK.TRANS64.TRYWAIT P1, [R3+URZ], R2 ;  /* 0x00000002030075a7 */ /* 0x0000a2000802017f */
[----:B------:R-:W-:Y:S05]  /*1700*/  @!P0 BRA `(.L_x_19) ;  /* 0x0000000000048947 */ /* 0x000fea0003800000 */
[----:B------:R-:W-:Y:S01]  /*1710*/  BPT.TRAP 0x1 ;  /* 0x000000040000795c */ /* 0x000fe20000300000 */
.L_x_19:
[----:B--2---:R-:W-:Y:S05]  /*1720*/  @P1 BRA `(.L_x_20) ;  /* 0x0000000000081947 */ /* 0x004fea0003800000 */
[----:B------:R-:W2:Y:S02]  /*1730*/  SYNCS.PHASECHK.TRANS64.TRYWAIT P1, [R3+URZ], R2 ;  /* 0x00000002030075a7 */ /* 0x000ea4000802017f */
[----:B--2---:R-:W-:Y:S05]  /*1740*/  @!P1 BRA `(.L_x_21) ;  /* 0x0000020000a49947 */ /* 0x004fea0003800000 */
.L_x_20:
[----:B------:R-:W-:-:S04]  /*1750*/  UISETP.LT.AND UP0, UPT, UR46, 0x1, UPT ;  /* 0x000000012e00788c */ /* 0x000fc8000bf01270 */
[----:B------:R-:W-:-:S06]  /*1760*/  USEL UR4, UR46, 0x1, UP0 ;  /* 0x000000012e047887 */ /* 0x000fcc0008000000 */
[----:B0-2---:R-:W-:Y:S01]  /*1770*/  IMAD.U32 R2, RZ, RZ, UR4 ;  /* 0x00000004ff027e24 */ /* 0x005fe2000f8e00ff */
[----:B------:R-:W-:Y:S05]  /*1780*/  WARPSYNC.ALL ;  /* 0x0000000000007948 */ /* 0x000fea0003800000 */
[----:B------:R-:W-:-:S04]  /*1790*/  IADD3 R2, -R2, UR46, RZ ;  /* 0x0000002e02027c10 */ /* 0x000fc8000fffe1ff */
[----:B------:R-:W-:Y:S02]  /*17a0*/  ISETP.GE.AND P1, PT, R2, 0x1, PT ;  /* 0x000000010200780c */ /* 0x000fe40003f26270 */
[----:B------:R-:W-:Y:S01]  /*17b0*/  R2UR UR4, R0 ;  /* 0x00000000000472ca */ /* 0x000fe200000e0000 */
[----:B------:R-:W-:Y:S01]  /*17c0*/  ULOP3.LUT UR32, UR52, 0x10000, URZ, 0xfc, !UPT ;  /* 0x0001000034207892 */ /* 0x000fe2000f8efc3f */
[----:B------:R-:W-:Y:S01]  /*17d0*/  WARPGROUP.ARRIVE ;  /* 0x00000000000079c5 */ /* 0x000fe20000000000 */
[----:B------:R-:W-:Y:S01]  /*17e0*/  UMOV UR5, 0x40000040 ;  /* 0x4000004000057882 */ /* 0x000fe20000000000 */
[----:B------:R-:W-:Y:S01]  /*17f0*/  UMOV UR7, 0x40000040 ;  /* 0x4000004000077882 */ /* 0x000fe20000000000 */
[----:B------:R-:W-:Y:S01]  /*1800*/  ULEA UR34, UR44, UR32, 0xc ;  /* 0x000000202c227291 */ /* 0x000fe2000f8e603f */
[----:B------:R-:W-:Y:S01]  /*1810*/  STL [R1+0x2f0], R19 ;  /* 0x0002f01301007387 */ /* 0x000fe20000100800 */
[----:B------:R-:W-:Y:S01]  /*1820*/  UMOV UR9, UR5 ;  /* 0x0000000500097c82 */ /* 0x000fe20008000000 */
[----:B------:R-:W-:Y:S01]  /*1830*/  UMOV UR11, 0x40000040 ;  /* 0x40000040000b7882 */ /* 0x000fe20000000000 */
[----:B------:R-:W-:Y:S01]  /*1840*/  UMOV UR21, UR5 ;  /* 0x0000000500157c82 */ /* 0x000fe20008000000 */
[----:B------:R-:W-:Y:S01]  /*1850*/  UMOV UR23, 0x40000040 ;  /* 0x4000004000177882 */ /* 0x000fe20000000000 */
[----:B------:R-:W-:Y:S01]  /*1860*/  UMOV UR17, UR5 ;  /* 0x0000000500117c82 */ /* 0x000fe20008000000 */
[----:B------:R-:W-:Y:S01]  /*1870*/  UMOV UR19, 0x40000040 ;  /* 0x4000004000137882 */ /* 0x000fe20000000000 */
[----:B------:R-:W-:Y:S01]  /*1880*/  UIADD3 UR4, UR4, 0x20100, URZ ;  /* 0x0002010004047890 */ /* 0x000fe2000fffe03f */
[----:B-----5:R-:W-:Y:S01]  /*1890*/  STL [R1+0x2ec], R18 ;  /* 0x0002ec1201007387 */ /* 0x020fe20000100800 */
[----:B------:R-:W-:Y:S01]  /*18a0*/  UMOV UR13, UR5 ;  /* 0x00000005000d7c82 */ /* 0x000fe20008000000 */
[----:B------:R-:W-:Y:S01]  /*18b0*/  UMOV UR15, 0x40000040 ;  /* 0x40000040000f7882 */ /* 0x000fe20000000000 */
[----:B------:R-:W-:Y:S01]  /*18c0*/  USHF.R.U32.HI UR4, URZ, 0x4, UR4 ;  /* 0x000000043f047899 */ /* 0x000fe20008011604 */
[----:B------:R-:W-:Y:S01]  /*18d0*/  STL [R1+0x2e8], R17 ;  /* 0x0002e81101007387 */ /* 0x000fe20000100800 */
[----:B------:R-:W-:-:S02]  /*18e0*/  UIADD3 UR24, UR34, 0x800, URZ ;  /* 0x0000080022187890 */ /* 0x000fc4000fffe03f */
[----:B------:R-:W-:Y:S01]  /*18f0*/  ULOP3.LUT UR4, UR4, 0x3fff, URZ, 0xc0, !UPT ;  /* 0x00003fff04047892 */ /* 0x000fe2000f8ec03f */
[----:B------:R-:W-:Y:S01]  /*1900*/  STL [R1+0x2e4], R16 ;  /* 0x0002e41001007387 */ /* 0x000fe20000100800 */
[----:B------:R-:W-:Y:S01]  /*1910*/  UMOV UR25, 0x40000040 ;  /* 0x4000004000197882 */ /* 0x000fe20000000000 */
[----:B------:R-:W-:Y:S01]  /*1920*/  UMOV UR27, UR7 ;  /* 0x00000007001b7c82 */ /* 0x000fe20008000000 */
[----:B------:R-:W-:Y:S01]  /*1930*/  ULOP3.LUT UR33, UR4, 0x10000, URZ, 0xfc, !UPT ;  /* 0x0001000004217892 */ /* 0x000fe2000f8efc3f */
[----:B------:R-:W-:Y:S01]  /*1940*/  STL [R1+0x2e0], R2 ;  /* 0x0002e00201007387 */ /* 0x000fe20000100800 */
[----:B------:R-:W-:Y:S01]  /*1950*/  UMOV UR31, UR11 ;  /* 0x0000000b001f7c82 */ /* 0x000fe20008000000 */
[----:B------:R-:W-:Y:S01]  /*1960*/  UMOV UR4, UR34 ;  /* 0x0000002200047c82 */ /* 0x000fe20008000000 */
[----:B------:R-:W-:Y:S01]  /*1970*/  UIMAD UR35, UR44, 0x500, UR33 ;  /* 0x000005002c2378a4 */ /* 0x000fe2000f8e0221 */
[----:B------:R-:W-:Y:S01]  /*1980*/  STL [R1+0x2f4], R0 ;  /* 0x0002f40001007387 */ /* 0x000fe20000100800 */
[----:B------:R-:W-:Y:S01]  /*1990*/  UMOV UR8, UR4 ;  /* 0x0000000400087c82 */ /* 0x000fe20008000000 */
[----:B------:R-:W-:Y:S01]  /*19a0*/  UMOV UR20, UR4 ;  /* 0x0000000400147c82 */ /* 0x000fe20008000000 */
[----:B------:R-:W-:-:S02]  /*19b0*/  UIADD3 UR10, UR35, 0x100, URZ ;  /* 0x00000100230a7890 */ /* 0x000fc4000fffe03f */
[----:B------:R-:W-:Y:S02]  /*19c0*/  UIADD3 UR22, UR35, 0x200, URZ ;  /* 0x0000020023167890 */ /* 0x000fe4000fffe03f */
[----:B------:R-:W-:Y:S01]  /*19d0*/  UMOV UR6, UR35 ;  /* 0x0000002300067c82 */ /* 0x000fe20008000000 */
[----:B------:R-:W-:Y:S01]  /*19e0*/  UIADD3 UR18, UR35, 0x300, URZ ;  /* 0x0000030023127890 */ /* 0x000fe2000fffe03f */
[----:B------:R-:W-:Y:S01]  /*19f0*/  IGMMA.64x32x32.S8.S8 R24, gdesc[UR4], RZ, !UPT, gsb0 ;  /* 0x01200000041879f1 */ /* 0x000fe2000c0410ff */
[----:B------:R-:W-:Y:S01]  /*1a00*/  UMOV UR16, UR4 ;  /* 0x0000000400107c82 */ /* 0x000fe20008000000 */
[----:B------:R-:W-:Y:S01]  /*1a10*/  UIADD3 UR14, UR35, 0x400, URZ ;  /* 0x00000400230e7890 */ /* 0x000fe2000fffe03f */
[----:B------:R-:W-:Y:S01]  /*1a20*/  UMOV UR12, UR4 ;  /* 0x00000004000c7c82 */ /* 0x000fe20008000000 */
[----:B------:R-:W-:Y:S01]  /*1a30*/  UMOV UR26, UR6 ;  /* 0x00000006001a7c82 */ /* 0x000fe20008000000 */
[----:B------:R-:W-:Y:S01]  /*1a40*/  UMOV UR30, UR10 ;  /* 0x0000000a001e7c82 */ /* 0x000fe20008000000 */
[----:B------:R-:W-:-:S02]  /*1a50*/  WARPGROUP.DEPBAR.LE gsb0, 0x0 ;  /* 0x00008000000079c5 */ /* 0x000fc40000010000 */
[----:B------:R-:W-:Y:S01]  /*1a60*/  WARPGROUP.ARRIVE ;  /* 0x00000000000079c5 */ /* 0x000fe20000000000 */
[----:B------:R-:W-:Y:S01]  /*1a70*/  IMAD.MOV.U32 R20, RZ, RZ, R36 ;  /* 0x000000ffff147224 */ /* 0x000fe200078e0024 */
[----:B------:R-:W-:Y:S01]  /*1a80*/  MOV R21, R39 ;  /* 0x0000002700157202 */ /* 0x000fe20000000f00 */
[----:B------:R-:W-:Y:S02]  /*1a90*/  IMAD.MOV.U32 R15, RZ, RZ, R37 ;  /* 0x000000ffff0f7224 */ /* 0x000fe400078e0025 */
[----:B------:R-:W-:Y:S01]  /*1aa0*/  IMAD.MOV.U32 R14, RZ, RZ, R34 ;  /* 0x000000ffff0e7224 */ /* 0x000fe200078e0022 */
[----:B------:R-:W-:Y:S01]  /*1ab0*/  IGMMA.64x32x32.S8.S8 R40, gdesc[UR8], RZ, !UPT, gsb0 ;  /* 0x01200000082879f1 */ /* 0x000fe2000c0410ff */
[----:B------:R-:W-:Y:S01]  /*1ac0*/  UIADD3 UR8, UR34, 0x400, URZ ;  /* 0x0000040022087890 */ /* 0x000fe2000fffe03f */
[----:B------:R-:W-:Y:S02]  /*1ad0*/  IMAD.MOV.U32 R13, RZ, RZ, R35 ;  /* 0x000000ffff0d7224 */ /* 0x000fe400078e0023 */
[----:B------:R-:W-:-:S02]  /*1ae0*/  IMAD.MOV.U32 R12, RZ, RZ, R32 ;  /* 0x000000ffff0c7224 */ /* 0x000fc400078e0020 */
[----:B------:R-:W-:Y:S02]  /*1af0*/  IMAD.MOV.U32 R11, RZ, RZ, R33 ;  /* 0x000000ffff0b7224 */ /* 0x000fe400078e0021 */
[----:B------:R-:W-:Y:S02]  /*1b00*/  IMAD.MOV.U32 R10, RZ, RZ, R30 ;  /* 0x000000ffff0a7224 */ /* 0x000fe400078e001e */
[----:B------:R-:W-:Y:S02]  /*1b10*/  IMAD.MOV.U32 R9, RZ, RZ, R31 ;  /* 0x000000ffff097224 */ /* 0x000fe400078e001f */
[----:B------:R-:W-:Y:S02]  /*1b20*/  IMAD.MOV.U32 R8, RZ, RZ, R28 ;  /* 0x000000ffff087224 */ /* 0x000fe400078e001c */
[----:B-1----:R-:W-:Y:S02]  /*1b30*/  IMAD.MOV.U32 R7, RZ, RZ, R29 ;  /* 0x000000ffff077224 */ /* 0x002fe400078e001d */
[----:B------:R-:W-:-:S02]  /*1b40*/  IMAD.MOV.U32 R6, RZ, RZ, R26 ;  /* 0x000000ffff067224 */ /* 0x000fc400078e001a */
[----:B------:R-:W-:Y:S02]  /*1b50*/  IMAD.MOV.U32 R5, RZ, RZ, R27 ;  /* 0x000000ffff057224 */ /* 0x000fe400078e001b */
[----:B------:R-:W-:Y:S02]  /*1b60*/  IMAD.MOV.U32 R4, RZ, RZ, R25 ;  /* 0x000000ffff047224 */ /* 0x000fe400078e0019 */
[----:B------:R-:W-:Y:S02]  /*1b70*/  IMAD.MOV.U32 R3, RZ, RZ, R24 ;  /* 0x000000ffff037224 */ /* 0x000fe400078e0018 */
[----:B------:R-:W-:Y:S01]  /*1b80*/  IMAD.MOV.U32 R22, RZ, RZ, R38 ;  /* 0x000000ffff167224 */ /* 0x000fe200078e0026 */
[----:B------:R-:W-:Y:S02]  /*1b90*/  WARPGROUP.DEPBAR.LE gsb0, 0x0 ;  /* 0x00008000000079c5 */ /* 0x000fe40000010000 */
[----:B------:R-:W-:Y:S01]  /*1ba0*/  WARPGROUP.ARRIVE ;  /* 0x00000000000079c5 */ /* 0x000fe20000000000 */
[----:B------:R-:W-:Y:S01]  /*1bb0*/  IMAD.MOV.U32 R37, RZ, RZ, R52 ;  /* 0x000000ffff257224 */ /* 0x000fe200078e0034 */
[----:B------:R-:W-:Y:S01]  /*1bc0*/  MOV R33, R48 ;  /* 0x0000003000217202 */ /* 0x000fe20000000f00 */
[----:B------:R-:W-:Y:S01]  /*1bd0*/  IMAD.MOV.U32 R36, RZ, RZ, R53 ;  /* 0x000000ffff247224 */ /* 0x000fe200078e0035 */
[----:B------:R0:W-:Y:S01]  /*1be0*/  STL.64 [R1+0xb8], R54 ;  /* 0x0000b83601007387 */ /* 0x0001e20000100a00 */
[----:B------:R-:W-:Y:S01]  /*1bf0*/  IMAD.MOV.U32 R35, RZ, RZ, R50 ;  /* 0x000000ffff237224 */ /* 0x000fe200078e0032 */
[----:B------:R-:W-:Y:S01]  /*1c00*/  IGMMA.64x32x32.S8.S8 R200, gdesc[UR20], RZ, !UPT, gsb0 ;  /* 0x0120000014c879f1 */ /* 0x000fe2000c0410ff */
[----:B------:R-:W-:-:S02]  /*1c10*/  IMAD.MOV.U32 R34, RZ, RZ, R51 ;  /* 0x000000ffff227224 */ /* 0x000fc400078e0033 */
[----:B------:R-:W-:Y:S02]  /*1c20*/  IMAD.MOV.U32 R32, RZ, RZ, R49 ;  /* 0x000000ffff207224 */ /* 0x000fe400078e0031 */
[----:B------:R-:W-:Y:S02]  /*1c30*/  IMAD.MOV.U32 R31, RZ, RZ, R46 ;  /* 0x000000ffff1f7224 */ /* 0x000fe400078e002e */
[----:B------:R-:W-:Y:S02]  /*1c40*/  IMAD.MOV.U32 R30, RZ, RZ, R47 ;  /* 0x000000ffff1e7224 */ /* 0x000fe400078e002f */
[----:B------:R-:W-:Y:S02]  /*1c50*/  IMAD.MOV.U32 R29, RZ, RZ, R44 ;  /* 0x000000ffff1d7224 */ /* 0x000fe400078e002c */
[----:B------:R-:W-:Y:S02]  /*1c60*/  IMAD.MOV.U32 R28, RZ, RZ, R45 ;  /* 0x000000ffff1c7224 */ /* 0x000fe400078e002d */
[----:B------:R-:W-:-:S02]  /*1c70*/  IMAD.MOV.U32 R27, RZ, RZ, R42 ;  /* 0x000000ffff1b7224 */ /* 0x000fc400078e002a */
[----:B------:R-:W-:Y:S02]  /*1c80*/  IMAD.MOV.U32 R26, RZ, RZ, R43 ;  /* 0x000000ffff1a7224 */ /* 0x000fe400078e002b */
[----:B------:R-:W-:Y:S02]  /*1c90*/  IMAD.MOV.U32 R25, RZ, RZ, R41 ;  /* 0x000000ffff197224 */ /* 0x000fe400078e0029 */
[----:B------:R-:W-:Y:S01]  /*1ca0*/  IMAD.MOV.U32 R24, RZ, RZ, R40 ;  /* 0x000000ffff187224 */ /* 0x000fe200078e0028 */
[----:B------:R-:W-:Y:S02]  /*1cb0*/  WARPGROUP.DEPBAR.LE gsb0, 0x0 ;  /* 0x00008000000079c5 */ /* 0x000fe40000010000 */
[----:B------:R-:W-:Y:S01]  /*1cc0*/  WARPGROUP.ARRIVE ;  /* 0x00000000000079c5 */ /* 0x000fe20000000000 */
[----:B------:R-:W-:Y:S04]  /*1cd0*/  STL [R1+0x5a8], R200 ;  /* 0x0005a8c801007387 */ /* 0x000fe80000100800 */
[----:B------:R-:W-:Y:S01]  /*1ce0*/  STL [R1+0x5a4], R201 ;  /* 0x0005a4c901007387 */ /* 0x000fe20000100800 */
[----:B------:R-:W-:Y:S03]  /*1cf0*/  IGMMA.64x32x32.S8.S8 R136, gdesc[UR16], RZ, !UPT, gsb0 ;  /* 0x01200000108879f1 */ /* 0x000fe6000c0410ff */
[----:B------:R-:W-:Y:S04]  /*1d00*/  STL [R1+0x5a0], R202 ;  /* 0x0005a0ca01007387 */ /* 0x000fe80000100800 */
        /* <DEDUP_REMOVED lines=12> */
[----:B------:R-:W-:Y:S01]  /*1dd0*/  STL [R1+0x56c], R215 ;  /* 0x00056cd701007387 */ /* 0x000fe20000100800 */
[----:B------:R-:W-:-:S02]  /*1de0*/  WARPGROUP.DEPBAR.LE gsb0, 0x0 ;  /* 0x00008000000079c5 */ /* 0x000fc40000010000 */
[----:B------:R-:W-:Y:S01]  /*1df0*/  WARPGROUP.ARRIVE ;  /* 0x00000000000079c5 */ /* 0x000fe20000000000 */
[----:B------:R-:W-:Y:S04]  /*1e00*/  STL [R1+0x5cc], R136 ;  /* 0x0005cc8801007387 */ /* 0x000fe80000100800 */
[----:B------:R-:W-:Y:S01]  /*1e10*/  STL [R1+0x5c8], R137 ;  /* 0x0005c88901007387 */ /* 0x000fe20000100800 */
[----:B------:R-:W-:Y:S01]  /*1e20*/  IGMMA.64x32x32.S8.S8 R72, gdesc[UR12], RZ, !UPT, gsb0 ;  /* 0x012000000c4879f1 */ /* 0x000fe2000c0410ff */
[----:B------:R-:W-:Y:S01]  /*1e30*/  UMOV UR12, UR8 ;  /* 0x00000008000c7c82 */ /* 0x000fe20008000000 */
[----:B------:R-:W-:Y:S01]  /*1e40*/  UMOV UR13, 0x40000040 ;  /* 0x40000040000d7882 */ /* 0x000fe20000000000 */
[----:B------:R-:W-:Y:S01]  /*1e50*/  UMOV UR16, UR12 ;  /* 0x0000000c00107c82 */ /* 0x000fe20008000000 */
[----:B------:R-:W-:Y:S01]  /*1e60*/  UMOV UR17, UR13 ;  /* 0x0000000d00117c82 */ /* 0x000fe20008000000 */
[----:B------:R-:W-:Y:S01]  /*1e70*/  UMOV UR20, UR12 ;  /* 0x0000000c00147c82 */ /* 0x000fe20008000000 */
[----:B------:R-:W-:Y:S01]  /*1e80*/  UMOV UR21, UR13 ;  /* 0x0000000d00157c82 */ /* 0x000fe20008000000 */
[----:B------:R-:W-:Y:S01]  /*1e90*/  UMOV UR8, UR12 ;  /* 0x0000000c00087c82 */ /* 0x000fe20008000000 */
[----:B------:R-:W-:Y:S01]  /*1ea0*/  UMOV UR9, UR13 ;  /* 0x0000000d00097c82 */ /* 0x000fe20008000000 */
[----:B------:R-:W-:Y:S01]  /*1eb0*/  STL [R1+0x5c4], R138 ;  /* 0x0005c48a01007387 */ /* 0x000fe20000100800 */
[----:B------:R-:W-:Y:S01]  /*1ec0*/  UMOV UR4, UR12 ;  /* 0x0000000c00047c82 */ /* 0x000fe20008000000 */
[----:B------:R-:W-:-:S02]  /*1ed0*/  UMOV UR5, UR13 ;  /* 0x0000000d00057c82 */ /* 0x000fc40008000000 */
        /* <DEDUP_REMOVED lines=17> */
[----:B------:R-:W-:Y:S02]  /*1ff0*/  UMOV UR13, 0x40000040 ;  /* 0x40000040000d7882 */ /* 0x000fe40000000000 */
[----:B------:R-:W-:Y:S01]  /*2000*/  STL [R1+0x5dc], R84 ;  /* 0x0005dc5401007387 */ /* 0x000fe20000100800 */
[----:B------:R-:W-:-:S03]  /*2010*/  UMOV UR29, UR13 ;  /* 0x0000000d001d7c82 */ /* 0x000fc60008000000 */
[----:B------:R-:W-:Y:S04]  /*2020*/  STL [R1+0x5d8], R85 ;  /* 0x0005d85501007387 */ /* 0x000fe80000100800 */
[----:B------:R-:W-:Y:S04]  /*2030*/  STL [R1+0x5d4], R86 ;  /* 0x0005d45601007387 */ /* 0x000fe80000100800 */
[----:B------:R-:W-:Y:S01]  /*2040*/  STL [R1+0x5d0], R87 ;  /* 0x0005d05701007387 */ /* 0x000fe20000100800 */
[----:B------:R-:W-:Y:S02]  /*2050*/  WARPGROUP.DEPBAR.LE gsb0, 0x0 ;  /* 0x00008000000079c5 */ /* 0x000fe40000010000 */
[----:B------:R-:W-:-:S06]  /*2060*/  WARPGROUP.ARRIVE ;  /* 0x00000000000079c5 */ /* 0x000fcc0000000000 */
[----:B------:R-:W-:Y:S01]  /*2070*/  IGMMA.64x32x32.S8.S8 R120, gdesc[UR16], RZ, !UPT, gsb0 ;  /* 0x01200000107879f1 */ /* 0x000fe2000c0410ff */
[----:B------:R-:W-:Y:S02]  /*2080*/  UIADD3 UR16, UR34, 0xc00, URZ ;  /* 0x00000c0022107890 */ /* 0x000fe4000fffe03f */
[----:B------:R-:W-:-:S05]  /*2090*/  UIADD3 UR17, UR34, 0x2, URZ ;  /* 0x0000000222117890 */ /* 0x000fca000fffe03f */
[----:B------:R-:W-:Y:S01]  /*20a0*/  UMOV UR12, UR16 ;  /* 0x00000010000c7c82 */ /* 0x000fe20008000000 */
[----:B------:R-:W-:Y:S01]  /*20b0*/  UMOV UR16, UR24 ;  /* 0x0000001800107c82 */ /* 0x000fe20008000000 */
[----:B------:R-:W-:Y:S01]  /*20c0*/  UMOV UR28, UR12 ;  /* 0x0000000c001c7c82 */ /* 0x000fe20008000000 */
[----:B------:R-:W-:Y:S02]  /*20d0*/  WARPGROUP.DEPBAR.LE gsb0, 0x0 ;  /* 0x00008000000079c5 */ /* 0x000fe40000010000 */
[----:B------:R-:W-:-:S06]  /*20e0*/  WARPGROUP.ARRIVE ;  /* 0x00000000000079c5 */ /* 0x000fcc0000000000 */
[----:B------:R-:W-:Y:S01]  /*20f0*/  IGMMA.64x32x32.S8.S8 R184, gdesc[UR20], RZ, !UPT, gsb0 ;  /* 0x0120000014b879f1 */ /* 0x000fe2000c0410ff */
[----:B------:R-:W-:Y:S01]  /*2100*/  UMOV UR20, UR24 ;  /* 0x0000001800147c82 */ /* 0x000fe20008000000 */
[----:B------:R-:W-:Y:S01]  /*2110*/  UMOV UR21, UR25 ;  /* 0x0000001900157c82 */ /* 0x000fe20008000000 */
[----:B------:R-:W-:Y:S02]  /*2120*/  WARPGROUP.DEPBAR.LE gsb0, 0x0 ;  /* 0x00008000000079c5 */ /* 0x000fe40000010000 */
[----:B0-----:R-:W-:-:S06]  /*2130*/  WARPGROUP.ARRIVE ;  /* 0x00000000000079c5 */ /* 0x001fcc0000000000 */
[----:B------:R-:W-:Y:S01]  /*2140*/  IGMMA.64x32x32.S8.S8 R40, gdesc[UR8], RZ, !UPT, gsb0 ;  /* 0x01200000082879f1 */ /* 0x000fe2000c0410ff */
[----:B------:R-:W-:Y:S01]  /*2150*/  UMOV UR8, UR24 ;  /* 0x0000001800087c82 */ /* 0x000fe20008000000 */
[----:B------:R-:W-:Y:S01]  /*2160*/  UMOV UR9, UR25 ;  /* 0x0000001900097c82 */ /* 0x000fe20008000000 */
[----:B------:R-:W-:Y:S02]  /*2170*/  WARPGROUP.DEPBAR.LE gsb0, 0x0 ;  /* 0x00008000000079c5 */ /* 0x000fe40000010000 */
[----:B------:R-:W-:Y:S04]  /*2180*/  STL.64 [R1+0x40], R40 ;  /* 0x0000402801007387 */ /* 0x000fe80000100a00 */
[----:B------:R-:W-:Y:S04]  /*2190*/  STL.64 [R1+0x48], R42 ;  /* 0x0000482a01007387 */ /* 0x000fe80000100a00 */
[----:B------:R-:W-:Y:S04]  /*21a0*/  STL.64 [R1+0x50], R44 ;  /* 0x0000502c01007387 */ /* 0x000fe80000100a00 */
[----:B------:R-:W-:Y:S04]  /*21b0*/  STL.64 [R1+0x58], R46 ;  /* 0x0000582e01007387 */ /* 0x000fe80000100a00 */
[----:B------:R-:W-:Y:S04]  /*21c0*/  STL.64 [R1+0x60], R48 ;  /* 0x0000603001007387 */ /* 0x000fe80000100a00 */
[----:B------:R-:W-:Y:S04]  /*21d0*/  STL.64 [R1+0x68], R50 ;  /* 0x0000683201007387 */ /* 0x000fe80000100a00 */
[----:B------:R-:W-:Y:S04]  /*21e0*/  STL.64 [R1+0x70], R52 ;  /* 0x0000703401007387 */ /* 0x000fe80000100a00 */
[----:B------:R0:W-:Y:S02]  /*21f0*/  STL.64 [R1+0x78], R54 ;  /* 0x0000783601007387 */ /* 0x0001e40000100a00 */
[----:B0-----:R-:W-:-:S06]  /*2200*/  WARPGROUP.ARRIVE ;  /* 0x00000000000079c5 */ /* 0x001fcc0000000000 */
[----:B------:R-:W-:Y:S01]  /*2210*/  IGMMA.64x32x32.S8.S8 R40, gdesc[UR4], RZ, !UPT, gsb0 ;  /* 0x01200000042879f1 */ /* 0x000fe2000c0410ff */
[----:B------:R-:W-:Y:S01]  /*2220*/  UMOV UR4, UR17 ;  /* 0x0000001100047c82 */ /* 0x000fe20008000000 */
[----:B------:R-:W-:Y:S01]  /*2230*/  UMOV UR17, UR25 ;  /* 0x0000001900117c82 */ /* 0x000fe20008000000 */
[----:B------:R-:W-:Y:S01]  /*2240*/  UMOV UR5, 0x40000040 ;  /* 0x4000004000057882 */ /* 0x000fe20000000000 */
[----:B------:R-:W-:Y:S02]  /*2250*/  WARPGROUP.DEPBAR.LE gsb0, 0x0 ;  /* 0x00008000000079c5 */ /* 0x000fe40000010000 */
[----:B------:R-:W-:Y:S01]  /*2260*/  IMAD.MOV.U32 R83, RZ, RZ, R41 ;  /* 0x000000ffff537224 */ /* 0x000fe200078e0029 */
[----:B------:R-:W-:Y:S01]  /*2270*/  MOV R23, R49 ;  /* 0x0000003100177202 */ /* 0x000fe20000000f00 */
[----:B------:R-:W-:Y:S02]  /*2280*/  IMAD.MOV.U32 R84, RZ, RZ, R42 ;  /* 0x000000ffff547224 */ /* 0x000fe400078e002a */
[----:B------:R-:W-:-:S02]  /*2290*/  IMAD.MOV.U32 R85, RZ, RZ, R43 ;  /* 0x000000ffff557224 */ /* 0x000fc400078e002b */
[----:B------:R-:W-:Y:S02]  /*22a0*/  IMAD.MOV.U32 R86, RZ, RZ, R44 ;  /* 0x000000ffff567224 */ /* 0x000fe400078e002c */
[----:B------:R-:W-:Y:S02]  /*22b0*/  IMAD.MOV.U32 R87, RZ, RZ, R40 ;  /* 0x000000ffff577224 */ /* 0x000fe400078e0028 */
[----:B------:R-:W-:Y:S02]  /*22c0*/  IMAD.MOV.U32 R235, RZ, RZ, R45 ;  /* 0x000000ffffeb7224 */ /* 0x000fe400078e002d */
[----:B------:R-:W-:Y:S02]  /*22d0*/  IMAD.MOV.U32 R234, RZ, RZ, R46 ;  /* 0x000000ffffea7224 */ /* 0x000fe400078e002e */
[----:B------:R-:W-:Y:S02]  /*22e0*/  IMAD.MOV.U32 R233, RZ, RZ, R47 ;  /* 0x000000ffffe97224 */ /* 0x000fe400078e002f */
[----:B------:R-:W-:-:S02]  /*22f0*/  IMAD.MOV.U32 R232, RZ, RZ, R48 ;  /* 0x000000ffffe87224 */ /* 0x000fc400078e0030 */
[----:B---3--:R-:W-:Y:S02]  /*2300*/  IMAD.MOV.U32 R19, RZ, RZ, R50 ;  /* 0x000000ffff137224 */ /* 0x008fe400078e0032 */
[----:B------:R-:W-:Y:S02]  /*2310*/  IMAD.MOV.U32 R18, RZ, RZ, R51 ;  /* 0x000000ffff127224 */ /* 0x000fe400078e0033 */
[----:B------:R-:W-:Y:S02]  /*2320*/  IMAD.MOV.U32 R17, RZ, RZ, R52 ;  /* 0x000000ffff117224 */ /* 0x000fe400078e0034 */
[----:B------:R-:W-:Y:S02]  /*2330*/  IMAD.MOV.U32 R16, RZ, RZ, R53 ;  /* 0x000000ffff107224 */ /* 0x000fe400078e0035 */
[----:B------:R-:W-:Y:S02]  /*2340*/  IMAD.MOV.U32 R2, RZ, RZ, R54 ;  /* 0x000000ffff027224 */ /* 0x000fe400078e0036 */
[----:B------:R-:W-:-:S02]  /*2350*/  IMAD.MOV.U32 R0, RZ, RZ, R55 ;  /* 0x000000ffff007224 */ /* 0x000fc400078e0037 */
[----:B------:R-:W-:-:S06]  /*2360*/  WARPGROUP.ARRIVE ;  /* 0x00000000000079c5 */ /* 0x000fcc0000000000 */
[----:B------:R-:W-:Y:S01]  /*2370*/  IGMMA.64x32x32.S8.S8 R40, gdesc[UR24], RZ, !UPT, gsb0 ;  /* 0x01200000182879f1 */ /* 0x000fe2000c0410ff */
[----:B------:R-:W-:Y:S01]  /*2380*/  UMOV UR26, UR14 ;  /* 0x0000000e001a7c82 */ /* 0x000fe20008000000 */
[----:B------:R-:W-:Y:S01]  /*2390*/  UMOV UR27, UR15 ;  /* 0x0000000f001b7c82 */ /* 0x000fe20008000000 */
[----:B------:R-:W-:Y:S02]  /*23a0*/  WARPGROUP.DEPBAR.LE gsb0, 0x0 ;  /* 0x00008000000079c5 */ /* 0x000fe40000010000 */
[----:B------:R-:W-:Y:S01]  /*23b0*/  IMAD.MOV.U32 R202, RZ, RZ, R40 ;  /* 0x000000ffffca7224 */ /* 0x000fe200078e0028 */
[----:B------:R-:W-:Y:S01]  /*23c0*/  MOV R214, R52 ;  /* 0x0000003400d67202 */ /* 0x000fe20000000f00 */
[----:B------:R-:W-:Y:S02]  /*23d0*/  IMAD.MOV.U32 R203, RZ, RZ, R41 ;  /* 0x000000ffffcb7224 */ /* 0x000fe400078e0029 */
        /* <DEDUP_REMOVED lines=13> */
[----:B------:R-:W-:-:S06]  /*24b0*/  WARPGROUP.ARRIVE ;  /* 0x00000000000079c5 */ /* 0x000fcc0000000000 */
[----:B------:R-:W-:Y:S01]  /*24c0*/  IGMMA.64x32x32.S8.S8 R40, gdesc[UR8], RZ, !UPT, gsb0 ;  /* 0x01200000082879f1 */ /* 0x000fe2000c0410ff */
[----:B------:R-:W-:Y:S01]  /*24d0*/  UMOV UR8, UR4 ;  /* 0x0000000400087c82 */ /* 0x000fe20008000000 */
[----:B------:R-:W-:Y:S01]  /*24e0*/  UMOV UR9, UR5 ;  /* 0x0000000500097c82 */ /* 0x000fe20008000000 */
[----:B------:R-:W-:Y:S02]  /*24f0*/  WARPGROUP.DEPBAR.LE gsb0, 0x0 ;  /* 0x00008000000079c5 */ /* 0x000fe40000010000 */
[----:B------:R-:W-:Y:S01]  /*2500*/  WARPGROUP.ARRIVE ;  /* 0x00000000000079c5 */ /* 0x000fe20000000000 */
[----:B------:R-:W-:Y:S01]  /*2510*/  IMAD.MOV.U32 R136, RZ, RZ, R45 ;  /* 0x000000ffff887224 */ /* 0x000fe200078e002d */
[----:B------:R-:W-:Y:S01]  /*2520*/  MOV R151, R44 ;  /* 0x0000002c00977202 */ /* 0x000fe20000000f00 */
[----:B------:R-:W-:Y:S02]  /*2530*/  IMAD.MOV.U32 R137, RZ, RZ, R46 ;  /* 0x000000ffff897224 */ /* 0x000fe400078e002e */
[----:B------:R-:W-:Y:S01]  /*2540*/  IMAD.MOV.U32 R138, RZ, RZ, R47 ;  /* 0x000000ffff8a7224 */ /* 0x000fe200078e002f */
[----:B------:R-:W-:Y:S01]  /*2550*/  IGMMA.64x32x32.S8.S8 R168, gdesc[UR20], RZ, !UPT, gsb0 ;  /* 0x0120000014a879f1 */ /* 0x000fe2000c0410ff */
[----:B------:R-:W-:Y:S01]  /*2560*/  IMAD.MOV.U32 R139, RZ, RZ, R48 ;  /* 0x000000ffff8b7224 */ /* 0x000fe200078e0030 */
[----:B------:R-:W-:Y:S01]  /*2570*/  UMOV UR20, UR12 ;  /* 0x0000000c00147c82 */ /* 0x000fe20008000000 */
[----:B------:R-:W-:Y:S01]  /*2580*/  IMAD.MOV.U32 R140, RZ, RZ, R49 ;  /* 0x000000ffff8c7224 */ /* 0x000fe200078e0031 */
[----:B------:R-:W-:Y:S01]  /*2590*/  UMOV UR21, UR13 ;  /* 0x0000000d00157c82 */ /* 0x000fe20008000000 */
        /* <DEDUP_REMOVED lines=12> */
[----:B------:R0:W-:Y:S04]  /*2660*/  STL.64 [R1+0x4c8], R182 ;  /* 0x0004c8b601007387 */ /* 0x0001e80000100a00 */
[----:B------:R1:W-:Y:S01]  /*2670*/  STL.64 [R1+0x4c0], R180 ;  /* 0x0004c0b401007387 */ /* 0x0003e20000100a00 */
[----:B------:R-:W-:Y:S01]  /*2680*/  IGMMA.64x32x32.S8.S8 R104, gdesc[UR16], RZ, !UPT, gsb0 ;  /* 0x01200000106879f1 */ /* 0x000fe2000c0410ff */
[----:B------:R-:W-:Y:S01]  /*2690*/  UMOV UR16, UR12 ;  /* 0x0000000c00107c82 */ /* 0x000fe20008000000 */
[----:B------:R-:W-:Y:S01]  /*26a0*/  UMOV UR17, UR13 ;  /* 0x0000000d00117c82 */ /* 0x000fe20008000000 */
[----:B------:R2:W-:Y:S04]  /*26b0*/  STL.64 [R1+0x4b8], R178 ;  /* 0x0004b8b201007387 */ /* 0x0005e80000100a00 */
[----:B------:R3:W-:Y:S01]  /*26c0*/  STL.64 [R1+0x4b0], R176 ;  /* 0x0004b0b001007387 */ /* 0x0007e20000100a00 */
[----:B0-----:R-:W-:-:S02]  /*26d0*/  IMAD.MOV.U32 R182, RZ, RZ, R37 ;  /* 0x000000ffffb67224 */ /* 0x001fc400078e0025 */
[----:B------:R-:W-:Y:S01]  /*26e0*/  IMAD.MOV.U32 R183, RZ, RZ, R36 ;  /* 0x000000ffffb77224 */ /* 0x000fe200078e0024 */
[----:B------:R0:W-:Y:S01]  /*26f0*/  STL.64 [R1+0x4a8], R174 ;  /* 0x0004a8ae01007387 */ /* 0x0001e20000100a00 */
[----:B-1----:R-:W-:Y:S02]  /*2700*/  IMAD.MOV.U32 R180, RZ, RZ, R35 ;  /* 0x000000ffffb47224 */ /* 0x002fe400078e0023 */
[----:B------:R-:W-:Y:S01]  /*2710*/  IMAD.MOV.U32 R181, RZ, RZ, R34 ;  /* 0x000000ffffb57224 */ /* 0x000fe200078e0022 */
[----:B------:R1:W-:Y:S01]  /*2720*/  STL.64 [R1+0x4a0], R172 ;  /* 0x0004a0ac01007387 */ /* 0x0003e20000100a00 */
[----:B--2---:R-:W-:Y:S02]  /*2730*/  IMAD.MOV.U32 R178, RZ, RZ, R33 ;  /* 0x000000ffffb27224 */ /* 0x004fe400078e0021 */
[----:B------:R-:W-:Y:S01]  /*2740*/  IMAD.MOV.U32 R179, RZ, RZ, R32 ;  /* 0x000000ffffb37224 */ /* 0x000fe200078e0020 */
[----:B------:R2:W-:Y:S01]  /*2750*/  STL.64 [R1+0x498], R170 ;  /* 0x000498aa01007387 */ /* 0x0005e20000100a00 */
[----:B---3--:R-:W-:-:S02]  /*2760*/  IMAD.MOV.U32 R176, RZ, RZ, R31 ;  /* 0x000000ffffb07224 */ /* 0x008fc400078e001f */
[----:B------:R-:W-:Y:S01]  /*2770*/  IMAD.MOV.U32 R177, RZ, RZ, R30 ;  /* 0x000000ffffb17224 */ /* 0x000fe200078e001e */
[----:B------:R3:W-:Y:S01]  /*2780*/  STL.64 [R1+0x490], R168 ;  /* 0x000490a801007387 */ /* 0x0007e20000100a00 */
[----:B0-----:R-:W-:Y:S02]  /*2790*/  IMAD.MOV.U32 R174, RZ, RZ, R29 ;  /* 0x000000ffffae7224 */ /* 0x001fe400078e001d */
[----:B------:R-:W-:Y:S02]  /*27a0*/  IMAD.MOV.U32 R175, RZ, RZ, R28 ;  /* 0x000000ffffaf7224 */ /* 0x000fe400078e001c */
[----:B-1----:R-:W-:Y:S02]  /*27b0*/  IMAD.MOV.U32 R172, RZ, RZ, R27 ;  /* 0x000000ffffac7224 */ /* 0x002fe400078e001b */
[----:B------:R-:W-:Y:S02]  /*27c0*/  IMAD.MOV.U32 R173, RZ, RZ, R26 ;  /* 0x000000ffffad7224 */ /* 0x000fe400078e001a */
[----:B--2---:R-:W-:-:S02]  /*27d0*/  IMAD.MOV.U32 R171, RZ, RZ, R25 ;  /* 0x000000ffffab7224 */ /* 0x004fc400078e0019 */
[----:B------:R-:W-:Y:S02]  /*27e0*/  IMAD.MOV.U32 R170, RZ, RZ, R24 ;  /* 0x000000ffffaa7224 */ /* 0x000fe400078e0018 */
[----:B---3--:R-:W-:Y:S02]  /*27f0*/  IMAD.MOV.U32 R168, RZ, RZ, R22 ;  /* 0x000000ffffa87224 */ /* 0x008fe400078e0016 */
[----:B------:R-:W-:Y:S01]  /*2800*/  IMAD.MOV.U32 R169, RZ, RZ, R21 ;  /* 0x000000ffffa97224 */ /* 0x000fe200078e0015 */
[----:B------:R-:W-:Y:S02]  /*2810*/  WARPGROUP.DEPBAR.LE gsb0, 0x0 ;  /* 0x00008000000079c5 */ /* 0x000fe40000010000 */
[----:B------:R-:W-:Y:S01]  /*2820*/  WARPGROUP.ARRIVE ;  /* 0x00000000000079c5 */ /* 0x000fe20000000000 */
[----:B------:R0:W-:Y:S04]  /*2830*/  STL.64 [R1+0x508], R118 ;  /* 0x0005087601007387 */ /* 0x0001e80000100a00 */
[----:B------:R1:W-:Y:S01]  /*2840*/  STL.64 [R1+0x500], R116 ;  /* 0x0005007401007387 */ /* 0x0003e20000100a00 */
[----:B------:R-:W-:Y:S01]  /*2850*/  IGMMA.64x32x32.S8.S8 R40, gdesc[UR24], RZ, !UPT, gsb0 ;  /* 0x01200000182879f1 */ /* 0x000fe2000c0410ff */
[----:B------:R-:W-:-:S02]  /*2860*/  UIADD3 UR26, UR35, 0x2, URZ ;  /* 0x00000002231a7890 */ /* 0x000fc4000fffe03f */
[----:B------:R2:W-:Y:S01]  /*2870*/  STL.64 [R1+0x4f8], R114 ;  /* 0x0004f87201007387 */ /* 0x0005e20000100a00 */
[----:B------:R-:W-:Y:S01]  /*2880*/  UMOV UR11, 0x40000040 ;  /* 0x40000040000b7882 */ /* 0x000fe20000000000 */
[----:B------:R-:W-:Y:S01]  /*2890*/  UMOV UR24, UR4 ;  /* 0x0000000400187c82 */ /* 0x000fe20008000000 */
[----:B------:R-:W-:Y:S01]  /*28a0*/  UMOV UR25, UR5 ;  /* 0x0000000500197c82 */ /* 0x000fe20008000000 */
[----:B------:R3:W-:Y:S01]  /*28b0*/  STL.64 [R1+0x4f0], R112 ;  /* 0x0004f07001007387 */ /* 0x0007e20000100a00 */
[----:B0-----:R-:W-:Y:S02]  /*28c0*/  IMAD.MOV.U32 R118, RZ, RZ, R20 ;  /* 0x000000ffff767224 */ /* 0x001fe400078e0014 */
[----:B------:R-:W-:Y:S01]  /*28d0*/  IMAD.MOV.U32 R119, RZ, RZ, R15 ;  /* 0x000000ffff777224 */ /* 0x000fe200078e000f */
[----:B------:R0:W-:Y:S01]  /*28e0*/  STL.64 [R1+0x4e8], R110 ;  /* 0x0004e86e01007387 */ /* 0x0001e20000100a00 */
[----:B-1----:R-:W-:Y:S01]  /*28f0*/  MOV R116, R14 ;  /* 0x0000000e00747202 */ /* 0x002fe20000000f00 */
[----:B------:R-:W-:-:S02]  /*2900*/  IMAD.MOV.U32 R117, RZ, RZ, R13 ;  /* 0x000000ffff757224 */ /* 0x000fc400078e000d */
[----:B------:R1:W-:Y:S01]  /*2910*/  STL.64 [R1+0x4e0], R108 ;  /* 0x0004e06c01007387 */ /* 0x0003e20000100a00 */
[----:B--2---:R-:W-:Y:S02]  /*2920*/  IMAD.MOV.U32 R114, RZ, RZ, R12 ;  /* 0x000000ffff727224 */ /* 0x004fe400078e000c */
[----:B------:R-:W-:Y:S01]  /*2930*/  IMAD.MOV.U32 R115, RZ, RZ, R11 ;  /* 0x000000ffff737224 */ /* 0x000fe200078e000b */
[----:B------:R2:W-:Y:S01]  /*2940*/  STL.64 [R1+0x4d8], R106 ;  /* 0x0004d86a01007387 */ /* 0x0005e20000100a00 */
[----:B---3--:R-:W-:Y:S02]  /*2950*/  IMAD.MOV.U32 R112, RZ, RZ, R10 ;  /* 0x000000ffff707224 */ /* 0x008fe400078e000a */
[----:B------:R-:W-:Y:S01]  /*2960*/  IMAD.MOV.U32 R113, RZ, RZ, R9 ;  /* 0x000000ffff717224 */ /* 0x000fe200078e0009 */
[----:B------:R-:W-:Y:S01]  /*2970*/  STL.64 [R1+0x4d0], R104 ;  /* 0x0004d06801007387 */ /* 0x000fe20000100a00 */
[----:B0-----:R-:W-:Y:S02]  /*2980*/  IMAD.MOV.U32 R110, RZ, RZ, R8 ;  /* 0x000000ffff6e7224 */ /* 0x001fe400078e0008 */
[----:B------:R-:W-:-:S02]  /*2990*/  IMAD.MOV.U32 R111, RZ, RZ, R7 ;  /* 0x000000ffff6f7224 */ /* 0x000fc400078e0007 */
[----:B-1----:R-:W-:Y:S02]  /*29a0*/  IMAD.MOV.U32 R108, RZ, RZ, R6 ;  /* 0x000000ffff6c7224 */ /* 0x002fe400078e0006 */
[----:B------:R-:W-:Y:S02]  /*29b0*/  IMAD.MOV.U32 R109, RZ, RZ, R5 ;  /* 0x000000ffff6d7224 */ /* 0x000fe400078e0005 */
[----:B--2---:R-:W-:Y:S02]  /*29c0*/  IMAD.MOV.U32 R107, RZ, RZ, R4 ;  /* 0x000000ffff6b7224 */ /* 0x004fe400078e0004 */
[----:B------:R-:W-:Y:S01]  /*29d0*/  IMAD.MOV.U32 R106, RZ, RZ, R3 ;  /* 0x000000ffff6a7224 */ /* 0x000fe200078e0003 */
[----:B------:R-:W-:Y:S02]  /*29e0*/  WARPGROUP.DEPBAR.LE gsb0, 0x0 ;  /* 0x00008000000079c5 */ /* 0x000fe40000010000 */
[----:B------:R-:W-:Y:S01]  /*29f0*/  WARPGROUP.ARRIVE ;  /* 0x00000000000079c5 */ /* 0x000fe20000000000 */
[----:B------:R-:W-:Y:S04]  /*2a00*/  STL.64 [R1+0x548], R54 ;  /* 0x0005483601007387 */ /* 0x000fe80000100a00 */
[----:B------:R-:W-:Y:S01]  /*2a10*/  STL.64 [R1+0x540], R52 ;  /* 0x0005403401007387 */ /* 0x000fe20000100a00 */
[----:B------:R-:W-:Y:S01]  /*2a20*/  IGMMA.64x32x32.S8.S8 R24, gdesc[UR12], RZ, !UPT, gsb0 ;  /* 0x012000000c1879f1 */ /* 0x000fe2000c0410ff */
[----:B------:R-:W-:Y:S01]  /*2a30*/  UMOV UR14, UR18 ;  /* 0x00000012000e7c82 */ /* 0x000fe20008000000 */
[----:B------:R-:W-:Y:S01]  /*2a40*/  UMOV UR15, UR19 ;  /* 0x00000013000f7c82 */ /* 0x000fe20008000000 */
[----:B------:R-:W-:Y:S01]  /*2a50*/  STL.64 [R1+0x538], R50 ;  /* 0x0005383201007387 */ /* 0x000fe20000100a00 */
[----:B------:R-:W-:Y:S01]  /*2a60*/  UMOV UR18, UR6 ;  /* 0x0000000600127c82 */ /* 0x000fe20008000000 */
[----:B------:R-:W-:Y:S01]  /*2a70*/  UMOV UR19, UR7 ;  /* 0x0000000700137c82 */ /* 0x000fe20008000000 */
[----:B------:R-:W-:Y:S01]  /*2a80*/  UMOV UR6, UR26 ;  /* 0x0000001a00067c82 */ /* 0x000fe20008000000 */
[----:B------:R-:W-:Y:S01]  /*2a90*/  STL.64 [R1+0x530], R48 ;  /* 0x0005303001007387 */ /* 0x000fe20000100a00 */
[----:B------:R-:W-:-:S03]  /*2aa0*/  UMOV UR7, 0x40000040 ;  /* 0x4000004000077882 */ /* 0x000fc60000000000 */
[----:B------:R-:W-:Y:S04]  /*2ab0*/  STL.64 [R1+0x528], R46 ;  /* 0x0005282e01007387 */ /* 0x000fe80000100a00 */
[----:B------:R-:W-:Y:S04]  /*2ac0*/  STL.64 [R1+0x520], R44 ;  /* 0x0005202c01007387 */ /* 0x000fe80000100a00 */
[----:B------:R-:W-:Y:S04]  /*2ad0*/  STL.64 [R1+0x518], R42 ;  /* 0x0005182a01007387 */ /* 0x000fe80000100a00 */
[----:B------:R0:W-:Y:S01]  /*2ae0*/  STL.64 [R1+0x510], R40 ;  /* 0x0005102801007387 */ /* 0x0001e20000100a00 */
[----:B------:R-:W-:-:S02]  /*2af0*/  WARPGROUP.DEPBAR.LE gsb0, 0x0 ;  /* 0x00008000000079c5 */ /* 0x000fc40000010000 */
[----:B------:R-:W-:-:S06]  /*2b00*/  WARPGROUP.ARRIVE ;  /* 0x00000000000079c5 */ /* 0x000fcc0000000000 */
[----:B------:R-:W-:Y:S01]  /*2b10*/  IGMMA.64x32x32.S8.S8 R88, gdesc[UR12], RZ, !UPT, gsb0 ;  /* 0x012000000c5879f1 */ /* 0x000fe2000c0410ff */
[----:B------:R-:W-:Y:S02]  /*2b20*/  UIADD3 UR12, UR35, 0x102, URZ ;  /* 0x00000102230c7890 */ /* 0x000fe4000fffe03f */
[----:B------:R-:W-:Y:S01]  /*2b30*/  UIADD3 UR13, UR35, 0x202, URZ ;  /* 0x00000202230d7890 */ /* 0x000fe2000fffe03f */
[----:B------:R-:W-:Y:S02]  /*2b40*/  WARPGROUP.DEPBAR.LE gsb0, 0x0 ;  /* 0x00008000000079c5 */ /* 0x000fe40000010000 */
[----:B------:R-:W-:-:S06]  /*2b50*/  WARPGROUP.ARRIVE ;  /* 0x00000000000079c5 */ /* 0x000fcc0000000000 */
[----:B------:R-:W-:Y:S03]  /*2b60*/  IGMMA.64x32x32.S8.S8 R152, gdesc[UR20], RZ, !UPT, gsb0 ;  /* 0x01200000149879f1 */ /* 0x000fe6000c0410ff */
[----:B------:R-:W-:Y:S02]  /*2b70*/  WARPGROUP.DEPBAR.LE gsb0, 0x0 ;  /* 0x00008000000079c5 */ /* 0x000fe40000010000 */
[----:B------:R-:W-:-:S06]  /*2b80*/  WARPGROUP.ARRIVE ;  /* 0x00000000000079c5 */ /* 0x000fcc0000000000 */
[----:B------:R-:W-:Y:S03]  /*2b90*/  IGMMA.64x32x32.S8.S8 R216, gdesc[UR28], RZ, !UPT, gsb0 ;  /* 0x012000001cd879f1 */ /* 0x000fe6000c0410ff */
[----:B------:R-:W-:Y:S02]  /*2ba0*/  WARPGROUP.DEPBAR.LE gsb0, 0x0 ;  /* 0x00008000000079c5 */ /* 0x000fe40000010000 */
[----:B0-----:R-:W-:-:S06]  /*2bb0*/  WARPGROUP.ARRIVE ;  /* 0x00000000000079c5 */ /* 0x001fcc0000000000 */
[----:B------:R-:W-:Y:S03]  /*2bc0*/  IGMMA.64x32x32.S8.S8 R40, gdesc[UR16], RZ, !UPT, gsb0 ;  /* 0x01200000102879f1 */ /* 0x000fe6000c0410ff */
[----:B------:R-:W-:Y:S02]  /*2bd0*/  WARPGROUP.DEPBAR.LE gsb0, 0x0 ;  /* 0x00008000000079c5 */ /* 0x000fe40000010000 */
[----:B------:R-:W-:Y:S01]  /*2be0*/  IMAD.MOV.U32 R4, RZ, RZ, R54 ;  /* 0x000000ffff047224 */ /* 0x000fe200078e0036 */
[----:B------:R-:W-:Y:S01]  /*2bf0*/  MOV R11, R47 ;  /* 0x0000002f000b7202 */ /* 0x000fe20000000f00 */
[----:B------:R-:W-:Y:S02]  /*2c00*/  IMAD.MOV.U32 R3, RZ, RZ, R55 ;  /* 0x000000ffff037224 */ /* 0x000fe400078e0037 */
[----:B------:R-:W-:Y:S02]  /*2c10*/  IMAD.MOV.U32 R54, RZ, RZ, R168 ;  /* 0x000000ffff367224 */ /* 0x000fe400078e00a8 */
[----:B------:R-:W-:Y:S01]  /*2c20*/  IMAD.MOV.U32 R55, RZ, RZ, R169 ;  /* 0x000000ffff377224 */ /* 0x000fe200078e00a9 */
[----:B------:R-:W2:Y:S01]  /*2c30*/  LDL.LU R168, [R1+0xb8] ;  /* 0x0000b80001a87983 */ /* 0x000ea20000300800 */
[----:B------:R-:W-:-:S02]  /*2c40*/  IMAD.MOV.U32 R22, RZ, RZ, R40 ;  /* 0x000000ffff167224 */ /* 0x000fc400078e0028 */
[----:B------:R-:W-:Y:S01]  /*2c50*/  IMAD.MOV.U32 R21, RZ, RZ, R41 ;  /* 0x000000ffff157224 */ /* 0x000fe200078e0029 */
[----:B------:R-:W3:Y:S01]  /*2c60*/  LDL.LU R169, [R1+0xbc] ;  /* 0x0000bc0001a97983 */ /* 0x000ee20000300800 */
        /* <DEDUP_REMOVED lines=24> */
[----:B------:R-:W-:Y:S01]  /*2df0*/  IMAD.MOV.U32 R53, RZ, RZ, R119 ;  /* 0x000000ffff357224 */ /* 0x000fe200078e0077 */
[----:B------:R-:W-:Y:S01]  /*2e00*/  MOV R119, R183 ;  /* 0x000000b700777202 */ /* 0x000fe20000000f00 */
[----:B------:R-:W-:Y:S02]  /*2e10*/  IMAD.MOV.U32 R106, RZ, RZ, R170 ;  /* 0x000000ffff6a7224 */ /* 0x000fe400078e00aa */
[----:B------:R-:W-:Y:S02]  /*2e20*/  IMAD.MOV.U32 R107, RZ, RZ, R171 ;  /* 0x000000ffff6b7224 */ /* 0x000fe400078e00ab */
[----:B------:R-:W-:Y:S01]  /*2e30*/  WARPGROUP.ARRIVE ;  /* 0x00000000000079c5 */ /* 0x000fe20000000000 */
[----:B------:R-:W-:Y:S02]  /*2e40*/  IMAD.MOV.U32 R108, RZ, RZ, R172 ;  /* 0x000000ffff6c7224 */ /* 0x000fe400078e00ac */
[----:B------:R-:W-:Y:S02]  /*2e50*/  IMAD.MOV.U32 R109, RZ, RZ, R173 ;  /* 0x000000ffff6d7224 */ /* 0x000fe400078e00ad */
[----:B------:R-:W-:Y:S01]  /*2e60*/  IMAD.MOV.U32 R110, RZ, RZ, R174 ;  /* 0x000000ffff6e7224 */ /* 0x000fe200078e00ae */
[----:B------:R-:W-:Y:S01]  /*2e70*/  IGMMA.64x32x32.S8.S8 R40, gdesc[UR4], R40, gsb0 ;  /* 0x01200000042879f1 */ /* 0x000fe20008041028 */
[----:B------:R-:W-:-:S02]  /*2e80*/  IMAD.MOV.U32 R170, RZ, RZ, R83 ;  /* 0x000000ffffaa7224 */ /* 0x000fc400078e0053 */
[----:B------:R-:W4:Y:S01]  /*2e90*/  LDL.LU R83, [R1+0x5e0] ;  /* 0x0005e00001537983 */ /* 0x000f220000300800 */
[----:B------:R-:W-:Y:S02]  /*2ea0*/  IMAD.MOV.U32 R171, RZ, RZ, R84 ;  /* 0x000000ffffab7224 */ /* 0x000fe400078e0054 */
[----:B------:R-:W-:Y:S01]  /*2eb0*/  IMAD.MOV.U32 R172, RZ, RZ, R85 ;  /* 0x000000ffffac7224 */ /* 0x000fe200078e0055 */
[----:B------:R-:W4:Y:S01]  /*2ec0*/  LDL.LU R84, [R1+0x5dc] ;  /* 0x0005dc0001547983 */ /* 0x000f220000300800 */
[----:B------:R-:W-:Y:S02]  /*2ed0*/  IMAD.MOV.U32 R173, RZ, RZ, R86 ;  /* 0x000000ffffad7224 */ /* 0x000fe400078e0056 */
[----:B------:R-:W-:Y:S01]  /*2ee0*/  IMAD.MOV.U32 R111, RZ, RZ, R175 ;  /* 0x000000ffff6f7224 */ /* 0x000fe200078e00af */
[----:B------:R-:W4:Y:S01]  /*2ef0*/  LDL.LU R85, [R1+0x5d8] ;  /* 0x0005d80001557983 */ /* 0x000f220000300800 */
[----:B------:R-:W-:Y:S02]  /*2f00*/  IMAD.MOV.U32 R174, RZ, RZ, R87 ;  /* 0x000000ffffae7224 */ /* 0x000fe400078e0057 */
[----:B------:R-:W-:Y:S01]  /*2f10*/  IMAD.MOV.U32 R112, RZ, RZ, R176 ;  /* 0x000000ffff707224 */ /* 0x000fe200078e00b0 */
[----:B------:R-:W4:Y:S01]  /*2f20*/  LDL.LU R86, [R1+0x5d4] ;  /* 0x0005d40001567983 */ /* 0x000f220000300800 */
[----:B------:R-:W-:-:S02]  /*2f30*/  IMAD.MOV.U32 R175, RZ, RZ, R136 ;  /* 0x000000ffffaf7224 */ /* 0x000fc400078e0088 */
        /* <DEDUP_REMOVED lines=20> */
[----:B------:R-:W-:-:S03]  /*3080*/  IMAD.MOV.U32 R183, RZ, RZ, R144 ;  /* 0x000000ffffb77224 */ /* 0x000fc600078e0090 */
[----:B------:R-:W4:Y:S04]  /*3090*/  LDL.LU R142, [R1+0x5b4] ;  /* 0x0005b400018e7983 */ /* 0x000f280000300800 */
[----:B------:R-:W4:Y:S04]  /*30a0*/  LDL.LU R143, [R1+0x5b0] ;  /* 0x0005b000018f7983 */ /* 0x000f280000300800 */
[----:B------:R-:W4:Y:S01]  /*30b0*/  LDL.LU R144, [R1+0x5ac] ;  /* 0x0005ac0001907983 */ /* 0x000f220000300800 */
[----:B------:R-:W-:-:S03]  /*30c0*/  WARPGROUP.DEPBAR.LE gsb0, 0x0 ;  /* 0x00008000000079c5 */ /* 0x000fc60000010000 */
[----:B------:R-:W-:Y:S04]  /*30d0*/  STL.64 [R1+0x180], R40 ;  /* 0x0001802801007387 */ /* 0x000fe80000100a00 */
[----:B------:R-:W-:Y:S04]  /*30e0*/  STL.64 [R1+0x188], R42 ;  /* 0x0001882a01007387 */ /* 0x000fe80000100a00 */
[----:B------:R-:W-:Y:S04]  /*30f0*/  STL.64 [R1+0x190], R44 ;  /* 0x0001902c01007387 */ /* 0x000fe80000100a00 */
[----:B------:R-:W-:Y:S04]  /*3100*/  STL.64 [R1+0x198], R46 ;  /* 0x0001982e01007387 */ /* 0x000fe80000100a00 */
[----:B------:R-:W-:Y:S04]  /*3110*/  STL.64 [R1+0x1a0], R48 ;  /* 0x0001a03001007387 */ /* 0x000fe80000100a00 */
[----:B------:R0:W-:Y:S04]  /*3120*/  STL.64 [R1+0x1a8], R50 ;  /* 0x0001a83201007387 */ /* 0x0001e80000100a00 */
[----:B------:R1:W-:Y:S04]  /*3130*/  STL.64 [R1+0x1b0], R52 ;  /* 0x0001b03401007387 */ /* 0x0003e80000100a00 */
[----:B------:R2:W-:Y:S01]  /*3140*/  STL.64 [R1+0x1b8], R54 ;  /* 0x0001b83601007387 */ /* 0x0005e20000100a00 */
[----:B0-----:R-:W-:-:S02]  /*3150*/  IMAD.MOV.U32 R50, RZ, RZ, R116 ;  /* 0x000000ffff327224 */ /* 0x001fc400078e0074 */
[----:B------:R-:W-:Y:S02]  /*3160*/  IMAD.MOV.U32 R51, RZ, RZ, R117 ;  /* 0x000000ffff337224 */ /* 0x000fe400078e0075 */
[----:B------:R-:W-:Y:S02]  /*3170*/  IMAD.MOV.U32 R116, RZ, RZ, R170 ;  /* 0x000000ffff747224 */ /* 0x000fe400078e00aa */
[----:B-1----:R-:W-:Y:S02]  /*3180*/  IMAD.MOV.U32 R52, RZ, RZ, R118 ;  /* 0x000000ffff347224 */ /* 0x002fe400078e0076 */
        /* <DEDUP_REMOVED lines=14> */
[----:B------:R-:W-:Y:S01]  /*3270*/  IMAD.MOV.U32 R42, RZ, RZ, R108 ;  /* 0x000000ffff2a7224 */ /* 0x000fe200078e006c */
[----:B------:R-:W-:Y:S01]  /*3280*/  MOV R108, R177 ;  /* 0x000000b1006c7202 */ /* 0x000fe20000000f00 */
[----:B------:R-:W-:-:S02]  /*3290*/  IMAD.MOV.U32 R107, RZ, RZ, R176 ;  /* 0x000000ffff6b7224 */ /* 0x000fc400078e00b0 */
[----:B------:R-:W-:Y:S01]  /*32a0*/  IMAD.MOV.U32 R175, RZ, RZ, R207 ;  /* 0x000000ffffaf7224 */ /* 0x000fe200078e00cf */
[----:B------:R-:W-:Y:S01]  /*32b0*/  MOV R44, R110 ;  /* 0x0000006e002c7202 */ /* 0x000fe20000000f00 */
        /* <DEDUP_REMOVED lines=19> */
[----:B--2---:R-:W-:Y:S02]  /*33f0*/  IMAD.MOV.U32 R54, RZ, RZ, R168 ;  /* 0x000000ffff367224 */ /* 0x004fe400078e00a8 */
[----:B------:R-:W-:Y:S02]  /*3400*/  IMAD.MOV.U32 R168, RZ, RZ, R200 ;  /* 0x000000ffffa87224 */ /* 0x000fe400078e00c8 */
[----:B---3--:R-:W-:Y:S01]  /*3410*/  IMAD.MOV.U32 R55, RZ, RZ, R169 ;  /* 0x000000ffff377224 */ /* 0x008fe200078e00a9 */
[----:B------:R-:W2:Y:S01]  /*3420*/  LDL.LU R200, [R1+0x5a8] ;  /* 0x0005a80001c87983 */ /* 0x000ea20000300800 */
[----:B------:R-:W-:-:S03]  /*3430*/  IMAD.MOV.U32 R169, RZ, RZ, R201 ;  /* 0x000000ffffa97224 */ /* 0x000fc600078e00c9 */
[----:B------:R-:W2:Y:S04]  /*3440*/  LDL.LU R201, [R1+0x5a4] ;  /* 0x0005a40001c97983 */ /* 0x000ea80000300800 */
        /* <DEDUP_REMOVED lines=13> */
[----:B------:R-:W2:Y:S01]  /*3520*/  LDL.LU R215, [R1+0x56c] ;  /* 0x00056c0001d77983 */ /* 0x000ea20000300800 */
[----:B------:R-:W-:Y:S01]  /*3530*/  WARPGROUP.ARRIVE ;  /* 0x00000000000079c5 */ /* 0x000fe20000000000 */
[----:B------:R-:W-:-:S05]  /*3540*/  UMOV UR10, UR12 ;  /* 0x0000000c000a7c82 */ /* 0x000fca0008000000 */
[----:B------:R-:W-:Y:S01]  /*3550*/  IGMMA.64x32x32.S8.S8 R40, gdesc[UR8], R40, gsb0 ;  /* 0x01200000082879f1 */ /* 0x000fe20008041028 */
[----:B------:R-:W-:Y:S01]  /*3560*/  UMOV UR26, UR13 ;  /* 0x0000000d001a7c82 */ /* 0x000fe20008000000 */
[----:B------:R-:W-:Y:S01]  /*3570*/  UMOV UR27, 0x40000040 ;  /* 0x40000040001b7882 */ /* 0x000fe20000000000 */
[----:B------:R-:W-:Y:S02]  /*3580*/  IMAD.MOV.U32 R104, RZ, RZ, R106 ;  /* 0x000000ffff687224 */ /* 0x000fe400078e006a */
[----:B------:R-:W-:Y:S02]  /*3590*/  IMAD.MOV.U32 R105, RZ, RZ, R107 ;  /* 0x000000ffff697224 */ /* 0x000fe400078e006b */
[----:B------:R-:W-:Y:S01]  /*35a0*/  IMAD.MOV.U32 R106, RZ, RZ, R108 ;  /* 0x000000ffff6a7224 */ /* 0x000fe200078e006c */
[----:B------:R-:W-:Y:S02]  /*35b0*/  WARPGROUP.DEPBAR.LE gsb0, 0x0 ;  /* 0x00008000000079c5 */ /* 0x000fe40000010000 */
[----:B------:R-:W-:-:S02]  /*35c0*/  IMAD.MOV.U32 R107, RZ, RZ, R109 ;  /* 0x000000ffff6b7224 */ /* 0x000fc400078e006d */
[----:B------:R-:W-:Y:S02]  /*35d0*/  IMAD.MOV.U32 R108, RZ, RZ, R110 ;  /* 0x000000ffff6c7224 */ /* 0x000fe400078e006e */
[----:B------:R-:W-:Y:S02]  /*35e0*/  IMAD.MOV.U32 R109, RZ, RZ, R111 ;  /* 0x000000ffff6d7224 */ /* 0x000fe400078e006f */
[----:B------:R-:W-:Y:S02]  /*35f0*/  IMAD.MOV.U32 R110, RZ, RZ, R112 ;  /* 0x000000ffff6e7224 */ /* 0x000fe400078e0070 */
[----:B------:R-:W-:Y:S01]  /*3600*/  IMAD.MOV.U32 R111, RZ, RZ, R113 ;  /* 0x000000ffff6f7224 */ /* 0x000fe200078e0071 */
[----:B------:R-:W-:Y:S01]  /*3610*/  STL.64 [R1+0x80], R40 ;  /* 0x0000802801007387 */ /* 0x000fe20000100a00 */
[----:B------:R-:W-:Y:S02]  /*3620*/  IMAD.MOV.U32 R112, RZ, RZ, R114 ;  /* 0x000000ffff707224 */ /* 0x000fe400078e0072 */
[----:B------:R-:W-:Y:S01]  /*3630*/  IMAD.MOV.U32 R113, RZ, RZ, R168 ;  /* 0x000000ffff717224 */ /* 0x000fe200078e00a8 */
[----:B------:R-:W-:Y:S01]  /*3640*/  STL.64 [R1+0x88], R42 ;  /* 0x0000882a01007387 */ /* 0x000fe20000100a00 */
[----:B------:R-:W-:-:S02]  /*3650*/  IMAD.MOV.U32 R114, RZ, RZ, R169 ;  /* 0x000000ffff727224 */ /* 0x000fc400078e00a9 */
[----:B------:R-:W-:Y:S01]  /*3660*/  IMAD.MOV.U32 R168, RZ, RZ, R170 ;  /* 0x000000ffffa87224 */ /* 0x000fe200078e00aa */
[----:B------:R-:W-:Y:S01]  /*3670*/  STL.64 [R1+0x90], R44 ;  /* 0x0000902c01007387 */ /* 0x000fe20000100a00 */
[----:B------:R-:W-:Y:S01]  /*3680*/  IMAD.MOV.U32 R169, RZ, RZ, R171 ;  /* 0x000000ffffa97224 */ /* 0x000fe200078e00ab */
[----:B------:R-:W-:Y:S01]  /*3690*/  MOV R171, R173 ;  /* 0x000000ad00ab7202 */ /* 0x000fe20000000f00 */
        /* <DEDUP_REMOVED lines=8> */
[----:B------:R-:W-:Y:S02]  /*3720*/  IMAD.MOV.U32 R176, RZ, RZ, R178 ;  /* 0x000000ffffb07224 */ /* 0x000fe400078e00b2 */
[----:B------:R-:W-:Y:S01]  /*3730*/  IMAD.MOV.U32 R177, RZ, RZ, R179 ;  /* 0x000000ffffb17224 */ /* 0x000fe200078e00b3 */
[----:B------:R-:W-:Y:S01]  /*3740*/  STL.64 [R1+0xb0], R52 ;  /* 0x0000b03401007387 */ /* 0x000fe20000100a00 */
[----:B------:R-:W-:Y:S02]  /*3750*/  IMAD.MOV.U32 R178, RZ, RZ, R180 ;  /* 0x000000ffffb27224 */ /* 0x000fe400078e00b4 */
[----:B------:R-:W-:Y:S01]  /*3760*/  IMAD.MOV.U32 R179, RZ, RZ, R181 ;  /* 0x000000ffffb37224 */ /* 0x000fe200078e00b5 */
[----:B------:R-:W-:Y:S01]  /*3770*/  STL.64 [R1+0xb8], R54 ;  /* 0x0000b83601007387 */ /* 0x000fe20000100a00 */
[----:B------:R-:W-:-:S02]  /*3780*/  IMAD.MOV.U32 R180, RZ, RZ, R182 ;  /* 0x000000ffffb47224 */ /* 0x000fc400078e00b6 */
[----:B------:R-:W-:Y:S02]  /*3790*/  IMAD.MOV.U32 R181, RZ, RZ, R183 ;  /* 0x000000ffffb57224 */ /* 0x000fe400078e00b7 */
[----:B------:R-:W-:Y:S02]  /*37a0*/  IMAD.MOV.U32 R182, RZ, RZ, R145 ;  /* 0x000000ffffb67224 */ /* 0x000fe400078e0091 */
[----:B------:R-:W4:Y:S01]  /*37b0*/  LDL.LU R145, [R1+0x568] ;  /* 0x0005680001917983 */ /* 0x000f220000300800 */
[----:B------:R-:W-:-:S03]  /*37c0*/  IMAD.MOV.U32 R183, RZ, RZ, R146 ;  /* 0x000000ffffb77224 */ /* 0x000fc600078e0092 */
[----:B------:R-:W4:Y:S01]  /*37d0*/  LDL.LU R146, [R1+0x564] ;  /* 0x0005640001927983 */ /* 0x000f220000300800 */
[----:B--2---:R-:W-:-:S06]  /*37e0*/  WARPGROUP.ARRIVE ;  /* 0x00000000000079c5 */ /* 0x004fcc0000000000 */
[----:B------:R-:W-:Y:S03]  /*37f0*/  IGMMA.64x32x32.S8.S8 R200, gdesc[UR24], R200, gsb0 ;  /* 0x0120000018c879f1 */ /* 0x000fe600080410c8 */
[----:B------:R-:W-:Y:S02]  /*3800*/  WARPGROUP.DEPBAR.LE gsb0, 0x0 ;  /* 0x00008000000079c5 */ /* 0x000fe40000010000 */
        /* <DEDUP_REMOVED lines=9> */
[----:B-1----:R-:W-:Y:S02]  /*38a0*/  IMAD.MOV.U32 R202, RZ, RZ, R149 ;  /* 0x000000ffffca7224 */ /* 0x002fe400078e0095 */
[----:B--2---:R-:W-:Y:S02]  /*38b0*/  IMAD.MOV.U32 R200, RZ, RZ, R147 ;  /* 0x000000ffffc87224 */ /* 0x004fe400078e0093 */
[----:B------:R-:W4:Y:S01]  /*38c0*/  LDL.LU R147, [R1+0x560] ;  /* 0x0005600001937983 */ /* 0x000f220000300800 */
[----:B------:R-:W-:Y:S02]  /*38d0*/  IMAD.MOV.U32 R201, RZ, RZ, R148 ;  /* 0x000000ffffc97224 */ /* 0x000fe400078e0094 */
[----:B------:R-:W-:Y:S01]  /*38e0*/  IMAD.MOV.U32 R203, RZ, RZ, R150 ;  /* 0x000000ffffcb7224 */ /* 0x000fe200078e0096 */
[----:B------:R-:W4:Y:S04]  /*38f0*/  LDL.LU R148, [R1+0x55c] ;  /* 0x00055c0001947983 */ /* 0x000f280000300800 */
[----:B------:R-:W4:Y:S04]  /*3900*/  LDL.LU R149, [R1+0x558] ;  /* 0x0005580001957983 */ /* 0x000f280000300800 */
[----:B------:R-:W4:Y:S04]  /*3910*/  LDL.LU R150, [R1+0x554] ;  /* 0x0005540001967983 */ /* 0x000f280000300800 */
[----:B------:R-:W4:Y:S01]  /*3920*/  LDL.LU R151, [R1+0x550] ;  /* 0x0005500001977983 */ /* 0x000f220000300800 */
[----:B------:R-:W-:Y:S01]  /*3930*/  UIADD3 UR18, UR35, 0x302, URZ ;  /* 0x0000030223127890 */ /* 0x000fe2000fffe03f */
[----:B------:R-:W-:Y:S01]  /*3940*/  UMOV UR16, UR4 ;  /* 0x0000000400107c82 */ /* 0x000fe20008000000 */
[----:B------:R-:W-:Y:S01]  /*3950*/  UMOV UR17, UR5 ;  /* 0x0000000500117c82 */ /* 0x000fe20008000000 */
[----:B------:R-:W-:Y:S01]  /*3960*/  UMOV UR19, 0x40000040 ;  /* 0x4000004000137882 */ /* 0x000fe20000000000 */
[----:B------:R-:W2:Y:S04]  /*3970*/  LDL.LU.64 R40, [R1+0x40] ;  /* 0x0000400001287983 */ /* 0x000ea80000300a00 */
[----:B------:R-:W2:Y:S04]  /*3980*/  LDL.LU.64 R42, [R1+0x48] ;  /* 0x00004800012a7983 */ /* 0x000ea80000300a00 */
[----:B------:R-:W2:Y:S04]  /*3990*/  LDL.LU.64 R44, [R1+0x50] ;  /* 0x00005000012c7983 */ /* 0x000ea80000300a00 */
[----:B------:R-:W2:Y:S04]  /*39a0*/  LDL.LU.64 R46, [R1+0x58] ;  /* 0x00005800012e7983 */ /* 0x000ea80000300a00 */
[----:B------:R-:W2:Y:S04]  /*39b0*/  LDL.LU.64 R48, [R1+0x60] ;  /* 0x0000600001307983 */ /* 0x000ea80000300a00 */
[----:B------:R-:W2:Y:S04]  /*39c0*/  LDL.LU.64 R50, [R1+0x68] ;  /* 0x0000680001327983 */ /* 0x000ea80000300a00 */
[----:B------:R-:W2:Y:S04]  /*39d0*/  LDL.LU.64 R52, [R1+0x70] ;  /* 0x0000700001347983 */ /* 0x000ea80000300a00 */
[----:B------:R-:W2:Y:S01]  /*39e0*/  LDL.LU.64 R54, [R1+0x78] ;  /* 0x0000780001367983 */ /* 0x000ea20000300a00 */
[----:B------:R-:W-:Y:S01]  /*39f0*/  UIADD3 UR14, UR35, 0x402, URZ ;  /* 0x00000402230e7890 */ /* 0x000fe2000fffe03f */
[----:B------:R-:W-:Y:S01]  /*3a00*/  UMOV UR12, UR4 ;  /* 0x00000004000c7c82 */ /* 0x000fe20008000000 */
[----:B------:R-:W-:Y:S01]  /*3a10*/  UMOV UR13, UR5 ;  /* 0x00000005000d7c82 */ /* 0x000fe20008000000 */
[----:B------:R-:W-:Y:S01]  /*3a20*/  UMOV UR15, 0x40000040 ;  /* 0x40000040000f7882 */ /* 0x000fe20000000000 */
[----:B------:R-:W-:Y:S01]  /*3a30*/  UIADD3 UR8, UR34, 0x402, URZ ;  /* 0x0000040222087890 */ /* 0x000fe2000fffe03f */
[----:B----4-:R-:W-:-:S06]  /*3a40*/  WARPGROUP.ARRIVE ;  /* 0x00000000000079c5 */ /* 0x010fcc0000000000 */
[----:B------:R-:W-:Y:S03]  /*3a50*/  IGMMA.64x32x32.S8.S8 R136, gdesc[UR16], R136, gsb0 ;  /* 0x01200000108879f1 */ /* 0x000fe60008041088 */
[----:B------:R-:W-:Y:S02]  /*3a60*/  WARPGROUP.DEPBAR.LE gsb0, 0x0 ;  /* 0x00008000000079c5 */ /* 0x000fe40000010000 */
[----:B------:R-:W-:-:S06]  /*3a70*/  WARPGROUP.ARRIVE ;  /* 0x00000000000079c5 */ /* 0x000fcc0000000000 */
[----:B------:R-:W-:Y:S01]  /*3a80*/  IGMMA.64x32x32.S8.S8 R72, gdesc[UR12], R72, gsb0 ;  /* 0x012000000c4879f1 */ /* 0x000fe20008041048 */
[----:B------:R-:W-:Y:S01]  /*3a90*/  UMOV UR12, UR8 ;  /* 0x00000008000c7c82 */ /* 0x000fe20008000000 */
[----:B------:R-:W-:Y:S01]  /*3aa0*/  UMOV UR13, 0x40000040 ;  /* 0x40000040000d7882 */ /* 0x000fe20000000000 */
[----:B------:R-:W-:Y:S02]  /*3ab0*/  WARPGROUP.DEPBAR.LE gsb0, 0x0 ;  /* 0x00008000000079c5 */ /* 0x000fe40000010000 */
[----:B------:R-:W-:-:S06]  /*3ac0*/  WARPGROUP.ARRIVE ;  /* 0x00000000000079c5 */ /* 0x000fcc0000000000 */
[----:B------:R-:W-:Y:S01]  /*3ad0*/  IGMMA.64x32x32.S8.S8 R56, gdesc[UR12], R56, gsb0 ;  /* 0x012000000c3879f1 */ /* 0x000fe20008041038 */
[----:B------:R-:W-:Y:S01]  /*3ae0*/  UMOV UR16, UR12 ;  /* 0x0000000c00107c82 */ /* 0x000fe20008000000 */
[----:B------:R-:W-:Y:S01]  /*3af0*/  UMOV UR17, UR13 ;  /* 0x0000000d00117c82 */ /* 0x000fe20008000000 */
        /* <DEDUP_REMOVED lines=11> */
[----:B--2---:R-:W-:-:S06]  /*3bb0*/  WARPGROUP.ARRIVE ;  /* 0x00000000000079c5 */ /* 0x004fcc0000000000 */
[----:B------:R-:W-:Y:S01]  /*3bc0*/  IGMMA.64x32x32.S8.S8 R40, gdesc[UR8], R40, gsb0 ;  /* 0x01200000082879f1 */ /* 0x000fe20008041028 */
[----:B------:R-:W-:Y:S01]  /*3bd0*/  MOV R205, R104 ;  /* 0x0000006800cd7202 */ /* 0x000fe20000000f00 */
[----:B------:R-:W-:Y:S02]  /*3be0*/  IMAD.MOV.U32 R206, RZ, RZ, R105 ;  /* 0x000000ffffce7224 */ /* 0x000fe400078e0069 */
[----:B------:R-:W-:Y:S02]  /*3bf0*/  IMAD.MOV.U32 R207, RZ, RZ, R106 ;  /* 0x000000ffffcf7224 */ /* 0x000fe400078e006a */
[----:B------:R-:W-:Y:S02]  /*3c00*/  IMAD.MOV.U32 R208, RZ, RZ, R107 ;  /* 0x000000ffffd07224 */ /* 0x000fe400078e006b */
[----:B------:R-:W-:Y:S02]  /*3c10*/  IMAD.MOV.U32 R209, RZ, RZ, R108 ;  /* 0x000000ffffd17224 */ /* 0x000fe400078e006c */
[----:B------:R-:W-:-:S02]  /*3c20*/  IMAD.MOV.U32 R210, RZ, RZ, R109 ;  /* 0x000000ffffd27224 */ /* 0x000fc400078e006d */
[----:B------:R-:W-:Y:S02]  /*3c30*/  IMAD.MOV.U32 R211, RZ, RZ, R110 ;  /* 0x000000ffffd37224 */ /* 0x000fe400078e006e */
[----:B------:R-:W-:Y:S01]  /*3c40*/  IMAD.MOV.U32 R212, RZ, RZ, R111 ;  /* 0x000000ffffd47224 */ /* 0x000fe200078e006f */
[----:B------:R-:W-:Y:S01]  /*3c50*/  MOV R111, R233 ;  /* 0x000000e9006f7202 */ /* 0x000fe20000000f00 */
        /* <DEDUP_REMOVED lines=17> */
[----:B------:R-:W-:Y:S01]  /*3d70*/  IMAD.MOV.U32 R119, RZ, RZ, R0 ;  /* 0x000000ffff777224 */ /* 0x000fe200078e0000 */
[----:B------:R-:W-:Y:S01]  /*3d80*/  UMOV UR4, UR12 ;  /* 0x0000000c00047c82 */ /* 0x000fe20008000000 */
[----:B------:R-:W-:Y:S01]  /*3d90*/  UMOV UR5, UR13 ;  /* 0x0000000d00057c82 */ /* 0x000fe20008000000 */
[----:B------:R-:W-:-:S03]  /*3da0*/  WARPGROUP.DEPBAR.LE gsb0, 0x0 ;  /* 0x00008000000079c5 */ /* 0x000fc60000010000 */
[----:B------:R-:W-:-:S06]  /*3db0*/  WARPGROUP.ARRIVE ;  /* 0x00000000000079c5 */ /* 0x000fcc0000000000 */
[----:B------:R-:W-:Y:S01]  /*3dc0*/  IGMMA.64x32x32.S8.S8 R104, gdesc[UR4], R104, gsb0 ;  /* 0x01200000046879f1 */ /* 0x000fe20008041068 */
[----:B------:R-:W-:Y:S01]  /*3dd0*/  UIADD3 UR16, UR34, 0x802, URZ ;  /* 0x0000080222107890 */ /* 0x000fe2000fffe03f */
[----:B------:R-:W-:-:S06]  /*3de0*/  UMOV UR5, 0x40000040 ;  /* 0x4000004000057882 */ /* 0x000fcc0000000000 */
[----:B------:R-:W-:Y:S01]  /*3df0*/  UMOV UR4, UR16 ;  /* 0x0000001000047c82 */ /* 0x000fe20008000000 */
[----:B------:R-:W-:Y:S01]  /*3e00*/  STL.64 [R1+0x40], R40 ;  /* 0x0000402801007387 */ /* 0x000fe20000100a00 */
[----:B------:R-:W-:Y:S01]  /*3e10*/  MOV R2, R54 ;  /* 0x0000003600027202 */ /* 0x000fe20000000f00 */
[----:B------:R-:W-:Y:S02]  /*3e20*/  IMAD.MOV.U32 R0, RZ, RZ, R55 ;  /* 0x000000ffff007224 */ /* 0x000fe400078e0037 */
[----:B------:R-:W-:Y:S01]  /*3e30*/  STL.64 [R1+0x48], R42 ;  /* 0x0000482a01007387 */ /* 0x000fe20000100a00 */
[----:B------:R-:W-:Y:S02]  /*3e40*/  IMAD.MOV.U32 R17, RZ, RZ, R52 ;  /* 0x000000ffff117224 */ /* 0x000fe400078e0034 */
[----:B------:R-:W-:Y:S01]  /*3e50*/  IMAD.MOV.U32 R16, RZ, RZ, R53 ;  /* 0x000000ffff107224 */ /* 0x000fe200078e0035 */
[----:B------:R0:W-:Y:S01]  /*3e60*/  STL [R1+0x50], R44 ;  /* 0x0000502c01007387 */ /* 0x0001e20000100800 */
[----:B------:R-:W-:-:S02]  /*3e70*/  IMAD.MOV.U32 R19, RZ, RZ, R50 ;  /* 0x000000ffff137224 */ /* 0x000fc400078e0032 */
[----:B------:R-:W-:Y:S01]  /*3e80*/  IMAD.MOV.U32 R18, RZ, RZ, R51 ;  /* 0x000000ffff127224 */ /* 0x000fe200078e0033 */
[----:B------:R-:W2:Y:S01]  /*3e90*/  LDL.LU.64 R54, [R1+0x548] ;  /* 0x0005480001367983 */ /* 0x000ea20000300a00 */
[----:B------:R-:W-:Y:S02]  /*3ea0*/  IMAD.MOV.U32 R232, RZ, RZ, R48 ;  /* 0x000000ffffe87224 */ /* 0x000fe400078e0030 */
[----:B------:R-:W-:Y:S01]  /*3eb0*/  IMAD.MOV.U32 R23, RZ, RZ, R49 ;  /* 0x000000ffff177224 */ /* 0x000fe200078e0031 */
[----:B------:R-:W2:Y:S01]  /*3ec0*/  LDL.LU.64 R52, [R1+0x540] ;  /* 0x0005400001347983 */ /* 0x000ea20000300a00 */
[----:B------:R-:W-:Y:S02]  /*3ed0*/  IMAD.MOV.U32 R234, RZ, RZ, R46 ;  /* 0x000000ffffea7224 */ /* 0x000fe400078e002e */
[----:B------:R-:W-:Y:S01]  /*3ee0*/  IMAD.MOV.U32 R233, RZ, RZ, R47 ;  /* 0x000000ffffe97224 */ /* 0x000fe200078e002f */
[----:B------:R-:W2:Y:S01]  /*3ef0*/  LDL.LU.64 R50, [R1+0x538] ;  /* 0x0005380001327983 */ /* 0x000ea20000300a00 */
[----:B------:R-:W-:-:S03]  /*3f00*/  IMAD.MOV.U32 R235, RZ, RZ, R45 ;  /* 0x000000ffffeb7224 */ /* 0x000fc600078e002d */
[----:B------:R-:W2:Y:S04]  /*3f10*/  LDL.LU.64 R48, [R1+0x530] ;  /* 0x0005300001307983 */ /* 0x000ea80000300a00 */
[----:B------:R-:W2:Y:S04]  /*3f20*/  LDL.LU.64 R46, [R1+0x528] ;  /* 0x00052800012e7983 */ /* 0x000ea80000300a00 */
[----:B0-----:R-:W2:Y:S04]  /*3f30*/  LDL.LU.64 R44, [R1+0x520] ;  /* 0x00052000012c7983 */ /* 0x001ea80000300a00 */
[----:B------:R-:W2:Y:S04]  /*3f40*/  LDL.LU.64 R42, [R1+0x518] ;  /* 0x00051800012a7983 */ /* 0x000ea80000300a00 */
[----:B------:R-:W2:Y:S01]  /*3f50*/  LDL.LU.64 R40, [R1+0x510] ;  /* 0x0005100001287983 */ /* 0x000ea20000300a00 */
[----:B------:R-:W-:-:S02]  /*3f60*/  WARPGROUP.DEPBAR.LE gsb0, 0x0 ;  /* 0x00008000000079c5 */ /* 0x000fc40000010000 */
[----:B------:R-:W-:-:S06]  /*3f70*/  WARPGROUP.ARRIVE ;  /* 0x00000000000079c5 */ /* 0x000fcc0000000000 */
[----:B------:R-:W-:Y:S01]  /*3f80*/  IGMMA.64x32x32.S8.S8 R168, gdesc[UR4], R168, gsb0 ;  /* 0x0120000004a879f1 */ /* 0x000fe200080410a8 */
[----:B------:R-:W-:Y:S04]  /*3f90*/  STL.64 [R1+0x140], R104 ;  /* 0x0001406801007387 */ /* 0x000fe80000100a00 */
[----:B------:R-:W-:Y:S04]  /*3fa0*/  STL.64 [R1+0x148], R106 ;  /* 0x0001486a01007387 */ /* 0x000fe80000100a00 */
[----:B------:R-:W-:Y:S04]  /*3fb0*/  STL.64 [R1+0x150], R108 ;  /* 0x0001506c01007387 */ /* 0x000fe80000100a00 */
[----:B------:R-:W-:Y:S04]  /*3fc0*/  STL.64 [R1+0x158], R110 ;  /* 0x0001586e01007387 */ /* 0x000fe80000100a00 */
[----:B------:R-:W-:Y:S04]  /*3fd0*/  STL.64 [R1+0x160], R112 ;  /* 0x0001607001007387 */ /* 0x000fe80000100a00 */
[----:B------:R-:W-:Y:S04]  /*3fe0*/  STL.64 [R1+0x168], R114 ;  /* 0x0001687201007387 */ /* 0x000fe80000100a00 */
[----:B------:R-:W-:Y:S04]  /*3ff0*/  STL.64 [R1+0x170], R116 ;  /* 0x0001707401007387 */ /* 0x000fe80000100a00 */
[----:B------:R0:W-:Y:S04]  /*4000*/  STL.64 [R1+0x178], R118 ;  /* 0x0001787601007387 */ /* 0x0001e80000100a00 */
[----:B0-----:R-:W3:Y:S04]  /*4010*/  LDL.LU.64 R118, [R1+0x508] ;  /* 0x0005080001767983 */ /* 0x001ee80000300a00 */
[----:B------:R-:W3:Y:S04]  /*4020*/  LDL.LU.64 R116, [R1+0x500] ;  /* 0x0005000001747983 */ /* 0x000ee80000300a00 */
[----:B------:R-:W3:Y:S04]  /*4030*/  LDL.LU.64 R114, [R1+0x4f8] ;  /* 0x0004f80001727983 */ /* 0x000ee80000300a00 */
[----:B------:R-:W3:Y:S04]  /*4040*/  LDL.LU.64 R112, [R1+0x4f0] ;  /* 0x0004f00001707983 */ /* 0x000ee80000300a00 */
[----:B------:R-:W3:Y:S04]  /*4050*/  LDL.LU.64 R110, [R1+0x4e8] ;  /* 0x0004e800016e7983 */ /* 0x000ee80000300a00 */
[----:B------:R-:W3:Y:S01]  /*4060*/  LDL.LU.64 R108, [R1+0x4e0] ;  /* 0x0004e000016c7983 */ /* 0x000ee20000300a00 */
[----:B------:R-:W-:-:S03]  /*4070*/  WARPGROUP.DEPBAR.LE gsb0, 0x0 ;  /* 0x00008000000079c5 */ /* 0x000fc60000010000 */
[----:B------:R-:W3:Y:S04]  /*4080*/  LDL.LU.64 R106, [R1+0x4d8] ;  /* 0x0004d800016a7983 */ /* 0x000ee80000300a00 */
[----:B------:R-:W3:Y:S04]  /*4090*/  LDL.LU.64 R104, [R1+0x4d0] ;  /* 0x0004d00001687983 */ /* 0x000ee80000300a00 */
        /* <DEDUP_REMOVED lines=8> */
[----:B0-----:R-:W4:Y:S04]  /*4120*/  LDL.LU.64 R182, [R1+0x4c8] ;  /* 0x0004c80001b67983 */ /* 0x001f280000300a00 */
[----:B------:R-:W4:Y:S04]  /*4130*/  LDL.LU.64 R180, [R1+0x4c0] ;  /* 0x0004c00001b47983 */ /* 0x000f280000300a00 */
[----:B------:R-:W4:Y:S04]  /*4140*/  LDL.LU.64 R178, [R1+0x4b8] ;  /* 0x0004b80001b27983 */ /* 0x000f280000300a00 */
[----:B------:R-:W4:Y:S04]  /*4150*/  LDL.LU.64 R176, [R1+0x4b0] ;  /* 0x0004b00001b07983 */ /* 0x000f280000300a00 */
[----:B------:R-:W4:Y:S04]  /*4160*/  LDL.LU.64 R174, [R1+0x4a8] ;  /* 0x0004a80001ae7983 */ /* 0x000f280000300a00 */
[----:B------:R-:W4:Y:S04]  /*4170*/  LDL.LU.64 R172, [R1+0x4a0] ;  /* 0x0004a00001ac7983 */ /* 0x000f280000300a00 */
[----:B------:R-:W4:Y:S04]  /*4180*/  LDL.LU.64 R170, [R1+0x498] ;  /* 0x0004980001aa7983 */ /* 0x000f280000300a00 */
[----:B------:R-:W4:Y:S01]  /*4190*/  LDL.LU.64 R168, [R1+0x490] ;  /* 0x0004900001a87983 */ /* 0x000f220000300a00 */
[----:B------:R-:W-:Y:S01]  /*41a0*/  WARPGROUP.ARRIVE ;  /* 0x00000000000079c5 */ /* 0x000fe20000000000 */
[----:B------:R-:W-:Y:S01]  /*41b0*/  UMOV UR8, UR4 ;  /* 0x0000000400087c82 */ /* 0x000fe20008000000 */
[----:B------:R-:W-:-:S04]  /*41c0*/  UMOV UR9, UR5 ;  /* 0x0000000500097c82 */ /* 0x000fc80008000000 */
[----:B------:R-:W-:Y:S01]  /*41d0*/  IGMMA.64x32x32.S8.S8 R200, gdesc[UR8], R200, gsb0 ;  /* 0x0120000008c879f1 */ /* 0x000fe200080410c8 */
[----:B------:R-:W-:Y:S01]  /*41e0*/  UMOV UR24, UR4 ;  /* 0x0000000400187c82 */ /* 0x000fe20008000000 */
[----:B------:R-:W-:Y:S01]  /*41f0*/  UMOV UR25, UR5 ;  /* 0x0000000500197c82 */ /* 0x000fe20008000000 */
[----:B------:R-:W-:Y:S02]  /*4200*/  WARPGROUP.DEPBAR.LE gsb0, 0x0 ;  /* 0x00008000000079c5 */ /* 0x000fe40000010000 */
[----:B------:R-:W-:Y:S01]  /*4210*/  UMOV UR16, UR4 ;  /* 0x0000000400107c82 */ /* 0x000fe20008000000 */
[----:B------:R-:W-:Y:S01]  /*4220*/  UMOV UR17, UR5 ;  /* 0x0000000500117c82 */ /* 0x000fe20008000000 */
[----:B------:R-:W-:Y:S01]  /*4230*/  UMOV UR12, UR4 ;  /* 0x00000004000c7c82 */ /* 0x000fe20008000000 */
[----:B------:R-:W-:Y:S01]  /*4240*/  UMOV UR13, UR5 ;  /* 0x00000005000d7c82 */ /* 0x000fe20008000000 */
[----:B------:R-:W-:Y:S01]  /*4250*/  UIADD3 UR8, UR34, 0xc02, URZ ;  /* 0x00000c0222087890 */ /* 0x000fe2000fffe03f */
[----:B----4-:R-:W-:-:S06]  /*4260*/  WARPGROUP.ARRIVE ;  /* 0x00000000000079c5 */ /* 0x010fcc0000000000 */
[----:B------:R-:W-:Y:S03]  /*4270*/  IGMMA.64x32x32.S8.S8 R168, gdesc[UR24], R168, gsb0 ;  /* 0x0120000018a879f1 */ /* 0x000fe600080410a8 */
[----:B------:R-:W-:Y:S02]  /*4280*/  WARPGROUP.DEPBAR.LE gsb0, 0x0 ;  /* 0x00008000000079c5 */ /* 0x000fe40000010000 */
[----:B---3--:R-:W-:-:S06]  /*4290*/  WARPGROUP.ARRIVE ;  /* 0x00000000000079c5 */ /* 0x008fcc0000000000 */
[----:B------:R-:W-:Y:S03]  /*42a0*/  IGMMA.64x32x32.S8.S8 R104, gdesc[UR16], R104, gsb0 ;  /* 0x01200000106879f1 */ /* 0x000fe60008041068 */
[----:B------:R-:W-:Y:S02]  /*42b0*/  WARPGROUP.DEPBAR.LE gsb0, 0x0 ;  /* 0x00008000000079c5 */ /* 0x000fe40000010000 */
[----:B--2---:R-:W-:-:S06]  /*42c0*/  WARPGROUP.ARRIVE ;  /* 0x00000000000079c5 */ /* 0x004fcc0000000000 */
        /* <DEDUP_REMOVED lines=13> */
[----:B------:R-:W-:Y:S04]  /*43a0*/  STL.64 [R1], R200 ;  /* 0x000000c801007387 */ /* 0x000fe80000100a00 */
[----:B------:R-:W-:Y:S04]  /*43b0*/  STL.64 [R1+0x8], R202 ;  /* 0x000008ca01007387 */ /* 0x000fe80000100a00 */
[----:B------:R-:W-:Y:S04]  /*43c0*/  STL.64 [R1+0x10], R204 ;  /* 0x000010cc01007387 */ /* 0x000fe80000100a00 */
[----:B------:R-:W-:Y:S04]  /*43d0*/  STL.64 [R1+0x18], R206 ;  /* 0x000018ce01007387 */ /* 0x000fe80000100a00 */
[----:B------:R-:W-:Y:S04]  /*43e0*/  STL.64 [R1+0x20], R208 ;  /* 0x000020d001007387 */ /* 0x000fe80000100a00 */
[----:B------:R-:W-:Y:S01]  /*43f0*/  STL.64 [R1+0x28], R210 ;  /* 0x000028d201007387 */ /* 0x000fe20000100a00 */
        /* <DEDUP_REMOVED lines=13> */
[----:B0-----:R-:W2:Y:S04]  /*44d0*/  LDL.LU.64 R168, [R1+0x80] ;  /* 0x0000800001a87983 */ /* 0x001ea80000300a00 */
[----:B------:R-:W2:Y:S04]  /*44e0*/  LDL.LU.64 R170, [R1+0x88] ;  /* 0x0000880001aa7983 */ /* 0x000ea80000300a00 */
[----:B------:R-:W2:Y:S04]  /*44f0*/  LDL.LU.64 R172, [R1+0x90] ;  /* 0x0000900001ac7983 */ /* 0x000ea80000300a00 */
[----:B------:R-:W2:Y:S04]  /*4500*/  LDL.LU.64 R174, [R1+0x98] ;  /* 0x0000980001ae7983 */ /* 0x000ea80000300a00 */
[----:B------:R-:W2:Y:S04]  /*4510*/  LDL.LU.64 R176, [R1+0xa0] ;  /* 0x0000a00001b07983 */ /* 0x000ea80000300a00 */
[----:B------:R-:W2:Y:S04]  /*4520*/  LDL.LU.64 R178, [R1+0xa8] ;  /* 0x0000a80001b27983 */ /* 0x000ea80000300a00 */
[----:B------:R-:W2:Y:S04]  /*4530*/  LDL.LU.64 R180, [R1+0xb0] ;  /* 0x0000b00001b47983 */ /* 0x000ea80000300a00 */
[----:B------:R-:W2:Y:S04]  /*4540*/  LDL.LU.64 R182, [R1+0xb8] ;  /* 0x0000b80001b67983 */ /* 0x000ea80000300a00 */
        /* <DEDUP_REMOVED lines=8> */
[----:B------:R-:W-:-:S03]  /*45d0*/  UIADD3 UR9, UR34, 0x4, URZ ;  /* 0x0000000422097890 */ /* 0x000fc6000fffe03f */
[----:B------:R-:W-:Y:S04]  /*45e0*/  STL [R1+0x3a8], R116 ;  /* 0x0003a87401007387 */ /* 0x000fe80000100800 */
[----:B------:R-:W-:Y:S04]  /*45f0*/  STL [R1+0x3a4], R117 ;  /* 0x0003a47501007387 */ /* 0x000fe80000100800 */
[----:B------:R-:W-:Y:S01]  /*4600*/  STL [R1+0x3a0], R118 ;  /* 0x0003a07601007387 */ /* 0x000fe20000100800 */
[----:B------:R-:W-:-:S03]  /*4610*/  WARPGROUP.DEPBAR.LE gsb0, 0x0 ;  /* 0x00008000000079c5 */ /* 0x000fc60000010000 */
[----:B------:R-:W-:Y:S01]  /*4620*/  STL [R1+0x39c], R119 ;  /* 0x00039c7701007387 */ /* 0x000fe20000100800 */
[----:B------:R-:W-:-:S03]  /*4630*/  WARPGROUP.ARRIVE ;  /* 0x00000000000079c5 */ /* 0x000fc60000000000 */
[----:B------:R-:W-:Y:S04]  /*4640*/  STL [R1+0x398], R52 ;  /* 0x0003983401007387 */ /* 0x000fe80000100800 */
[----:B------:R-:W-:Y:S04]  /*4650*/  STL [R1+0x394], R53 ;  /* 0x0003943501007387 */ /* 0x000fe80000100800 */
[----:B------:R-:W-:Y:S01]  /*4660*/  STL [R1+0x390], R54 ;  /* 0x0003903601007387 */ /* 0x000fe20000100800 */
[----:B------:R-:W-:-:S03]  /*4670*/  UMOV UR4, UR9 ;  /* 0x0000000900047c82 */ /* 0x000fc60008000000 */
[----:B------:R-:W-:Y:S01]  /*4680*/  STL [R1+0x38c], R55 ;  /* 0x00038c3701007387 */ /* 0x000fe20000100800 */
[----:B------:R-:W-:-:S03]  /*4690*/  UMOV UR8, UR12 ;  /* 0x0000000c00087c82 */ /* 0x000fc60008000000 */
[----:B------:R-:W-:Y:S01]  /*46a0*/  STL.64 [R1+0x448], R50 ;  /* 0x0004483201007387 */ /* 0x000fe20000100a00 */
[----:B------:R-:W-:Y:S02]  /*46b0*/  UMOV UR9, UR13 ;  /* 0x0000000d00097c82 */ /* 0x000fe40008000000 */
[----:B------:R-:W-:Y:S01]  /*46c0*/  IGMMA.64x32x32.S8.S8 R216, gdesc[UR8], R216, gsb0 ;  /* 0x0120000008d879f1 */ /* 0x000fe200080410d8 */
        /* <DEDUP_REMOVED lines=10> */
[----:B------:R-:W3:Y:S04]  /*4770*/  LDL.LU.64 R50, [R1+0x1a8] ;  /* 0x0001a80001327983 */ /* 0x000ee80000300a00 */
[----:B------:R-:W3:Y:S04]  /*4780*/  LDL.LU.64 R52, [R1+0x1b0] ;  /* 0x0001b00001347983 */ /* 0x000ee80000300a00 */
[----:B------:R-:W3:Y:S01]  /*4790*/  LDL.LU.64 R54, [R1+0x1b8] ;  /* 0x0001b80001367983 */ /* 0x000ee20000300a00 */
        /* <DEDUP_REMOVED lines=16> */
[----:B------:R-:W-:-:S05]  /*48a0*/  WARPGROUP.DEPBAR.LE gsb0, 0x0 ;  /* 0x00008000000079c5 */ /* 0x000fca0000010000 */
[----:B------:R-:W-:Y:S01]  /*48b0*/  WARPGROUP.ARRIVE ;  /* 0x00000000000079c5 */ /* 0x000fe20000000000 */
[----:B------:R-:W-:Y:S01]  /*48c0*/  UMOV UR14, UR6 ;  /* 0x00000006000e7c82 */ /* 0x000fe20008000000 */
[----:B------:R-:W-:-:S04]  /*48d0*/  UMOV UR15, UR7 ;  /* 0x00000007000f7c82 */ /* 0x000fc80008000000 */
[----:B------:R-:W-:Y:S01]  /*48e0*/  IGMMA.64x32x32.S8.S8 R200, gdesc[UR12], R200, gsb0 ;  /* 0x012000000cc879f1 */ /* 0x000fe200080410c8 */
[----:B------:R-:W-:Y:S04]  /*48f0*/  STL.64 [R1+0x418], R38 ;  /* 0x0004182601007387 */ /* 0x000fe80000100a00 */
[----:B------:R-:W-:Y:S01]  /*4900*/  STL.64 [R1+0x410], R36 ;  /* 0x0004102401007387 */ /* 0x000fe20000100a00 */
[----:B------:R-:W-:-:S03]  /*4910*/  WARPGROUP.DEPBAR.LE gsb0, 0x0 ;  /* 0x00008000000079c5 */ /* 0x000fc60000010000 */
        /* <DEDUP_REMOVED lines=16> */
[----:B------:R-:W-:Y:S01]  /*4a20*/  UIADD3 UR18, UR35, 0x4, URZ ;  /* 0x0000000423127890 */ /* 0x000fe2000fffe03f */
[----:B------:R-:W-:Y:S01]  /*4a30*/  UMOV UR5, 0x40000040 ;  /* 0x4000004000057882 */ /* 0x000fe20000000000 */
[----:B------:R-:W-:-:S05]  /*4a40*/  UMOV UR7, 0x40000040 ;  /* 0x4000004000077882 */ /* 0x000fca0000000000 */
[----:B------:R-:W-:Y:S01]  /*4a50*/  UMOV UR6, UR18 ;  /* 0x0000001200067c82 */ /* 0x000fe20008000000 */
[----:B------:R-:W-:Y:S01]  /*4a60*/  UIADD3 UR10, UR35, 0x104, URZ ;  /* 0x00000104230a7890 */ /* 0x000fe2000fffe03f */
[----:B------:R-:W-:Y:S01]  /*4a70*/  UMOV UR16, UR4 ;  /* 0x0000000400107c82 */ /* 0x000fe20008000000 */
[----:B------:R-:W-:Y:S01]  /*4a80*/  UMOV UR17, UR5 ;  /* 0x0000000500117c82 */ /* 0x000fe20008000000 */
[----:B------:R-:W-:-:S04]  /*4a90*/  UMOV UR19, 0x40000040 ;  /* 0x4000004000137882 */ /* 0x000fc80000000000 */
[----:B------:R-:W-:Y:S01]  /*4aa0*/  UMOV UR18, UR10 ;  /* 0x0000000a00127c82 */ /* 0x000fe20008000000 */
[----:B---3--:R-:W-:-:S06]  /*4ab0*/  WARPGROUP.ARRIVE ;  /* 0x00000000000079c5 */ /* 0x008fcc0000000000 */
[----:B------:R-:W-:Y:S03]  /*4ac0*/  IGMMA.64x32x32.S8.S8 R40, gdesc[UR4], R40, gsb0 ;  /* 0x01200000042879f1 */ /* 0x000fe60008041028 */
[----:B------:R-:W-:Y:S02]  /*4ad0*/  WARPGROUP.DEPBAR.LE gsb0, 0x0 ;  /* 0x00008000000079c5 */ /* 0x000fe40000010000 */
[----:B--2---:R-:W-:-:S06]  /*4ae0*/  WARPGROUP.ARRIVE ;  /* 0x00000000000079c5 */ /* 0x004fcc0000000000 */
[----:B------:R-:W-:Y:S01]  /*4af0*/  IGMMA.64x32x32.S8.S8 R168, gdesc[UR16], R168, gsb0 ;  /* 0x0120000010a879f1 */ /* 0x000fe200080410a8 */
[----:B------:R-:W-:Y:S01]  /*4b00*/  UIADD3 UR12, UR35, 0x204, URZ ;  /* 0x00000204230c7890 */ /* 0x000fe2000fffe03f */
[----:B------:R-:W-:Y:S01]  /*4b10*/  UMOV UR8, UR4 ;  /* 0x0000000400087c82 */ /* 0x000fe20008000000 */
[----:B------:R-:W-:Y:S01]  /*4b20*/  UMOV UR9, UR5 ;  /* 0x0000000500097c82 */ /* 0x000fe20008000000 */
[----:B------:R-:W-:-:S04]  /*4b30*/  UMOV UR11, 0x40000040 ;  /* 0x40000040000b7882 */ /* 0x000fc80000000000 */
[----:B------:R-:W-:Y:S01]  /*4b40*/  UMOV UR10, UR12 ;  /* 0x0000000c000a7c82 */ /* 0x000fe20008000000 */
[----:B------:R-:W-:Y:S02]  /*4b50*/  WARPGROUP.DEPBAR.LE gsb0, 0x0 ;  /* 0x00008000000079c5 */ /* 0x000fe40000010000 */
[----:B----4-:R-:W-:-:S06]  /*4b60*/  WARPGROUP.ARRIVE ;  /* 0x00000000000079c5 */ /* 0x010fcc0000000000 */
[----:B------:R-:W-:Y:S01]  /*4b70*/  IGMMA.64x32x32.S8.S8 R200, gdesc[UR8], R200, gsb0 ;  /* 0x0120000008c879f1 */ /* 0x000fe200080410c8 */
[----:B------:R-:W-:Y:S01]  /*4b80*/  UIADD3 UR14, UR35, 0x304, URZ ;  /* 0x00000304230e7890 */ /* 0x000fe2000fffe03f */
[----:B------:R-:W-:Y:S01]  /*4b90*/  UMOV UR12, UR4 ;  /* 0x00000004000c7c82 */ /* 0x000fe20008000000 */
[----:B------:R-:W-:Y:S01]  /*4ba0*/  UMOV UR13, UR5 ;  /* 0x00000005000d7c82 */ /* 0x000fe20008000000 */
[----:B------:R-:W-:Y:S01]  /*4bb0*/  UMOV UR15, 0x40000040 ;  /* 0x40000040000f7882 */ /* 0x000fe20000000000 */
[----:B------:R-:W-:Y:S01]  /*4bc0*/  IMAD.MOV.U32 R108, RZ, RZ, R168 ;  /* 0x000000ffff6c7224 */ /* 0x000fe200078e00a8 */
[----:B------:R-:W-:Y:S01]  /*4bd0*/  MOV R110, R170 ;  /* 0x000000aa006e7202 */ /* 0x000fe20000000f00 */
[----:B------:R-:W-:Y:S01]  /*4be0*/  IMAD.MOV.U32 R109, RZ, RZ, R169 ;  /* 0x000000ffff6d7224 */ /* 0x000fe200078e00a9 */
[----:B------:R-:W2:Y:S01]  /*4bf0*/  LDL.LU R168, [R1+0x40] ;  /* 0x0000400001a87983 */ /* 0x000ea20000300800 */
[----:B------:R-:W-:-:S03]  /*4c00*/  IMAD.MOV.U32 R111, RZ, RZ, R171 ;  /* 0x000000ffff6f7224 */ /* 0x000fc600078e00ab */
[----:B------:R-:W2:Y:S01]  /*4c10*/  LDL.LU R169, [R1+0x44] ;  /* 0x0000440001a97983 */ /* 0x000ea20000300800 */
[----:B------:R-:W-:-:S03]  /*4c20*/  IMAD.MOV.U32 R112, RZ, RZ, R172 ;  /* 0x000000ffff707224 */ /* 0x000fc600078e00ac */
[----:B------:R-:W2:Y:S04]  /*4c30*/  LDL.LU R170, [R1+0x48] ;  /* 0x0000480001aa7983 */ /* 0x000ea80000300800 */
[----:B------:R-:W2:Y:S04]  /*4c40*/  LDL.LU R171, [R1+0x4c] ;  /* 0x00004c0001ab7983 */ /* 0x000ea80000300800 */
[----:B------:R-:W2:Y:S01]  /*4c50*/  LDL.LU R172, [R1+0x50] ;  /* 0x0000500001ac7983 */ /* 0x000ea20000300800 */
[----:B------:R-:W-:Y:S01]  /*4c60*/  UIADD3 UR22, UR35, 0x404, URZ ;  /* 0x0000040423167890 */ /* 0x000fe2000fffe03f */
[----:B------:R-:W-:Y:S01]  /*4c70*/  UMOV UR20, UR4 ;  /* 0x0000000400147c82 */ /* 0x000fe20008000000 */
[----:B------:R-:W-:Y:S01]  /*4c80*/  UMOV UR21, UR5 ;  /* 0x0000000500157c82 */ /* 0x000fe20008000000 */
[----:B------:R-:W-:Y:S01]  /*4c90*/  UMOV UR23, 0x40000040 ;  /* 0x4000004000177882 */ /* 0x000fe20000000000 */
[----:B------:R-:W-:Y:S01]  /*4ca0*/  UIADD3 UR8, UR34, 0x404, URZ ;  /* 0x0000040422087890 */ /* 0x000fe2000fffe03f */
[----:B------:R-:W3:Y:S01]  /*4cb0*/  LDL.LU.64 R36, [R1+0x100] ;  /* 0x0001000001247983 */ /* 0x000ee20000300a00 */
[----:B------:R-:W-:Y:S01]  /*4cc0*/  MOV R22, R40 ;  /* 0x0000002800167202 */ /* 0x000fe20000000f00 */
[----:B------:R-:W-:-:S02]  /*4cd0*/  IMAD.MOV.U32 R21, RZ, RZ, R41 ;  /* 0x000000ffff157224 */ /* 0x000fc400078e0029 */
[----:B------:R-:W3:Y:S01]  /*4ce0*/  LDL.LU.64 R38, [R1+0x108] ;  /* 0x0001080001267983 */ /* 0x000ee20000300a00 */
[----:B------:R-:W-:Y:S02]  /*4cf0*/  IMAD.MOV.U32 R20, RZ, RZ, R42 ;  /* 0x000000ffff147224 */ /* 0x000fe400078e002a */
[----:B------:R-:W-:Y:S01]  /*4d00*/  IMAD.MOV.U32 R15, RZ, RZ, R43 ;  /* 0x000000ffff0f7224 */ /* 0x000fe200078e002b */
[----:B------:R-:W3:Y:S01]  /*4d10*/  LDL.LU.64 R40, [R1+0x110] ;  /* 0x0001100001287983 */ /* 0x000ee20000300a00 */
[----:B------:R-:W-:Y:S02]  /*4d20*/  IMAD.MOV.U32 R14, RZ, RZ, R44 ;  /* 0x000000ffff0e7224 */ /* 0x000fe400078e002c */
[----:B------:R-:W-:Y:S01]  /*4d30*/  IMAD.MOV.U32 R13, RZ, RZ, R45 ;  /* 0x000000ffff0d7224 */ /* 0x000fe200078e002d */
[----:B------:R-:W3:Y:S01]  /*4d40*/  LDL.LU.64 R42, [R1+0x118] ;  /* 0x00011800012a7983 */ /* 0x000ee20000300a00 */
[----:B------:R-:W-:Y:S02]  /*4d50*/  IMAD.MOV.U32 R12, RZ, RZ, R46 ;  /* 0x000000ffff0c7224 */ /* 0x000fe400078e002e */
[----:B------:R-:W-:Y:S01]  /*4d60*/  IMAD.MOV.U32 R11, RZ, RZ, R47 ;  /* 0x000000ffff0b7224 */ /* 0x000fe200078e002f */
[----:B------:R-:W3:Y:S01]  /*4d70*/  LDL.LU.64 R44, [R1+0x120] ;  /* 0x00012000012c7983 */ /* 0x000ee20000300a00 */
[----:B------:R-:W-:-:S02]  /*4d80*/  IMAD.MOV.U32 R10, RZ, RZ, R48 ;  /* 0x000000ffff0a7224 */ /* 0x000fc400078e0030 */
[----:B------:R-:W-:Y:S01]  /*4d90*/  IMAD.MOV.U32 R9, RZ, RZ, R49 ;  /* 0x000000ffff097224 */ /* 0x000fe200078e0031 */
[----:B------:R-:W3:Y:S01]  /*4da0*/  LDL.LU.64 R46, [R1+0x128] ;  /* 0x00012800012e7983 */ /* 0x000ee20000300a00 */
[----:B------:R-:W-:Y:S02]  /*4db0*/  IMAD.MOV.U32 R8, RZ, RZ, R50 ;  /* 0x000000ffff087224 */ /* 0x000fe400078e0032 */
[----:B------:R-:W-:Y:S01]  /*4dc0*/  IMAD.MOV.U32 R7, RZ, RZ, R51 ;  /* 0x000000ffff077224 */ /* 0x000fe200078e0033 */
[----:B------:R-:W3:Y:S01]  /*4dd0*/  LDL.LU.64 R48, [R1+0x130] ;  /* 0x0001300001307983 */ /* 0x000ee20000300a00 */
[----:B------:R-:W-:Y:S02]  /*4de0*/  WARPGROUP.DEPBAR.LE gsb0, 0x0 ;  /* 0x00008000000079c5 */ /* 0x000fe40000010000 */
[----:B------:R-:W-:Y:S01]  /*4df0*/  WARPGROUP.ARRIVE ;  /* 0x00000000000079c5 */ /* 0x000fe20000000000 */
[----:B------:R-:W3:Y:S05]  /*4e00*/  LDL.LU.64 R50, [R1+0x138] ;  /* 0x0001380001327983 */ /* 0x000eea0000300a00 */
[----:B------:R-:W-:Y:S03]  /*4e10*/  IGMMA.64x32x32.S8.S8 R136, gdesc[UR12], R136, gsb0 ;  /* 0x012000000c8879f1 */ /* 0x000fe60008041088 */
[----:B------:R-:W-:-:S02]  /*4e20*/  WARPGROUP.DEPBAR.LE gsb0, 0x0 ;  /* 0x00008000000079c5 */ /* 0x000fc40000010000 */
        /* <DEDUP_REMOVED lines=12> */
[----:B------:R-:W-:Y:S04]  /*4ef0*/  STL [R1+0x348], R200 ;  /* 0x000348c801007387 */ /* 0x000fe80000100800 */
[----:B------:R0:W-:Y:S04]  /*4f00*/  STL [R1+0x344], R201 ;  /* 0x000344c901007387 */ /* 0x0001e80000100800 */
[----:B------:R-:W-:Y:S04]  /*4f10*/  STL [R1+0x340], R202 ;  /* 0x000340ca01007387 */ /* 0x000fe80000100800 */
[----:B------:R1:W-:Y:S04]  /*4f20*/  STL [R1+0x33c], R203 ;  /* 0x00033ccb01007387 */ /* 0x0003e80000100800 */
[----:B------:R-:W-:Y:S04]  /*4f30*/  STL [R1+0x338], R204 ;  /* 0x000338cc01007387 */ /* 0x000fe80000100800 */
[----:B------:R4:W-:Y:S04]  /*4f40*/  STL [R1+0x334], R205 ;  /* 0x000334cd01007387 */ /* 0x0009e80000100800 */
[----:B------:R-:W-:Y:S04]  /*4f50*/  STL [R1+0x330], R206 ;  /* 0x000330ce01007387 */ /* 0x000fe80000100800 */
[----:B------:R4:W-:Y:S04]  /*4f60*/  STL [R1+0x32c], R207 ;  /* 0x00032ccf01007387 */ /* 0x0009e80000100800 */
[----:B------:R-:W-:Y:S04]  /*4f70*/  STL [R1+0x328], R208 ;  /* 0x000328d001007387 */ /* 0x000fe80000100800 */
[----:B------:R4:W-:Y:S01]  /*4f80*/  STL [R1+0x324], R209 ;  /* 0x000324d101007387 */ /* 0x0009e20000100800 */
[----:B------:R-:W-:-:S03]  /*4f90*/  UMOV UR8, UR20 ;  /* 0x0000001400087c82 */ /* 0x000fc60008000000 */
[----:B------:R-:W-:Y:S01]  /*4fa0*/  STL [R1+0x320], R210 ;  /* 0x000320d201007387 */ /* 0x000fe20000100800 */
[----:B------:R-:W-:-:S03]  /*4fb0*/  UMOV UR9, UR21 ;  /* 0x0000001500097c82 */ /* 0x000fc60008000000 */
[----:B------:R4:W-:Y:S04]  /*4fc0*/  STL [R1+0x31c], R211 ;  /* 0x00031cd301007387 */ /* 0x0009e80000100800 */
[----:B------:R-:W-:Y:S04]  /*4fd0*/  STL [R1+0x318], R212 ;  /* 0x000318d401007387 */ /* 0x000fe80000100800 */
[----:B------:R4:W-:Y:S01]  /*4fe0*/  STL [R1+0x314], R213 ;  /* 0x000314d501007387 */ /* 0x0009e20000100800 */
[----:B------:R-:W-:Y:S02]  /*4ff0*/  WARPGROUP.DEPBAR.LE gsb0, 0x0 ;  /* 0x00008000000079c5 */ /* 0x000fe40000010000 */
[----:B------:R-:W-:Y:S01]  /*5000*/  WARPGROUP.ARRIVE ;  /* 0x00000000000079c5 */ /* 0x000fe20000000000 */
[----:B------:R-:W-:Y:S04]  /*5010*/  STL [R1+0x310], R214 ;  /* 0x000310d601007387 */ /* 0x000fe80000100800 */
[----:B------:R4:W-:Y:S01]  /*5020*/  STL [R1+0x30c], R215 ;  /* 0x00030cd701007387 */ /* 0x0009e20000100800 */
[----:B------:R-:W-:Y:S03]  /*5030*/  IGMMA.64x32x32.S8.S8 R184, gdesc[UR8], R184, gsb0 ;  /* 0x0120000008b879f1 */ /* 0x000fe600080410b8 */
[----:B0-----:R-:W3:Y:S04]  /*5040*/  LDL.LU.64 R200, [R1+0x140] ;  /* 0x0001400001c87983 */ /* 0x001ee80000300a00 */
[----:B-1----:R-:W3:Y:S04]  /*5050*/  LDL.LU.64 R202, [R1+0x148] ;  /* 0x0001480001ca7983 */ /* 0x002ee80000300a00 */
[----:B----4-:R-:W3:Y:S04]  /*5060*/  LDL.LU.64 R204, [R1+0x150] ;  /* 0x0001500001cc7983 */ /* 0x010ee80000300a00 */
        /* <DEDUP_REMOVED lines=31> */
[----:B------:R-:W-:-:S05]  /*5260*/  WARPGROUP.DEPBAR.LE gsb0, 0x0 ;  /* 0x00008000000079c5 */ /* 0x000fca0000010000 */
[----:B--2---:R-:W-:Y:S01]  /*5270*/  WARPGROUP.ARRIVE ;  /* 0x00000000000079c5 */ /* 0x004fe20000000000 */
[----:B------:R-:W-:Y:S01]  /*5280*/  UMOV UR16, UR20 ;  /* 0x0000001400107c82 */ /* 0x000fe20008000000 */
[----:B------:R-:W-:-:S04]  /*5290*/  UMOV UR17, UR21 ;  /* 0x0000001500117c82 */ /* 0x000fc80008000000 */
[----:B------:R-:W-:Y:S01]  /*52a0*/  IGMMA.64x32x32.S8.S8 R168, gdesc[UR16], R168, gsb0 ;  /* 0x0120000010a879f1 */ /* 0x000fe200080410a8 */
        /* <DEDUP_REMOVED lines=18> */
[----:B------:R-:W-:-:S03]  /*53d0*/  WARPGROUP.DEPBAR.LE gsb0, 0x0 ;  /* 0x00008000000079c5 */ /* 0x000fc60000010000 */
[----:B------:R-:W-:Y:S04]  /*53e0*/  STL [R1+0x380], R85 ;  /* 0x0003805501007387 */ /* 0x000fe80000100800 */
[----:B------:R-:W-:Y:S04]  /*53f0*/  STL [R1+0x37c], R86 ;  /* 0x00037c5601007387 */ /* 0x000fe80000100800 */
[----:B------:R-:W-:Y:S04]  /*5400*/  STL [R1+0x378], R87 ;  /* 0x0003785701007387 */ /* 0x000fe80000100800 */
[----:B------:R0:W-:Y:S04]  /*5410*/  STL.64 [R1+0x40], R168 ;  /* 0x000040a801007387 */ /* 0x0001e80000100a00 */
[----:B------:R1:W-:Y:S04]  /*5420*/  STL.64 [R1+0x48], R170 ;  /* 0x000048aa01007387 */ /* 0x0003e80000100a00 */
[----:B------:R2:W-:Y:S04]  /*5430*/  STL.64 [R1+0x50], R172 ;  /* 0x000050ac01007387 */ /* 0x0005e80000100a00 */
[----:B------:R4:W-:Y:S04]  /*5440*/  STL.64 [R1+0x58], R174 ;  /* 0x000058ae01007387 */ /* 0x0009e80000100a00 */
[----:B------:R4:W-:Y:S04]  /*5450*/  STL.64 [R1+0x60], R176 ;  /* 0x000060b001007387 */ /* 0x0009e80000100a00 */
[----:B------:R4:W-:Y:S04]  /*5460*/  STL.64 [R1+0x68], R178 ;  /* 0x000068b201007387 */ /* 0x0009e80000100a00 */
[----:B------:R4:W-:Y:S04]  /*5470*/  STL.64 [R1+0x70], R180 ;  /* 0x000070b401007387 */ /* 0x0009e80000100a00 */
[----:B------:R3:W-:Y:S04]  /*5480*/  STL.64 [R1+0x78], R182 ;  /* 0x000078b601007387 */ /* 0x0007e80000100a00 */
[----:B0-----:R-:W3:Y:S04]  /*5490*/  LDL.LU.64 R168, [R1] ;  /* 0x0000000001a87983 */ /* 0x001ee80000300a00 */
[----:B-1----:R-:W3:Y:S04]  /*54a0*/  LDL.LU.64 R170, [R1+0x8] ;  /* 0x0000080001aa7983 */ /* 0x002ee80000300a00 */
[----:B--2---:R-:W2:Y:S04]  /*54b0*/  LDL.LU.64 R172, [R1+0x10] ;  /* 0x0000100001ac7983 */ /* 0x004ea80000300a00 */
[----:B----4-:R-:W2:Y:S04]  /*54c0*/  LDL.LU.64 R174, [R1+0x18] ;  /* 0x0000180001ae7983 */ /* 0x010ea80000300a00 */
[----:B------:R-:W2:Y:S04]  /*54d0*/  LDL.LU.64 R176, [R1+0x20] ;  /* 0x0000200001b07983 */ /* 0x000ea80000300a00 */
[----:B------:R-:W2:Y:S04]  /*54e0*/  LDL.LU.64 R178, [R1+0x28] ;  /* 0x0000280001b27983 */ /* 0x000ea80000300a00 */
[----:B------:R-:W2:Y:S04]  /*54f0*/  LDL.LU.64 R180, [R1+0x30] ;  /* 0x0000300001b47983 */ /* 0x000ea80000300a00 */
[----:B---3--:R-:W2:Y:S01]  /*5500*/  LDL.LU.64 R182, [R1+0x38] ;  /* 0x0000380001b67983 */ /* 0x008ea20000300a00 */
[----:B------:R-:W-:Y:S01]  /*5510*/  UMOV UR4, UR20 ;  /* 0x0000001400047c82 */ /* 0x000fe20008000000 */
[----:B------:R-:W-:Y:S01]  /*5520*/  UMOV UR5, UR21 ;  /* 0x0000001500057c82 */ /* 0x000fe20008000000 */
[----:B------:R-:W-:Y:S01]  /*5530*/  UIADD3 UR8, UR34, 0x804, URZ ;  /* 0x0000080422087890 */ /* 0x000fe2000fffe03f */
        /* <DEDUP_REMOVED lines=10> */
[----:B------:R-:W-:Y:S02]  /*55e0*/  IMAD.MOV.U32 R232, RZ, RZ, R214 ;  /* 0x000000ffffe87224 */ /* 0x000fe400078e00d6 */
[----:B------:R-:W-:Y:S01]  /*55f0*/  IMAD.MOV.U32 R23, RZ, RZ, R215 ;  /* 0x000000ffff177224 */ /* 0x000fe200078e00d7 */
[----:B------:R-:W-:Y:S01]  /*5600*/  MOV R235, R211 ;  /* 0x000000d300eb7202 */ /* 0x000fe20000000f00 */
[----:B------:R-:W-:Y:S02]  /*5610*/  IMAD.MOV.U32 R234, RZ, RZ, R212 ;  /* 0x000000ffffea7224 */ /* 0x000fe400078e00d4 */
[----:B------:R-:W-:Y:S01]  /*5620*/  IMAD.MOV.U32 R233, RZ, RZ, R213 ;  /* 0x000000ffffe97224 */ /* 0x000fe200078e00d5 */
[----:B------:R-:W-:Y:S01]  /*5630*/  MOV R213, R49 ;  /* 0x0000003100d57202 */ /* 0x000fe20000000f00 */
[----:B------:R-:W-:-:S02]  /*5640*/  IMAD.MOV.U32 R214, RZ, RZ, R50 ;  /* 0x000000ffffd67224 */ /* 0x000fc400078e0032 */
[----:B------:R-:W-:Y:S01]  /*5650*/  IMAD.MOV.U32 R215, RZ, RZ, R51 ;  /* 0x000000ffffd77224 */ /* 0x000fe200078e0033 */
[----:B--2---:R-:W-:Y:S01]  /*5660*/  WARPGROUP.ARRIVE ;  /* 0x00000000000079c5 */ /* 0x004fe20000000000 */
[----:B------:R-:W-:Y:S01]  /*5670*/  IMAD.MOV.U32 R2, RZ, RZ, R210 ;  /* 0x000000ffff027224 */ /* 0x000fe200078e00d2 */
[----:B------:R-:W2:Y:S04]  /*5680*/  LDL.LU.64 R50, [R1+0x448] ;  /* 0x0004480001327983 */ /* 0x000ea80000300a00 */
[----:B------:R-:W-:Y:S01]  /*5690*/  IGMMA.64x32x32.S8.S8 R168, gdesc[UR16], R168, gsb0 ;  /* 0x0120000010a879f1 */ /* 0x000fe200080410a8 */
[----:B------:R-:W-:Y:S02]  /*56a0*/  IMAD.MOV.U32 R212, RZ, RZ, R48 ;  /* 0x000000ffffd47224 */ /* 0x000fe400078e0030 */
[----:B------:R-:W-:Y:S01]  /*56b0*/  IMAD.MOV.U32 R17, RZ, RZ, R208 ;  /* 0x000000ffff117224 */ /* 0x000fe200078e00d0 */
[----:B------:R-:W2:Y:S01]  /*56c0*/  LDL.LU.64 R48, [R1+0x440] ;  /* 0x0004400001307983 */ /* 0x000ea20000300a00 */
[----:B------:R-:W-:-:S02]  /*56d0*/  IMAD.MOV.U32 R16, RZ, RZ, R209 ;  /* 0x000000ffff107224 */ /* 0x000fc400078e00d1 */
[----:B------:R-:W-:Y:S02]  /*56e0*/  IMAD.MOV.U32 R210, RZ, RZ, R46 ;  /* 0x000000ffffd27224 */ /* 0x000fe400078e002e */
[----:B------:R-:W-:Y:S02]  /*56f0*/  IMAD.MOV.U32 R211, RZ, RZ, R47 ;  /* 0x000000ffffd37224 */ /* 0x000fe400078e002f */
[----:B------:R-:W-:Y:S01]  /*5700*/  IMAD.MOV.U32 R19, RZ, RZ, R206 ;  /* 0x000000ffff137224 */ /* 0x000fe200078e00ce */
[----:B------:R-:W2:Y:S01]  /*5710*/  LDL.LU.64 R46, [R1+0x438] ;  /* 0x00043800012e7983 */ /* 0x000ea20000300a00 */
[----:B------:R-:W-:Y:S02]  /*5720*/  IMAD.MOV.U32 R18, RZ, RZ, R207 ;  /* 0x000000ffff127224 */ /* 0x000fe400078e00cf */
[----:B------:R-:W-:Y:S02]  /*5730*/  IMAD.MOV.U32 R208, RZ, RZ, R44 ;  /* 0x000000ffffd07224 */ /* 0x000fe400078e002c */
[----:B------:R-:W-:-:S02]  /*5740*/  IMAD.MOV.U32 R209, RZ, RZ, R45 ;  /* 0x000000ffffd17224 */ /* 0x000fc400078e002d */
[----:B------:R-:W-:Y:S01]  /*5750*/  IMAD.MOV.U32 R151, RZ, RZ, R204 ;  /* 0x000000ffff977224 */ /* 0x000fe200078e00cc */
[----:B------:R-:W2:Y:S01]  /*5760*/  LDL.LU.64 R44, [R1+0x430] ;  /* 0x00043000012c7983 */ /* 0x000ea20000300a00 */
[----:B------:R-:W-:Y:S02]  /*5770*/  IMAD.MOV.U32 R0, RZ, RZ, R205 ;  /* 0x000000ffff007224 */ /* 0x000fe400078e00cd */
[----:B------:R-:W-:Y:S02]  /*5780*/  IMAD.MOV.U32 R206, RZ, RZ, R42 ;  /* 0x000000ffffce7224 */ /* 0x000fe400078e002a */
        /* <DEDUP_REMOVED lines=12> */
[----:B------:R-:W3:Y:S01]  /*5850*/  LDL.LU.64 R38, [R1+0x418] ;  /* 0x0004180001267983 */ /* 0x000ee20000300a00 */
[----:B------:R-:W-:-:S03]  /*5860*/  IMAD.MOV.U32 R201, RZ, RZ, R37 ;  /* 0x000000ffffc97224 */ /* 0x000fc600078e0025 */
[----:B------:R-:W3:Y:S01]  /*5870*/  LDL.LU.64 R36, [R1+0x410] ;  /* 0x0004100001247983 */ /* 0x000ee20000300a00 */
[----:B------:R-:W-:Y:S02]  /*5880*/  WARPGROUP.DEPBAR.LE gsb0, 0x0 ;  /* 0x00008000000079c5 */ /* 0x000fe40000010000 */
[----:B------:R-:W-:Y:S01]  /*5890*/  IMAD.MOV.U32 R145, RZ, RZ, R182 ;  /* 0x000000ffff917224 */ /* 0x000fe200078e00b6 */
[----:B------:R-:W-:Y:S01]  /*58a0*/  MOV R146, R183 ;  /* 0x000000b700927202 */ /* 0x000fe20000000f00 */
[----:B------:R-:W-:Y:S01]  /*58b0*/  IMAD.MOV.U32 R143, RZ, RZ, R180 ;  /* 0x000000ffff8f7224 */ /* 0x000fe200078e00b4 */
[----:B------:R-:W4:Y:S01]  /*58c0*/  LDL.LU.64 R182, [R1+0x408] ;  /* 0x0004080001b67983 */ /* 0x000f220000300a00 */
[----:B------:R-:W-:Y:S02]  /*58d0*/  IMAD.MOV.U32 R144, RZ, RZ, R181 ;  /* 0x000000ffff907224 */ /* 0x000fe400078e00b5 */
[----:B------:R-:W-:Y:S01]  /*58e0*/  IMAD.MOV.U32 R141, RZ, RZ, R178 ;  /* 0x000000ffff8d7224 */ /* 0x000fe200078e00b2 */
[----:B------:R-:W4:Y:S01]  /*58f0*/  LDL.LU.64 R180, [R1+0x400] ;  /* 0x0004000001b47983 */ /* 0x000f220000300a00 */
[----:B------:R-:W-:-:S02]  /*5900*/  IMAD.MOV.U32 R142, RZ, RZ, R179 ;  /* 0x000000ffff8e7224 */ /* 0x000fc400078e00b3 */
[----:B------:R-:W-:Y:S01]  /*5910*/  IMAD.MOV.U32 R139, RZ, RZ, R176 ;  /* 0x000000ffff8b7224 */ /* 0x000fe200078e00b0 */
[----:B------:R-:W4:Y:S01]  /*5920*/  LDL.LU.64 R178, [R1+0x3f8] ;  /* 0x0003f80001b27983 */ /* 0x000f220000300a00 */
[----:B------:R-:W-:Y:S02]  /*5930*/  IMAD.MOV.U32 R140, RZ, RZ, R177 ;  /* 0x000000ffff8c7224 */ /* 0x000fe400078e00b1 */
        /* <DEDUP_REMOVED lines=11> */
[----:B------:R-:W-:-:S03]  /*59f0*/  IMAD.MOV.U32 R84, RZ, RZ, R169 ;  /* 0x000000ffff547224 */ /* 0x000fc600078e00a9 */
[----:B------:R-:W4:Y:S01]  /*5a00*/  LDL.LU.64 R168, [R1+0x3d0] ;  /* 0x0003d00001a87983 */ /* 0x000f220000300a00 */
[----:B------:R-:W-:Y:S01]  /*5a10*/  UMOV UR8, UR4 ;  /* 0x0000000400087c82 */ /* 0x000fe20008000000 */
[----:B------:R-:W-:Y:S01]  /*5a20*/  UMOV UR9, UR5 ;  /* 0x0000000500097c82 */ /* 0x000fe20008000000 */
[----:B----4-:R-:W-:-:S06]  /*5a30*/  WARPGROUP.ARRIVE ;  /* 0x00000000000079c5 */ /* 0x010fcc0000000000 */
[----:B------:R-:W-:Y:S03]  /*5a40*/  IGMMA.64x32x32.S8.S8 R168, gdesc[UR8], R168, gsb0 ;  /* 0x0120000008a879f1 */ /* 0x000fe600080410a8 */
[----:B------:R-:W-:Y:S02]  /*5a50*/  WARPGROUP.DEPBAR.LE gsb0, 0x0 ;  /* 0x00008000000079c5 */ /* 0x000fe40000010000 */
[----:B------:R-:W-:Y:S04]  /*5a60*/  STL.64 [R1+0x258], R182 ;  /* 0x000258b601007387 */ /* 0x000fe80000100a00 */
[----:B------:R-:W-:Y:S04]  /*5a70*/  STL.64 [R1+0x250], R180 ;  /* 0x000250b401007387 */ /* 0x000fe80000100a00 */
[----:B------:R-:W-:Y:S04]  /*5a80*/  STL.64 [R1+0x248], R178 ;  /* 0x000248b201007387 */ /* 0x000fe80000100a00 */
[----:B------:R-:W-:Y:S04]  /*5a90*/  STL.64 [R1+0x240], R176 ;  /* 0x000240b001007387 */ /* 0x000fe80000100a00 */
[----:B------:R0:W-:Y:S04]  /*5aa0*/  STL.64 [R1+0x238], R174 ;  /* 0x000238ae01007387 */ /* 0x0001e80000100a00 */
[----:B------:R1:W-:Y:S04]  /*5ab0*/  STL.64 [R1+0x230], R172 ;  /* 0x000230ac01007387 */ /* 0x0003e80000100a00 */
[----:B------:R4:W-:Y:S04]  /*5ac0*/  STL.64 [R1+0x228], R170 ;  /* 0x000228aa01007387 */ /* 0x0009e80000100a00 */
[----:B------:R2:W-:Y:S01]  /*5ad0*/  STL.64 [R1+0x220], R168 ;  /* 0x000220a801007387 */ /* 0x0005e20000100a00 */
[----:B0-----:R-:W-:-:S02]  /*5ae0*/  IMAD.MOV.U32 R174, RZ, RZ, R114 ;  /* 0x000000ffffae7224 */ /* 0x001fc400078e0072 */
[----:B-1----:R-:W-:Y:S02]  /*5af0*/  IMAD.MOV.U32 R172, RZ, RZ, R112 ;  /* 0x000000ffffac7224 */ /* 0x002fe400078e0070 */
[----:B----4-:R-:W-:Y:S02]  /*5b00*/  IMAD.MOV.U32 R170, RZ, RZ, R110 ;  /* 0x000000ffffaa7224 */ /* 0x010fe400078e006e */
[----:B--2---:R-:W-:Y:S02]  /*5b10*/  IMAD.MOV.U32 R168, RZ, RZ, R108 ;  /* 0x000000ffffa87224 */ /* 0x004fe400078e006c */
[----:B------:R-:W2:Y:S01]  /*5b20*/  LDL.LU R108, [R1+0x3c8] ;  /* 0x0003c800016c7983 */ /* 0x000ea20000300800 */
[----:B------:R-:W-:Y:S02]  /*5b30*/  IMAD.MOV.U32 R169, RZ, RZ, R109 ;  /* 0x000000ffffa97224 */ /* 0x000fe400078e006d */
[----:B------:R-:W-:Y:S01]  /*5b40*/  IMAD.MOV.U32 R171, RZ, RZ, R111 ;  /* 0x000000ffffab7224 */ /* 0x000fe200078e006f */
[----:B------:R-:W2:Y:S01]  /*5b50*/  LDL.LU R109, [R1+0x3c4] ;  /* 0x0003c400016d7983 */ /* 0x000ea20000300800 */
[----:B------:R-:W-:-:S03]  /*5b60*/  IMAD.MOV.U32 R173, RZ, RZ, R113 ;  /* 0x000000ffffad7224 */ /* 0x000fc600078e0071 */
        /* <DEDUP_REMOVED lines=10> */
[----:B------:R-:W2:Y:S04]  /*5c10*/  LDL.LU R115, [R1+0x3ac] ;  /* 0x0003ac0001737983 */ /* 0x000ea80000300800 */
[----:B------:R-:W2:Y:S04]  /*5c20*/  LDL.LU R116, [R1+0x3a8] ;  /* 0x0003a80001747983 */ /* 0x000ea80000300800 */
[----:B------:R-:W2:Y:S04]  /*5c30*/  LDL.LU R117, [R1+0x3a4] ;  /* 0x0003a40001757983 */ /* 0x000ea80000300800 */
[----:B------:R-:W2:Y:S04]  /*5c40*/  LDL.LU R118, [R1+0x3a0] ;  /* 0x0003a00001767983 */ /* 0x000ea80000300800 */
[----:B------:R-:W2:Y:S01]  /*5c50*/  LDL.LU R119, [R1+0x39c] ;  /* 0x00039c0001777983 */ /* 0x000ea20000300800 */
[----:B------:R-:W-:-:S02]  /*5c60*/  IMAD.MOV.U32 R180, RZ, RZ, R52 ;  /* 0x000000ffffb47224 */ /* 0x000fc400078e0034 */
[----:B------:R-:W-:Y:S01]  /*5c70*/  IMAD.MOV.U32 R181, RZ, RZ, R53 ;  /* 0x000000ffffb57224 */ /* 0x000fe200078e0035 */
[----:B------:R-:W4:Y:S01]  /*5c80*/  LDL.LU R52, [R1+0x398] ;  /* 0x0003980001347983 */ /* 0x000f220000300800 */
[----:B------:R-:W-:Y:S02]  /*5c90*/  IMAD.MOV.U32 R182, RZ, RZ, R54 ;  /* 0x000000ffffb67224 */ /* 0x000fe400078e0036 */
[----:B------:R-:W-:Y:S01]  /*5ca0*/  IMAD.MOV.U32 R183, RZ, RZ, R55 ;  /* 0x000000ffffb77224 */ /* 0x000fe200078e0037 */
[----:B------:R-:W4:Y:S04]  /*5cb0*/  LDL.LU R53, [R1+0x394] ;  /* 0x0003940001357983 */ /* 0x000f280000300800 */
[----:B------:R-:W4:Y:S04]  /*5cc0*/  LDL.LU R54, [R1+0x390] ;  /* 0x0003900001367983 */ /* 0x000f280000300800 */
[----:B------:R-:W4:Y:S01]  /*5cd0*/  LDL.LU R55, [R1+0x38c] ;  /* 0x00038c0001377983 */ /* 0x000f220000300800 */
[----:B------:R-:W-:Y:S01]  /*5ce0*/  UMOV UR12, UR4 ;  /* 0x00000004000c7c82 */ /* 0x000fe20008000000 */
[----:B------:R-:W-:Y:S01]  /*5cf0*/  UMOV UR13, UR5 ;  /* 0x00000005000d7c82 */ /* 0x000fe20008000000 */
[----:B------:R-:W-:Y:S01]  /*5d00*/  UMOV UR20, UR4 ;  /* 0x0000000400147c82 */ /* 0x000fe20008000000 */
[----:B------:R-:W-:Y:S01]  /*5d10*/  UMOV UR21, UR5 ;  /* 0x0000000500157c82 */ /* 0x000fe20008000000 */
[----:B------:R-:W-:Y:S01]  /*5d20*/  UIADD3 UR16, UR34, 0xc04, URZ ;  /* 0x00000c0422107890 */ /* 0x000fe2000fffe03f */
[----:B--2---:R-:W-:-:S06]  /*5d30*/  WARPGROUP.ARRIVE ;  /* 0x00000000000079c5 */ /* 0x004fcc0000000000 */
[----:B------:R-:W-:Y:S03]  /*5d40*/  IGMMA.64x32x32.S8.S8 R104, gdesc[UR12], R104, gsb0 ;  /* 0x012000000c6879f1 */ /* 0x000fe60008041068 */
[----:B------:R-:W-:Y:S02]  /*5d50*/  WARPGROUP.DEPBAR.LE gsb0, 0x0 ;  /* 0x00008000000079c5 */ /* 0x000fe40000010000 */
[----:B----4-:R-:W-:-:S06]  /*5d60*/  WARPGROUP.ARRIVE ;  /* 0x00000000000079c5 */ /* 0x010fcc0000000000 */
        /* <DEDUP_REMOVED lines=25> */
[----:B------:R-:W2:Y:S01]  /*5f00*/  LDL.LU.64 R54, [R1+0xf8] ;  /* 0x0000f80001367983 */ /* 0x000ea20000300a00 */
[----:B---3--:R-:W-:Y:S01]  /*5f10*/  WARPGROUP.ARRIVE ;  /* 0x00000000000079c5 */ /* 0x008fe20000000000 */
[----:B------:R-:W-:Y:S01]  /*5f20*/  UMOV UR20, UR16 ;  /* 0x0000001000147c82 */ /* 0x000fe20008000000 */
[----:B------:R-:W-:-:S04]  /*5f30*/  UMOV UR21, 0x40000040 ;  /* 0x4000004000157882 */ /* 0x000fc80000000000 */
[----:B------:R-:W-:Y:S01]  /*5f40*/  IGMMA.64x32x32.S8.S8 R24, gdesc[UR20], R24, gsb0 ;  /* 0x01200000141879f1 */ /* 0x000fe20008041018 */
[----:B------:R-:W-:Y:S01]  /*5f50*/  UMOV UR12, UR20 ;  /* 0x00000014000c7c82 */ /* 0x000fe20008000000 */
[----:B------:R-:W-:Y:S01]  /*5f60*/  UMOV UR13, UR21 ;  /* 0x00000015000d7c82 */ /* 0x000fe20008000000 */
[----:B------:R-:W-:Y:S02]  /*5f70*/  WARPGROUP.DEPBAR.LE gsb0, 0x0 ;  /* 0x00008000000079c5 */ /* 0x000fe40000010000 */
[----:B------:R-:W-:-:S06]  /*5f80*/  WARPGROUP.ARRIVE ;  /* 0x00000000000079c5 */ /* 0x000fcc0000000000 */
[----:B------:R-:W-:Y:S01]  /*5f90*/  IGMMA.64x32x32.S8.S8 R88, gdesc[UR12], R88, gsb0 ;  /* 0x012000000c5879f1 */ /* 0x000fe20008041058 */
[----:B------:R-:W-:Y:S01]  /*5fa0*/  UIADD3 UR8, UR34, 0x6, URZ ;  /* 0x0000000622087890 */ /* 0x000fe2000fffe03f */
[----:B------:R-:W-:-:S06]  /*5fb0*/  UMOV UR9, UR21 ;  /* 0x0000001500097c82 */ /* 0x000fcc0008000000 */
        /* <DEDUP_REMOVED lines=31> */
[----:B------:R-:W-:Y:S01]  /*61b0*/  UIADD3 UR10, UR35, 0x6, URZ ;  /* 0x00000006230a7890 */ /* 0x000fe2000fffe03f */
[----:B------:R-:W-:Y:S01]  /*61c0*/  UMOV UR5, 0x40000040 ;  /* 0x4000004000057882 */ /* 0x000fe20000000000 */
[----:B------:R-:W-:-:S05]  /*61d0*/  UMOV UR7, 0x40000040 ;  /* 0x4000004000077882 */ /* 0x000fca0000000000 */
[----:B------:R-:W-:Y:S01]  /*61e0*/  UMOV UR6, UR10 ;  /* 0x0000000a00067c82 */ /* 0x000fe20008000000 */
[----:B------:R-:W-:Y:S02]  /*61f0*/  WARPGROUP.DEPBAR.LE gsb0, 0x0 ;  /* 0x00008000000079c5 */ /* 0x000fe40000010000 */
[----:B------:R-:W-:-:S06]  /*6200*/  WARPGROUP.ARRIVE ;  /* 0x00000000000079c5 */ /* 0x000fcc0000000000 */
[----:B------:R-:W-:Y:S01]  /*6210*/  IGMMA.64x32x32.S8.S8 R104, gdesc[UR4], R104, gsb0 ;  /* 0x01200000046879f1 */ /* 0x000fe20008041068 */
[----:B------:R-:W-:Y:S01]  /*6220*/  UIADD3 UR14, UR35, 0x106, URZ ;  /* 0x00000106230e7890 */ /* 0x000fe2000fffe03f */
[----:B------:R-:W-:Y:S01]  /*6230*/  UMOV UR8, UR4 ;  /* 0x0000000400087c82 */ /* 0x000fe20008000000 */
[----:B------:R-:W-:Y:S01]  /*6240*/  UMOV UR9, UR5 ;  /* 0x0000000500097c82 */ /* 0x000fe20008000000 */
[----:B------:R-:W-:-:S04]  /*6250*/  UMOV UR11, 0x40000040 ;  /* 0x40000040000b7882 */ /* 0x000fc80000000000 */
[----:B------:R-:W-:Y:S01]  /*6260*/  UMOV UR10, UR14 ;  /* 0x0000000e000a7c82 */ /* 0x000fe20008000000 */
[----:B------:R-:W-:Y:S02]  /*6270*/  WARPGROUP.DEPBAR.LE gsb0, 0x0 ;  /* 0x00008000000079c5 */ /* 0x000fe40000010000 */
[----:B------:R-:W-:-:S06]  /*6280*/  WARPGROUP.ARRIVE ;  /* 0x00000000000079c5 */ /* 0x000fcc0000000000 */
[----:B------:R-:W-:Y:S01]  /*6290*/  IGMMA.64x32x32.S8.S8 R168, gdesc[UR8], R168, gsb0 ;  /* 0x0120000008a879f1 */ /* 0x000fe200080410a8 */
[----:B------:R0:W-:Y:S04]  /*62a0*/  STL.64 [R1+0x180], R104 ;  /* 0x0001806801007387 */ /* 0x0001e80000100a00 */
[----:B------:R1:W-:Y:S04]  /*62b0*/  STL.64 [R1+0x188], R106 ;  /* 0x0001886a01007387 */ /* 0x0003e80000100a00 */
[----:B------:R-:W-:Y:S04]  /*62c0*/  STL.64 [R1+0x190], R108 ;  /* 0x0001906c01007387 */ /* 0x000fe80000100a00 */
[----:B------:R-:W-:Y:S04]  /*62d0*/  STL.64 [R1+0x198], R110 ;  /* 0x0001986e01007387 */ /* 0x000fe80000100a00 */
[----:B------:R-:W-:Y:S04]  /*62e0*/  STL.64 [R1+0x1a0], R112 ;  /* 0x0001a07001007387 */ /* 0x000fe80000100a00 */
[----:B------:R-:W-:Y:S04]  /*62f0*/  STL.64 [R1+0x1a8], R114 ;  /* 0x0001a87201007387 */ /* 0x000fe80000100a00 */
[----:B------:R-:W-:Y:S04]  /*6300*/  STL.64 [R1+0x1b0], R116 ;  /* 0x0001b07401007387 */ /* 0x000fe80000100a00 */
[----:B------:R-:W-:Y:S01]  /*6310*/  STL.64 [R1+0x1b8], R118 ;  /* 0x0001b87601007387 */ /* 0x000fe20000100a00 */
[----:B0-----:R-:W-:-:S02]  /*6320*/  IMAD.MOV.U32 R104, RZ, RZ, R200 ;  /* 0x000000ffff687224 */ /* 0x001fc400078e00c8 */
[----:B------:R-:W-:Y:S02]  /*6330*/  IMAD.MOV.U32 R105, RZ, RZ, R201 ;  /* 0x000000ffff697224 */ /* 0x000fe400078e00c9 */
[----:B-1----:R-:W-:Y:S01]  /*6340*/  IMAD.MOV.U32 R106, RZ, RZ, R202 ;  /* 0x000000ffff6a7224 */ /* 0x002fe200078e00ca */
[----:B------:R-:W-:Y:S02]  /*6350*/  WARPGROUP.DEPBAR.LE gsb0, 0x0 ;  /* 0x00008000000079c5 */ /* 0x000fe40000010000 */
[----:B------:R0:W-:Y:S04]  /*6360*/  STL.64 [R1+0x80], R168 ;  /* 0x000080a801007387 */ /* 0x0001e80000100a00 */
[----:B------:R1:W-:Y:S04]  /*6370*/  STL.64 [R1+0x88], R170 ;  /* 0x000088aa01007387 */ /* 0x0003e80000100a00 */
[----:B------:R2:W-:Y:S04]  /*6380*/  STL.64 [R1+0x90], R172 ;  /* 0x000090ac01007387 */ /* 0x0005e80000100a00 */
[----:B------:R3:W-:Y:S01]  /*6390*/  STL.64 [R1+0x98], R174 ;  /* 0x000098ae01007387 */ /* 0x0007e20000100a00 */
[----:B0-----:R-:W-:-:S03]  /*63a0*/  IMAD.MOV.U32 R168, RZ, RZ, R83 ;  /* 0x000000ffffa87224 */ /* 0x001fc600078e0053 */
[----:B------:R0:W-:Y:S01]  /*63b0*/  STL.64 [R1+0xa0], R176 ;  /* 0x0000a0b001007387 */ /* 0x0001e20000100a00 */
[----:B------:R-:W-:-:S03]  /*63c0*/  IMAD.MOV.U32 R169, RZ, RZ, R84 ;  /* 0x000000ffffa97224 */ /* 0x000fc600078e0054 */
[----:B------:R4:W-:Y:S01]  /*63d0*/  STL.64 [R1+0xa8], R178 ;  /* 0x0000a8b201007387 */ /* 0x0009e20000100a00 */
[----:B-1----:R-:W-:-:S03]  /*63e0*/  IMAD.MOV.U32 R170, RZ, RZ, R85 ;  /* 0x000000ffffaa7224 */ /* 0x002fc600078e0055 */
[----:B------:R1:W-:Y:S01]  /*63f0*/  STL.64 [R1+0xb0], R180 ;  /* 0x0000b0b401007387 */ /* 0x0003e20000100a00 */
[----:B------:R-:W-:-:S03]  /*6400*/  IMAD.MOV.U32 R171, RZ, RZ, R86 ;  /* 0x000000ffffab7224 */ /* 0x000fc600078e0056 */
[----:B------:R1:W-:Y:S01]  /*6410*/  STL.64 [R1+0xb8], R182 ;  /* 0x0000b8b601007387 */ /* 0x0003e20000100a00 */
[----:B--2---:R-:W-:-:S03]  /*6420*/  IMAD.MOV.U32 R172, RZ, RZ, R87 ;  /* 0x000000ffffac7224 */ /* 0x004fc600078e0057 */
[----:B------:R-:W2:Y:S01]  /*6430*/  LDL.LU R83, [R1+0x388] ;  /* 0x0003880001537983 */ /* 0x000ea20000300800 */
[----:B------:R-:W-:-:S03]  /*6440*/  MOV R173, R136 ;  /* 0x0000008800ad7202 */ /* 0x000fc60000000f00 */
[----:B------:R-:W2:Y:S01]  /*6450*/  LDL.LU R84, [R1+0x384] ;  /* 0x0003840001547983 */ /* 0x000ea20000300800 */
[----:B---3--:R-:W-:-:S03]  /*6460*/  IMAD.MOV.U32 R174, RZ, RZ, R137 ;  /* 0x000000ffffae7224 */ /* 0x008fc600078e0089 */
[----:B------:R-:W2:Y:S01]  /*6470*/  LDL.LU R85, [R1+0x380] ;  /* 0x0003800001557983 */ /* 0x000ea20000300800 */
[----:B------:R-:W-:-:S03]  /*6480*/  IMAD.MOV.U32 R175, RZ, RZ, R138 ;  /* 0x000000ffffaf7224 */ /* 0x000fc600078e008a */
[----:B------:R-:W2:Y:S01]  /*6490*/  LDL.LU R86, [R1+0x37c] ;  /* 0x00037c0001567983 */ /* 0x000ea20000300800 */
[----:B0-----:R-:W-:-:S03]  /*64a0*/  IMAD.MOV.U32 R176, RZ, RZ, R139 ;  /* 0x000000ffffb07224 */ /* 0x001fc600078e008b */
[----:B------:R-:W2:Y:S01]  /*64b0*/  LDL.LU R87, [R1+0x378] ;  /* 0x0003780001577983 */ /* 0x000ea20000300800 */
[----:B------:R-:W-:-:S03]  /*64c0*/  IMAD.MOV.U32 R177, RZ, RZ, R140 ;  /* 0x000000ffffb17224 */ /* 0x000fc600078e008c */
[----:B------:R-:W3:Y:S01]  /*64d0*/  LDL.LU R136, [R1+0x374] ;  /* 0x0003740001887983 */ /* 0x000ee20000300800 */
[----:B----4-:R-:W-:-:S03]  /*64e0*/  IMAD.MOV.U32 R178, RZ, RZ, R141 ;  /* 0x000000ffffb27224 */ /* 0x010fc600078e008d */
[----:B------:R-:W3:Y:S01]  /*64f0*/  LDL.LU R137, [R1+0x370] ;  /* 0x0003700001897983 */ /* 0x000ee20000300800 */
[----:B------:R-:W-:-:S03]  /*6500*/  IMAD.MOV.U32 R179, RZ, RZ, R142 ;  /* 0x000000ffffb37224 */ /* 0x000fc600078e008e */
[----:B------:R-:W3:Y:S01]  /*6510*/  LDL.LU R138, [R1+0x36c] ;  /* 0x00036c00018a7983 */ /* 0x000ee20000300800 */
[----:B-1----:R-:W-:-:S03]  /*6520*/  IMAD.MOV.U32 R180, RZ, RZ, R143 ;  /* 0x000000ffffb47224 */ /* 0x002fc600078e008f */
[----:B------:R-:W3:Y:S01]  /*6530*/  LDL.LU R139, [R1+0x368] ;  /* 0x00036800018b7983 */ /* 0x000ee20000300800 */
[----:B------:R-:W-:-:S03]  /*6540*/  IMAD.MOV.U32 R181, RZ, RZ, R144 ;  /* 0x000000ffffb57224 */ /* 0x000fc600078e0090 */
[----:B------:R-:W3:Y:S01]  /*6550*/  LDL.LU R140, [R1+0x364] ;  /* 0x00036400018c7983 */ /* 0x000ee20000300800 */
[----:B------:R-:W-:-:S03]  /*6560*/  IMAD.MOV.U32 R182, RZ, RZ, R145 ;  /* 0x000000ffffb67224 */ /* 0x000fc600078e0091 */
[----:B------:R-:W3:Y:S01]  /*6570*/  LDL.LU R141, [R1+0x360] ;  /* 0x00036000018d7983 */ /* 0x000ee20000300800 */
[----:B------:R-:W-:-:S03]  /*6580*/  IMAD.MOV.U32 R183, RZ, RZ, R146 ;  /* 0x000000ffffb77224 */ /* 0x000fc600078e0092 */
[----:B------:R-:W3:Y:S04]  /*6590*/  LDL.LU R142, [R1+0x35c] ;  /* 0x00035c00018e7983 */ /* 0x000ee80000300800 */
[----:B------:R-:W3:Y:S04]  /*65a0*/  LDL.LU R143, [R1+0x358] ;  /* 0x00035800018f7983 */ /* 0x000ee80000300800 */
[----:B------:R-:W3:Y:S04]  /*65b0*/  LDL.LU R144, [R1+0x354] ;  /* 0x0003540001907983 */ /* 0x000ee80000300800 */
[----:B------:R-:W3:Y:S01]  /*65c0*/  LDL.LU R145, [R1+0x350] ;  /* 0x0003500001917983 */ /* 0x000ee20000300800 */
[----:B------:R-:W-:-:S03]  /*65d0*/  IMAD.MOV.U32 R107, RZ, RZ, R203 ;  /* 0x000000ffff6b7224 */ /* 0x000fc600078e00cb */
[----:B------:R-:W3:Y:S01]  /*65e0*/  LDL.LU R146, [R1+0x34c] ;  /* 0x00034c0001927983 */ /* 0x000ee20000300800 */
[----:B------:R-:W-:-:S03]  /*65f0*/  IMAD.MOV.U32 R108, RZ, RZ, R204 ;  /* 0x000000ffff6c7224 */ /* 0x000fc600078e00cc */
[----:B------:R-:W4:Y:S01]  /*6600*/  LDL.LU R200, [R1+0x348] ;  /* 0x0003480001c87983 */ /* 0x000f220000300800 */
[----:B------:R-:W-:-:S03]  /*6610*/  IMAD.MOV.U32 R109, RZ, RZ, R205 ;  /* 0x000000ffff6d7224 */ /* 0x000fc600078e00cd */
[----:B------:R-:W4:Y:S01]  /*6620*/  LDL.LU R201, [R1+0x344] ;  /* 0x0003440001c97983 */ /* 0x000f220000300800 */
[----:B------:R-:W-:-:S03]  /*6630*/  IMAD.MOV.U32 R110, RZ, RZ, R206 ;  /* 0x000000ffff6e7224 */ /* 0x000fc600078e00ce */
[----:B------:R-:W4:Y:S01]  /*6640*/  LDL.LU R202, [R1+0x340] ;  /* 0x0003400001ca7983 */ /* 0x000f220000300800 */
[----:B------:R-:W-:-:S03]  /*6650*/  MOV R111, R207 ;  /* 0x000000cf006f7202 */ /* 0x000fc60000000f00 */
[----:B------:R-:W4:Y:S01]  /*6660*/  LDL.LU R203, [R1+0x33c] ;  /* 0x00033c0001cb7983 */ /* 0x000f220000300800 */
[----:B------:R-:W-:-:S03]  /*6670*/  IMAD.MOV.U32 R112, RZ, RZ, R208 ;  /* 0x000000ffff707224 */ /* 0x000fc600078e00d0 */
        /* <DEDUP_REMOVED lines=14> */
[----:B------:R-:W4:Y:S04]  /*6760*/  LDL.LU R211, [R1+0x31c] ;  /* 0x00031c0001d37983 */ /* 0x000f280000300800 */
[----:B------:R-:W4:Y:S04]  /*6770*/  LDL.LU R212, [R1+0x318] ;  /* 0x0003180001d47983 */ /* 0x000f280000300800 */
[----:B------:R-:W4:Y:S04]  /*6780*/  LDL.LU R213, [R1+0x314] ;  /* 0x0003140001d57983 */ /* 0x000f280000300800 */
[----:B------:R-:W4:Y:S04]  /*6790*/  LDL.LU R214, [R1+0x310] ;  /* 0x0003100001d67983 */ /* 0x000f280000300800 */
[----:B------:R-:W4:Y:S01]  /*67a0*/  LDL.LU R215, [R1+0x30c] ;  /* 0x00030c0001d77983 */ /* 0x000f220000300800 */
[----:B------:R-:W-:Y:S01]  /*67b0*/  UIADD3 UR16, UR35, 0x206, URZ ;  /* 0x0000020623107890 */ /* 0x000fe2000fffe03f */
[----:B------:R-:W-:Y:S01]  /*67c0*/  UMOV UR12, UR4 ;  /* 0x00000004000c7c82 */ /* 0x000fe20008000000 */
[----:B------:R-:W-:Y:S01]  /*67d0*/  UMOV UR13, UR5 ;  /* 0x00000005000d7c82 */ /* 0x000fe20008000000 */
[----:B------:R-:W-:-:S04]  /*67e0*/  UMOV UR15, 0x40000040 ;  /* 0x40000040000f7882 */ /* 0x000fc80000000000 */
[----:B------:R-:W-:Y:S01]  /*67f0*/  UMOV UR14, UR16 ;  /* 0x00000010000e7c82 */ /* 0x000fe20008000000 */
[----:B------:R-:W-:Y:S02]  /*6800*/  IMAD.MOV.U32 R22, RZ, RZ, R40 ;  /* 0x000000ffff167224 */ /* 0x000fe400078e0028 */
[----:B------:R-:W-:Y:S01]  /*6810*/  IMAD.MOV.U32 R21, RZ, RZ, R41 ;  /* 0x000000ffff157224 */ /* 0x000fe200078e0029 */
[----:B------:R-:W2:Y:S01]  /*6820*/  LDL.LU R40, [R1+0x40] ;  /* 0x0000400001287983 */ /* 0x000ea20000300800 */
[----:B------:R-:W-:Y:S01]  /*6830*/  IMAD.MOV.U32 R20, RZ, RZ, R42 ;  /* 0x000000ffff147224 */ /* 0x000fe200078e002a */
[----:B------:R-:W-:Y:S02]  /*6840*/  MOV R15, R43 ;  /* 0x0000002b000f7202 */ /* 0x000fe40000000f00 */
        /* <DEDUP_REMOVED lines=26> */
[----:B------:R-:W2:Y:S01]  /*69f0*/  LDL.LU R55, [R1+0x7c] ;  /* 0x00007c0001377983 */ /* 0x000ea20000300800 */
[----:B----4-:R-:W-:-:S06]  /*6a00*/  WARPGROUP.ARRIVE ;  /* 0x00000000000079c5 */ /* 0x010fcc0000000000 */
        /* <DEDUP_REMOVED lines=12> */
[----:B----4-:R-:W-:Y:S02]  /*6ad0*/  IMAD.MOV.U32 R200, RZ, RZ, R147 ;  /* 0x000000ffffc87224 */ /* 0x010fe400078e0093 */
[----:B------:R-:W3:Y:S01]  /*6ae0*/  LDL.LU R147, [R1+0x308] ;  /* 0x0003080001937983 */ /* 0x000ee20000300800 */
[----:B------:R-:W-:Y:S02]  /*6af0*/  IMAD.MOV.U32 R201, RZ, RZ, R148 ;  /* 0x000000ffffc97224 */ /* 0x000fe400078e0094 */
[----:B------:R-:W-:Y:S01]  /*6b00*/  IMAD.MOV.U32 R203, RZ, RZ, R150 ;  /* 0x000000ffffcb7224 */ /* 0x000fe200078e0096 */
[----:B------:R-:W3:Y:S04]  /*6b10*/  LDL.LU R148, [R1+0x304] ;  /* 0x0003040001947983 */ /* 0x000ee80000300800 */
[----:B------:R-:W3:Y:S04]  /*6b20*/  LDL.LU R149, [R1+0x300] ;  /* 0x0003000001957983 */ /* 0x000ee80000300800 */
[----:B------:R-:W3:Y:S04]  /*6b30*/  LDL.LU R150, [R1+0x2fc] ;  /* 0x0002fc0001967983 */ /* 0x000ee80000300800 */
[----:B------:R-:W3:Y:S01]  /*6b40*/  LDL.LU R151, [R1+0x2f8] ;  /* 0x0002f80001977983 */ /* 0x000ee20000300800 */
[----:B------:R-:W-:Y:S01]  /*6b50*/  UIADD3 UR18, UR35, 0x306, URZ ;  /* 0x0000030623127890 */ /* 0x000fe2000fffe03f */
[----:B------:R-:W-:Y:S01]  /*6b60*/  UMOV UR16, UR4 ;  /* 0x0000000400107c82 */ /* 0x000fe20008000000 */
[----:B------:R-:W-:Y:S01]  /*6b70*/  UMOV UR17, UR5 ;  /* 0x0000000500117c82 */ /* 0x000fe20008000000 */
[----:B------:R-:W-:Y:S01]  /*6b80*/  UMOV UR19, 0x40000040 ;  /* 0x4000004000137882 */ /* 0x000fe20000000000 */
[----:B------:R-:W-:Y:S01]  /*6b90*/  UIADD3 UR22, UR35, 0x406, URZ ;  /* 0x0000040623167890 */ /* 0x000fe2000fffe03f */
[----:B------:R-:W-:Y:S01]  /*6ba0*/  UMOV UR20, UR4 ;  /* 0x0000000400147c82 */ /* 0x000fe20008000000 */
[----:B------:R-:W-:Y:S01]  /*6bb0*/  UMOV UR21, UR5 ;  /* 0x0000000500157c82 */ /* 0x000fe20008000000 */
[----:B------:R-:W-:Y:S01]  /*6bc0*/  UMOV UR23, 0x40000040 ;  /* 0x4000004000177882 */ /* 0x000fe20000000000 */
[----:B------:R-:W-:Y:S01]  /*6bd0*/  UIADD3 UR8, UR34, 0x406, URZ ;  /* 0x0000040622087890 */ /* 0x000fe2000fffe03f */
        /* <DEDUP_REMOVED lines=36> */
[----:B------:R-:W-:Y:S01]  /*6e20*/  UMOV UR4, UR20 ;  /* 0x0000001400047c82 */ /* 0x000fe20008000000 */
[----:B------:R-:W-:Y:S01]  /*6e30*/  UMOV UR5, UR21 ;  /* 0x0000001500057c82 */ /* 0x000fe20008000000 */
[----:B------:R-:W-:Y:S01]  /*6e40*/  UIADD3 UR12, UR34, 0x806, URZ ;  /* 0x00000806220c7890 */ /* 0x000fe2000fffe03f */
[----:B------:R0:W5:Y:S04]  /*6e50*/  LDL.LU R0, [R1+0x2f4] ;  /* 0x0002f40001007983 */ /* 0x0001680000300800 */
[----:B------:R0:W5:Y:S04]  /*6e60*/  LDL.LU R19, [R1+0x2f0] ;  /* 0x0002f00001137983 */ /* 0x0001680000300800 */
[----:B------:R0:W5:Y:S04]  /*6e70*/  LDL.LU R18, [R1+0x2ec] ;  /* 0x0002ec0001127983 */ /* 0x0001680000300800 */
[----:B------:R0:W5:Y:S04]  /*6e80*/  LDL.LU R17, [R1+0x2e8] ;  /* 0x0002e80001117983 */ /* 0x0001680000300800 */
[----:B------:R0:W5:Y:S04]  /*6e90*/  LDL.LU R16, [R1+0x2e4] ;  /* 0x0002e40001107983 */ /* 0x0001680000300800 */
[----:B------:R0:W5:Y:S01]  /*6ea0*/  LDL.LU R2, [R1+0x2e0] ;  /* 0x0002e00001027983 */ /* 0x0001620000300800 */
        /* <DEDUP_REMOVED lines=10> */
[----:B------:R-:W-:Y:S04]  /*6f50*/  STL.64 [R1+0x40], R40 ;  /* 0x0000402801007387 */ /* 0x000fe80000100a00 */
[----:B------:R-:W-:Y:S04]  /*6f60*/  STL.64 [R1+0x48], R42 ;  /* 0x0000482a01007387 */ /* 0x000fe80000100a00 */
        /* <DEDUP_REMOVED lines=8> */
[----:B------:R1:W-:Y:S04]  /*6ff0*/  STL.64 [R1+0x78], R54 ;  /* 0x0000783601007387 */ /* 0x0003e80000100a00 */
[----:B-1----:R-:W2:Y:S04]  /*7000*/  LDL.LU.64 R54, [R1+0x2d8] ;  /* 0x0002d80001367983 */ /* 0x002ea80000300a00 */
[----:B------:R-:W2:Y:S04]  /*7010*/  LDL.LU.64 R52, [R1+0x2d0] ;  /* 0x0002d00001347983 */ /* 0x000ea80000300a00 */
[----:B------:R-:W2:Y:S04]  /*7020*/  LDL.LU.64 R50, [R1+0x2c8] ;  /* 0x0002c80001327983 */ /* 0x000ea80000300a00 */
[----:B------:R-:W2:Y:S04]  /*7030*/  LDL.LU.64 R48, [R1+0x2c0] ;  /* 0x0002c00001307983 */ /* 0x000ea80000300a00 */
[----:B------:R-:W2:Y:S04]  /*7040*/  LDL.LU.64 R46, [R1+0x2b8] ;  /* 0x0002b800012e7983 */ /* 0x000ea80000300a00 */
[----:B------:R-:W2:Y:S04]  /*7050*/  LDL.LU.64 R44, [R1+0x2b0] ;  /* 0x0002b000012c7983 */ /* 0x000ea80000300a00 */
[----:B------:R-:W2:Y:S04]  /*7060*/  LDL.LU.64 R42, [R1+0x2a8] ;  /* 0x0002a800012a7983 */ /* 0x000ea80000300a00 */
[----:B------:R-:W2:Y:S04]  /*7070*/  LDL.LU.64 R40, [R1+0x2a0] ;  /* 0x0002a00001287983 */ /* 0x000ea80000300a00 */
        /* <DEDUP_REMOVED lines=15> */
[----:B------:R1:W-:Y:S01]  /*7170*/  STL.64 [R1+0x138], R118 ;  /* 0x0001387601007387 */ /* 0x0003e20000100a00 */
[----:B------:R-:W-:-:S03]  /*7180*/  WARPGROUP.DEPBAR.LE gsb0, 0x0 ;  /* 0x00008000000079c5 */ /* 0x000fc60000010000 */
[----:B-1----:R-:W3:Y:S04]  /*7190*/  LDL.LU.64 R118, [R1+0x298] ;  /* 0x0002980001767983 */ /* 0x002ee80000300a00 */
[----:B------:R-:W3:Y:S04]  /*71a0*/  LDL.LU.64 R116, [R1+0x290] ;  /* 0x0002900001747983 */ /* 0x000ee80000300a00 */
[----:B------:R-:W3:Y:S04]  /*71b0*/  LDL.LU.64 R114, [R1+0x288] ;  /* 0x0002880001727983 */ /* 0x000ee80000300a00 */
[----:B------:R-:W3:Y:S04]  /*71c0*/  LDL.LU.64 R112, [R1+0x280] ;  /* 0x0002800001707983 */ /* 0x000ee80000300a00 */
[----:B------:R-:W3:Y:S04]  /*71d0*/  LDL.LU.64 R110, [R1+0x278] ;  /* 0x00027800016e7983 */ /* 0x000ee80000300a00 */
[----:B------:R-:W3:Y:S04]  /*71e0*/  LDL.LU.64 R108, [R1+0x270] ;  /* 0x00027000016c7983 */ /* 0x000ee80000300a00 */
[----:B------:R-:W3:Y:S04]  /*71f0*/  LDL.LU.64 R106, [R1+0x268] ;  /* 0x00026800016a7983 */ /* 0x000ee80000300a00 */
[----:B------:R-:W3:Y:S04]  /*7200*/  LDL.LU.64 R104, [R1+0x260] ;  /* 0x0002600001687983 */ /* 0x000ee80000300a00 */
[----:B------:R-:W-:Y:S04]  /*7210*/  STL.64 [R1], R168 ;  /* 0x000000a801007387 */ /* 0x000fe80000100a00 */
[----:B------:R-:W-:Y:S04]  /*7220*/  STL.64 [R1+0x8], R170 ;  /* 0x000008aa01007387 */ /* 0x000fe80000100a00 */
[----:B------:R-:W-:Y:S04]  /*7230*/  STL.64 [R1+0x10], R172 ;  /* 0x000010ac01007387 */ /* 0x000fe80000100a00 */
[----:B------:R-:W-:Y:S04]  /*7240*/  STL.64 [R1+0x18], R174 ;  /* 0x000018ae01007387 */ /* 0x000fe80000100a00 */
[----:B------:R-:W-:Y:S04]  /*7250*/  STL.64 [R1+0x20], R176 ;  /* 0x000020b001007387 */ /* 0x000fe80000100a00 */
[----:B------:R-:W-:Y:S04]  /*7260*/  STL.64 [R1+0x28], R178 ;  /* 0x000028b201007387 */ /* 0x000fe80000100a00 */
[----:B------:R-:W-:Y:S04]  /*7270*/  STL.64 [R1+0x30], R180 ;  /* 0x000030b401007387 */ /* 0x000fe80000100a00 */
[----:B------:R1:W-:Y:S04]  /*7280*/  STL.64 [R1+0x38], R182 ;  /* 0x000038b601007387 */ /* 0x0003e80000100a00 */
[----:B-1----:R-:W4:Y:S04]  /*7290*/  LDL.LU.64 R182, [R1+0x258] ;  /* 0x0002580001b67983 */ /* 0x002f280000300a00 */
[----:B------:R-:W4:Y:S04]  /*72a0*/  LDL.LU.64 R180, [R1+0x250] ;  /* 0x0002500001b47983 */ /* 0x000f280000300a00 */
[----:B------:R-:W4:Y:S04]  /*72b0*/  LDL.LU.64 R178, [R1+0x248] ;  /* 0x0002480001b27983 */ /* 0x000f280000300a00 */
[----:B------:R-:W4:Y:S04]  /*72c0*/  LDL.LU.64 R176, [R1+0x240] ;  /* 0x0002400001b07983 */ /* 0x000f280000300a00 */
[----:B------:R-:W4:Y:S04]  /*72d0*/  LDL.LU.64 R174, [R1+0x238] ;  /* 0x0002380001ae7983 */ /* 0x000f280000300a00 */
[----:B------:R-:W4:Y:S04]  /*72e0*/  LDL.LU.64 R172, [R1+0x230] ;  /* 0x0002300001ac7983 */ /* 0x000f280000300a00 */
[----:B------:R-:W4:Y:S04]  /*72f0*/  LDL.LU.64 R170, [R1+0x228] ;  /* 0x0002280001aa7983 */ /* 0x000f280000300a00 */
[----:B------:R-:W4:Y:S01]  /*7300*/  LDL.LU.64 R168, [R1+0x220] ;  /* 0x0002200001a87983 */ /* 0x000f220000300a00 */
[----:B------:R-:W-:Y:S01]  /*7310*/  UMOV UR12, UR4 ;  /* 0x00000004000c7c82 */ /* 0x000fe20008000000 */
[----:B------:R-:W-:Y:S01]  /*7320*/  UMOV UR13, UR5 ;  /* 0x00000005000d7c82 */ /* 0x000fe20008000000 */
        /* <DEDUP_REMOVED lines=49> */
[----:B------:R-:W-:Y:S01]  /*7640*/  UMOV UR4, UR20 ;  /* 0x0000001400047c82 */ /* 0x000fe20008000000 */
[----:B------:R-:W-:Y:S01]  /*7650*/  UMOV UR5, UR21 ;  /* 0x0000001500057c82 */ /* 0x000fe20008000000 */
[----:B------:R-:W-:-:S03]  /*7660*/  WARPGROUP.DEPBAR.LE gsb0, 0x0 ;  /* 0x00008000000079c5 */ /* 0x000fc60000010000 */
[----:B------:R-:W-:-:S06]  /*7670*/  WARPGROUP.ARRIVE ;  /* 0x00000000000079c5 */ /* 0x000fcc0000000000 */
[----:B------:R-:W-:Y:S03]  /*7680*/  IGMMA.64x32x32.S8.S8 R200, gdesc[UR4], R200, gsb0 ;  /* 0x0120000004c879f1 */ /* 0x000fe600080410c8 */
        /* <DEDUP_REMOVED lines=9> */
[----:B-1----:R0:W5:Y:S04]  /*7720*/  LDL.LU.64 R214, [R1+0x218] ;  /* 0x0002180001d67983 */ /* 0x0021680000300a00 */
[----:B------:R0:W5:Y:S04]  /*7730*/  LDL.LU.64 R212, [R1+0x210] ;  /* 0x0002100001d47983 */ /* 0x0001680000300a00 */
[----:B------:R0:W5:Y:S04]  /*7740*/  LDL.LU.64 R210, [R1+0x208] ;  /* 0x0002080001d27983 */ /* 0x0001680000300a00 */
[----:B------:R0:W5:Y:S04]  /*7750*/  LDL.LU.64 R208, [R1+0x200] ;  /* 0x0002000001d07983 */ /* 0x0001680000300a00 */
[----:B------:R0:W5:Y:S04]  /*7760*/  LDL.LU.64 R206, [R1+0x1f8] ;  /* 0x0001f80001ce7983 */ /* 0x0001680000300a00 */
[----:B------:R0:W5:Y:S04]  /*7770*/  LDL.LU.64 R204, [R1+0x1f0] ;  /* 0x0001f00001cc7983 */ /* 0x0001680000300a00 */
[----:B------:R0:W5:Y:S04]  /*7780*/  LDL.LU.64 R202, [R1+0x1e8] ;  /* 0x0001e80001ca7983 */ /* 0x0001680000300a00 */
[----:B------:R0:W5:Y:S01]  /*7790*/  LDL.LU.64 R200, [R1+0x1e0] ;  /* 0x0001e00001c87983 */ /* 0x0001620000300a00 */
[----:B------:R-:W-:Y:S05]  /*77a0*/  @!P1 BRA `(.L_x_22) ;  /* 0x0000006000cc9947 */ /* 0x000fea0003800000 */
[----:B------:R-:W-:Y:S01]  /*77b0*/  UIADD3 UR25, UR44, 0x1, URZ ;  /* 0x000000012c197890 */ /* 0x000fe2000fffe03f */
[----:B-----5:R-:W-:Y:S01]  /*77c0*/  R2UR UR27, R2 ;  /* 0x00000000021b72ca */ /* 0x020fe200000e0000 */
[----:B------:R-:W-:Y:S02]  /*77d0*/  UMOV UR24, UR44 ;  /* 0x0000002c00187c82 */ /* 0x000fe40008000000 */
[----:B------:R-:W-:-:S04]  /*77e0*/  UISETP.NE.AND UP0, UPT, UR25, 0x2, UPT ;  /* 0x000000021900788c */ /* 0x000fc8000bf05270 */
[----:B------:R-:W-:Y:S02]  /*77f0*/  USEL UR26, URZ, 0x1, UP0 ;  /* 0x000000013f1a7887 */ /* 0x000fe40008000000 */
[----:B------:R-:W-:Y:S02]  /*7800*/  USEL UR25, UR25, URZ, UP0 ;  /* 0x0000003f19197287 */ /* 0x000fe40008000000 */
[----:B------:R-:W-:-:S12]  /*7810*/  ULOP3.LUT UR26, UR45, UR26, URZ, 0x3c, !UPT ;  /* 0x0000001a2d1a7292 */ /* 0x000fd8000f8e3c3f */
.L_x_29:
[----:B------:R-:W-:Y:S05]  /*7820*/  @!P0 BRA `(.L_x_23) ;  /* 0x0000000000048947 */ /* 0x000fea0003800000 */
[----:B------:R-:W-:Y:S01]  /*7830*/  BPT.TRAP 0x1 ;  /* 0x000000040000795c */ /* 0x000fe20000300000 */
.L_x_23:
[----:B------:R-:W1:Y:S01]  /*7840*/  S2UR UR5, SR_CgaCtaId ;  /* 0x00000000000579c3 */ /* 0x000e620000008800 */
[----:B------:R-:W-:Y:S01]  /*7850*/  UMOV UR4, 0x400 ;  /* 0x0000040000047882 */ /* 0x000fe20000000000 */
[----:B------:R-:W-:Y:S02]  /*7860*/  IMAD.U32 R3, RZ, RZ, UR26 ;  /* 0x0000001aff037e24 */ /* 0x000fe4000f8e00ff */
[----:B------:R-:W-:-:S03]  /*7870*/  IMAD.U32 R2, RZ, RZ, UR25 ;  /* 0x00000019ff027e24 */ /* 0x000fc6000f8e00ff */
[----:B------:R-:W-:Y:S01]  /*7880*/  SHF.L.U32 R3, R3, 0x1f, RZ ;  /* 0x0000001f03037819 */ /* 0x000fe200000006ff */
[----:B-1----:R-:W-:-:S06]  /*7890*/  ULEA UR4, UR5, UR4, 0x18 ;  /* 0x0000000405047291 */ /* 0x002fcc000f8ec03f */
[----:B------:R-:W-:-:S04]  /*78a0*/  IMAD.U32 R0, RZ, RZ, UR4 ;  /* 0x00000004ff007e24 */ /* 0x000fc8000f8e00ff */
[----:B------:R-:W-:-:S04]  /*78b0*/  IMAD R2, R2, 0x8, R0 ;  /* 0x0000000802027824 */ /* 0x000fc800078e0200 */
[----:B------:R1:W2:Y:S01]  /*78c0*/  SYNCS.PHASECHK.TRANS64.TRYWAIT P1, [R2+URZ], R3 ;  /* 0x00000003020075a7 */ /* 0x0002a2000802017f */
[----:B------:R-:W-:Y:S05]  /*78d0*/  @!P0 BRA `(.L_x_24) ;  /* 0x0000000000048947 */ /* 0x000fea0003800000 */
[----:B------:R-:W-:Y:S01]  /*78e0*/  BPT.TRAP 0x1 ;  /* 0x000000040000795c */ /* 0x000fe20000300000 */
.L_x_24:
[----:B--2---:R-:W-:Y:S05]  /*78f0*/  @P1 BRA `(.L_x_25) ;  /* 0x0000000000081947 */ /* 0x004fea0003800000 */
[----:B------:R-:W2:Y:S02]  /*7900*/  SYNCS.PHASECHK.TRANS64.TRYWAIT P1, [R2+URZ], R3 ;  /* 0x00000003020075a7 */ /* 0x000ea4000802017f */
[----:B--2---:R-:W-:Y:S05]  /*7910*/  @!P1 BRA `(.L_x_26) ;  /* 0x000001a000449947 */ /* 0x004fea0003800000 */
.L_x_25:
        /* <DEDUP_REMOVED lines=8> */
[----:B---3--:R-:W3:Y:S04]  /*79a0*/  LDL.LU.64 R88, [R1+0x80] ;  /* 0x0000800001587983 */ /* 0x008ee80000300a00 */
[----:B------:R-:W3:Y:S04]  /*79b0*/  LDL.LU.64 R90, [R1+0x88] ;  /* 0x00008800015a7983 */ /* 0x000ee80000300a00 */
[----:B------:R-:W3:Y:S04]  /*79c0*/  LDL.LU.64 R92, [R1+0x90] ;  /* 0x00009000015c7983 */ /* 0x000ee80000300a00 */
[----:B------:R-:W3:Y:S04]  /*79d0*/  LDL.LU.64 R94, [R1+0x98] ;  /* 0x00009800015e7983 */ /* 0x000ee80000300a00 */
[----:B------:R-:W3:Y:S04]  /*79e0*/  LDL.LU.64 R96, [R1+0xa0] ;  /* 0x0000a00001607983 */ /* 0x000ee80000300a00 */
[----:B------:R-:W3:Y:S04]  /*79f0*/  LDL.LU.64 R98, [R1+0xa8] ;  /* 0x0000a80001627983 */ /* 0x000ee80000300a00 */
        /* <DEDUP_REMOVED lines=10> */
[----:B----4-:R-:W4:Y:S04]  /*7aa0*/  LDL.LU.64 R152, [R1+0x180] ;  /* 0x0001800001987983 */ /* 0x010f280000300a00 */
[----:B------:R-:W4:Y:S04]  /*7ab0*/  LDL.LU.64 R154, [R1+0x188] ;  /* 0x00018800019a7983 */ /* 0x000f280000300a00 */
[----:B------:R-:W4:Y:S04]  /*7ac0*/  LDL.LU.64 R156, [R1+0x190] ;  /* 0x00019000019c7983 */ /* 0x000f280000300a00 */
[----:B------:R-:W4:Y:S04]  /*7ad0*/  LDL.LU.64 R158, [R1+0x198] ;  /* 0x00019800019e7983 */ /* 0x000f280000300a00 */
[----:B------:R-:W4:Y:S04]  /*7ae0*/  LDL.LU.64 R160, [R1+0x1a0] ;  /* 0x0001a00001a07983 */ /* 0x000f280000300a00 */
[----:B------:R-:W4:Y:S04]  /*7af0*/  LDL.LU.64 R162, [R1+0x1a8] ;  /* 0x0001a80001a27983 */ /* 0x000f280000300a00 */
[----:B------:R-:W4:Y:S04]  /*7b00*/  LDL.LU.64 R164, [R1+0x1b0] ;  /* 0x0001b00001a47983 */ /* 0x000f280000300a00 */
[----:B------:R-:W4:Y:S01]  /*7b10*/  LDL.LU.64 R166, [R1+0x1b8] ;  /* 0x0001b80001a67983 */ /* 0x000f220000300a00 */
[----:B------:R-:W-:-:S02]  /*7b20*/  ULEA UR28, UR25, UR32, 0xc ;  /* 0x00000020191c7291 */ /* 0x000fc4000f8e603f */
[----:B------:R-:W-:Y:S01]  /*7b30*/  UIMAD UR29, UR25, 0x500, UR33 ;  /* 0x00000500191d78a4 */ /* 0x000fe2000f8e0221 */
[----:B------:R0:W-:Y:S01]  /*7b40*/  STL [R1+0x618], R216 ;  /* 0x000618d801007387 */ /* 0x0001e20000100800 */
[----:B------:R-:W-:Y:S01]  /*7b50*/  UMOV UR5, 0x40000040 ;  /* 0x4000004000057882 */ /* 0x000fe20000000000 */
[----:B------:R-:W-:Y:S01]  /*7b60*/  UMOV UR7, 0x40000040 ;  /* 0x4000004000077882 */ /* 0x000fe20000000000 */
[----:B------:R-:W-:Y:S01]  /*7b70*/  UIADD3 UR10, UR29, 0x100, URZ ;  /* 0x000001001d0a7890 */ /* 0x000fe2000fffe03f */
[----:B------:R-:W-:Y:S01]  /*7b80*/  STL [R1+0x614], R217 ;  /* 0x000614d901007387 */ /* 0x000fe20000100800 */
[----:B------:R-:W-:Y:S01]  /*7b90*/  UMOV UR4, UR28 ;  /* 0x0000001c00047c82 */ /* 0x000fe20008000000 */
[----:B------:R-:W-:Y:S01]  /*7ba0*/  UMOV UR6, UR29 ;  /* 0x0000001d00067c82 */ /* 0x000fe20008000000 */
[----:B------:R-:W-:Y:S01]  /*7bb0*/  UMOV UR8, UR4 ;  /* 0x0000000400087c82 */ /* 0x000fe20008000000 */
[----:B------:R-:W-:Y:S01]  /*7bc0*/  UMOV UR9, UR5 ;  /* 0x0000000500097c82 */ /* 0x000fe20008000000 */
[----:B------:R-:W-:Y:S01]  /*7bd0*/  UMOV UR11, 0x40000040 ;  /* 0x40000040000b7882 */ /* 0x000fe20000000000 */
[----:B------:R-:W-:Y:S01]  /*7be0*/  UIADD3 UR14, UR29, 0x200, URZ ;  /* 0x000002001d0e7890 */ /* 0x000fe2000fffe03f */
[----:B------:R-:W-:Y:S01]  /*7bf0*/  STL [R1+0x610], R218 ;  /* 0x000610da01007387 */ /* 0x000fe20000100800 */
        /* <DEDUP_REMOVED lines=8> */
[----:B------:R-:W-:Y:S04]  /*7c80*/  STL [R1+0x608], R220 ;  /* 0x000608dc01007387 */ /* 0x000fe80000100800 */
[----:B------:R-:W-:Y:S04]  /*7c90*/  STL [R1+0x604], R221 ;  /* 0x000604dd01007387 */ /* 0x000fe80000100800 */
[----:B------:R-:W-:Y:S04]  /*7ca0*/  STL [R1+0x600], R222 ;  /* 0x000600de01007387 */ /* 0x000fe80000100800 */
[----:B------:R-:W-:Y:S04]  /*7cb0*/  STL [R1+0x5fc], R223 ;  /* 0x0005fcdf01007387 */ /* 0x000fe80000100800 */
[----:B------:R-:W-:Y:S04]  /*7cc0*/  STL [R1+0x5f8], R224 ;  /* 0x0005f8e001007387 */ /* 0x000fe80000100800 */
[----:B------:R-:W-:Y:S04]  /*7cd0*/  STL [R1+0x5f4], R225 ;  /* 0x0005f4e101007387 */ /* 0x000fe80000100800 */
[----:B------:R-:W-:Y:S04]  /*7ce0*/  STL [R1+0x5f0], R226 ;  /* 0x0005f0e201007387 */ /* 0x000fe80000100800 */
[----:B------:R0:W-:Y:S04]  /*7cf0*/  STL [R1+0x5ec], R227 ;  /* 0x0005ece301007387 */ /* 0x0001e80000100800 */
[----:B------:R0:W-:Y:S04]  /*7d00*/  STL [R1+0x5e8], R228 ;  /* 0x0005e8e401007387 */ /* 0x0001e80000100800 */
[----:B------:R0:W-:Y:S04]  /*7d10*/  STL [R1+0x5e4], R229 ;  /* 0x0005e4e501007387 */ /* 0x0001e80000100800 */
[----:B------:R0:W-:Y:S04]  /*7d20*/  STL [R1+0x5e0], R230 ;  /* 0x0005e0e601007387 */ /* 0x0001e80000100800 */
[----:B------:R0:W-:Y:S04]  /*7d30*/  STL [R1+0x5dc], R231 ;  /* 0x0005dce701007387 */ /* 0x0001e80000100800 */
[----:B------:R-:W-:Y:S04]  /*7d40*/  STL [R1+0x2f0], R19 ;  /* 0x0002f01301007387 */ /* 0x000fe80000100800 */
[----:B------:R-:W-:Y:S04]  /*7d50*/  STL [R1+0x2ec], R18 ;  /* 0x0002ec1201007387 */ /* 0x000fe80000100800 */
[----:B------:R-:W-:Y:S04]  /*7d60*/  STL [R1+0x2e8], R17 ;  /* 0x0002e81101007387 */ /* 0x000fe80000100800 */
[----:B------:R-:W-:Y:S04]  /*7d70*/  STL [R1+0x2e4], R16 ;  /* 0x0002e41001007387 */ /* 0x000fe80000100800 */
[----:B------:R-:W-:Y:S01]  /*7d80*/  STL [R1+0x2e0], R0 ;  /* 0x0002e00001007387 */ /* 0x000fe20000100800 */
[----:B----4-:R-:W-:-:S06]  /*7d90*/  WARPGROUP.ARRIVE ;  /* 0x00000000000079c5 */ /* 0x010fcc0000000000 */
[----:B------:R-:W-:Y:S03]  /*7da0*/  IGMMA.64x32x32.S8.S8 R152, gdesc[UR4], R152, gsb0 ;  /* 0x01200000049879f1 */ /* 0x000fe60008041098 */
[----:B------:R-:W-:Y:S02]  /*7db0*/  WARPGROUP.DEPBAR.LE gsb0, 0x0 ;  /* 0x00008000000079c5 */ /* 0x000fe40000010000 */
[----:B---3--:R-:W-:Y:S01]  /*7dc0*/  WARPGROUP.ARRIVE ;  /* 0x00000000000079c5 */ /* 0x008fe20000000000 */
[----:B------:R-:W-:Y:S01]  /*7dd0*/  UIADD3 UR22, UR29, 0x400, URZ ;  /* 0x000004001d167890 */ /* 0x000fe2000fffe03f */
[----:B------:R-:W-:Y:S01]  /*7de0*/  IMAD.MOV.U32 R21, RZ, RZ, R152 ;  /* 0x000000ffff157224 */ /* 0x000fe200078e0098 */
[----:B------:R-:W-:Y:S01]  /*7df0*/  UMOV UR20, UR4 ;  /* 0x0000000400147c82 */ /* 0x000fe20008000000 */
[----:B------:R-:W-:Y:S01]  /*7e00*/  UMOV UR21, UR5 ;  /* 0x0000000500157c82 */ /* 0x000fe20008000000 */
[----:B------:R-:W-:Y:S01]  /*7e10*/  UMOV UR23, 0x40000040 ;  /* 0x4000004000177882 */ /* 0x000fe20000000000 */
[----:B------:R-:W-:Y:S01]  /*7e20*/  IGMMA.64x32x32.S8.S8 R88, gdesc[UR8], R88, gsb0 ;  /* 0x01200000085879f1 */ /* 0x000fe20008041058 */
[----:B------:R-:W-:Y:S01]  /*7e30*/  IMAD.MOV.U32 R20, RZ, RZ, R153 ;  /* 0x000000ffff147224 */ /* 0x000fe200078e0099 */
[----:B------:R-:W-:Y:S01]  /*7e40*/  MOV R8, R161 ;  /* 0x000000a100087202 */ /* 0x000fe20000000f00 */
        /* <DEDUP_REMOVED lines=11> */
[----:B-12---:R-:W-:Y:S02]  /*7f00*/  IMAD.MOV.U32 R3, RZ, RZ, R166 ;  /* 0x000000ffff037224 */ /* 0x006fe400078e00a6 */
[----:B------:R-:W-:Y:S01]  /*7f10*/  IMAD.MOV.U32 R2, RZ, RZ, R167 ;  /* 0x000000ffff027224 */ /* 0x000fe200078e00a7 */
[----:B------:R-:W-:-:S02]  /*7f20*/  WARPGROUP.DEPBAR.LE gsb0, 0x0 ;  /* 0x00008000000079c5 */ /* 0x000fc40000010000 */
[----:B------:R-:W-:Y:S01]  /*7f30*/  WARPGROUP.ARRIVE ;  /* 0x00000000000079c5 */ /* 0x000fe20000000000 */
[----:B0-----:R-:W-:Y:S01]  /*7f40*/  IMAD.MOV.U32 R216, RZ, RZ, R88 ;  /* 0x000000ffffd87224 */ /* 0x001fe200078e0058 */
[----:B------:R-:W-:Y:S01]  /*7f50*/  MOV R227, R99 ;  /* 0x0000006300e37202 */ /* 0x000fe20000000f00 */
[----:B------:R-:W-:Y:S02]  /*7f60*/  IMAD.MOV.U32 R217, RZ, RZ, R89 ;  /* 0x000000ffffd97224 */ /* 0x000fe400078e0059 */
[----:B------:R-:W-:Y:S01]  /*7f70*/  IMAD.MOV.U32 R218, RZ, RZ, R90 ;  /* 0x000000ffffda7224 */ /* 0x000fe200078e005a */
[----:B------:R-:W-:Y:S01]  /*7f80*/  IGMMA.64x32x32.S8.S8 R200, gdesc[UR12], R200, gsb0 ;  /* 0x012000000cc879f1 */ /* 0x000fe200080410c8 */
[----:B------:R-:W-:Y:S01]  /*7f90*/  IMAD.MOV.U32 R219, RZ, RZ, R91 ;  /* 0x000000ffffdb7224 */ /* 0x000fe200078e005b */
[----:B------:R-:W2:Y:S01]  /*7fa0*/  LDL.LU.64 R88, [R1+0x40] ;  /* 0x0000400001587983 */ /* 0x000ea20000300a00 */
[----:B------:R-:W-:Y:S02]  /*7fb0*/  IMAD.MOV.U32 R220, RZ, RZ, R92 ;  /* 0x000000ffffdc7224 */ /* 0x000fe400078e005c */
[----:B------:R-:W-:Y:S01]  /*7fc0*/  IMAD.MOV.U32 R221, RZ, RZ, R93 ;  /* 0x000000ffffdd7224 */ /* 0x000fe200078e005d */
[----:B------:R-:W2:Y:S01]  /*7fd0*/  LDL.LU.64 R90, [R1+0x48] ;  /* 0x00004800015a7983 */ /* 0x000ea20000300a00 */
        /* <DEDUP_REMOVED lines=12> */
[----:B------:R-:W-:-:S03]  /*80a0*/  IMAD.MOV.U32 R231, RZ, RZ, R103 ;  /* 0x000000ffffe77224 */ /* 0x000fc600078e0067 */
[----:B------:R-:W2:Y:S04]  /*80b0*/  LDL.LU.64 R100, [R1+0x70] ;  /* 0x0000700001647983 */ /* 0x000ea80000300a00 */
[----:B------:R-:W2:Y:S04]  /*80c0*/  LDL.LU.64 R102, [R1+0x78] ;  /* 0x0000780001667983 */ /* 0x000ea80000300a00 */
[----:B------:R-:W3:Y:S04]  /*80d0*/  LDL.LU.64 R152, [R1+0x140] ;  /* 0x0001400001987983 */ /* 0x000ee80000300a00 */
[----:B------:R-:W3:Y:S04]  /*80e0*/  LDL.LU.64 R154, [R1+0x148] ;  /* 0x00014800019a7983 */ /* 0x000ee80000300a00 */
[----:B------:R-:W3:Y:S04]  /*80f0*/  LDL.LU.64 R156, [R1+0x150] ;  /* 0x00015000019c7983 */ /* 0x000ee80000300a00 */
[----:B------:R-:W3:Y:S04]  /*8100*/  LDL.LU.64 R158, [R1+0x158] ;  /* 0x00015800019e7983 */ /* 0x000ee80000300a00 */
[----:B------:R-:W3:Y:S04]  /*8110*/  LDL.LU.64 R160, [R1+0x160] ;  /* 0x0001600001a07983 */ /* 0x000ee80000300a00 */
[----:B------:R-:W3:Y:S04]  /*8120*/  LDL.LU.64 R162, [R1+0x168] ;  /* 0x0001680001a27983 */ /* 0x000ee80000300a00 */
[----:B------:R-:W3:Y:S01]  /*8130*/  LDL.LU.64 R164, [R1+0x170] ;  /* 0x0001700001a47983 */ /* 0x000ee20000300a00 */
[----:B------:R-:W-:-:S02]  /*8140*/  WARPGROUP.DEPBAR.LE gsb0, 0x0 ;  /* 0x00008000000079c5 */ /* 0x000fc40000010000 */
[----:B------:R-:W-:Y:S01]  /*8150*/  WARPGROUP.ARRIVE ;  /* 0x00000000000079c5 */ /* 0x000fe20000000000 */
[----:B------:R-:W3:Y:S05]  /*8160*/  LDL.LU.64 R166, [R1+0x178] ;  /* 0x0001780001a67983 */ /* 0x000eea0000300a00 */
[----:B------:R-:W-:Y:S03]  /*8170*/  IGMMA.64x32x32.S8.S8 R136, gdesc[UR16], R136, gsb0 ;  /* 0x01200000108879f1 */ /* 0x000fe60008041088 */
[----:B------:R-:W-:Y:S02]  /*8180*/  WARPGROUP.DEPBAR.LE gsb0, 0x0 ;  /* 0x00008000000079c5 */ /* 0x000fe40000010000 */
[----:B------:R-:W-:-:S06]  /*8190*/  WARPGROUP.ARRIVE ;  /* 0x00000000000079c5 */ /* 0x000fcc0000000000 */
[----:B------:R-:W-:Y:S01]  /*81a0*/  IGMMA.64x32x32.S8.S8 R72, gdesc[UR20], R72, gsb0 ;  /* 0x01200000144879f1 */ /* 0x000fe20008041048 */
[----:B------:R-:W-:Y:S01]  /*81b0*/  UIADD3 UR8, UR28, 0x400, URZ ;  /* 0x000004001c087890 */ /* 0x000fe2000fffe03f */
[----:B------:R-:W-:-:S06]  /*81c0*/  UMOV UR21, 0x40000040 ;  /* 0x4000004000157882 */ /* 0x000fcc0000000000 */
        /* <DEDUP_REMOVED lines=16> */
[----:B------:R-:W-:Y:S04]  /*82d0*/  STL [R1+0x584], R136 ;  /* 0x0005848801007387 */ /* 0x000fe80000100800 */
[----:B------:R-:W-:Y:S04]  /*82e0*/  STL [R1+0x580], R137 ;  /* 0x0005808901007387 */ /* 0x000fe80000100800 */
[----:B------:R-:W-:Y:S04]  /*82f0*/  STL [R1+0x57c], R138 ;  /* 0x00057c8a01007387 */ /* 0x000fe80000100800 */
[----:B------:R-:W-:Y:S04]  /*8300*/  STL [R1+0x578], R139 ;  /* 0x0005788b01007387 */ /* 0x000fe80000100800 */
[----:B------:R-:W-:Y:S04]  /*8310*/  STL [R1+0x574], R140 ;  /* 0x0005748c01007387 */ /* 0x000fe80000100800 */
[----:B------:R-:W-:Y:S01]  /*8320*/  STL [R1+0x570], R141 ;  /* 0x0005708d01007387 */ /* 0x000fe20000100800 */
[----:B------:R-:W-:-:S02]  /*8330*/  WARPGROUP.DEPBAR.LE gsb0, 0x0 ;  /* 0x00008000000079c5 */ /* 0x000fc40000010000 */
[----:B--2---:R-:W-:-:S06]  /*8340*/  WARPGROUP.ARRIVE ;  /* 0x00000000000079c5 */ /* 0x004fcc0000000000 */
        /* <DEDUP_REMOVED lines=37> */
[----:B------:R4:W-:Y:S01]  /*85a0*/  STL.64 [R1+0x60], R96 ;  /* 0x0000606001007387 */ /* 0x0009e20000100a00 */
[----:B---3--:R-:W-:-:S03]  /*85b0*/  WARPGROUP.ARRIVE ;  /* 0x00000000000079c5 */ /* 0x008fc60000000000 */
[----:B------:R3:W-:Y:S04]  /*85c0*/  STL.64 [R1+0x68], R98 ;  /* 0x0000686201007387 */ /* 0x0007e80000100a00 */
[----:B------:R3:W-:Y:S04]  /*85d0*/  STL.64 [R1+0x70], R100 ;  /* 0x0000706401007387 */ /* 0x0007e80000100a00 */
[----:B------:R3:W-:Y:S04]  /*85e0*/  STL.64 [R1+0x78], R102 ;  /* 0x0000786601007387 */ /* 0x0007e80000100a00 */
[----:B0-----:R-:W3:Y:S01]  /*85f0*/  LDL.LU.64 R88, [R1+0x100] ;  /* 0x0001000001587983 */ /* 0x001ee20000300a00 */
[----:B------:R-:W-:-:S03]  /*8600*/  UMOV UR4, UR20 ;  /* 0x0000001400047c82 */ /* 0x000fc60008000000 */
[----:B-1----:R-:W3:Y:S01]  /*8610*/  LDL.LU.64 R90, [R1+0x108] ;  /* 0x00010800015a7983 */ /* 0x002ee20000300a00 */
[----:B------:R-:W-:Y:S02]  /*8620*/  UMOV UR5, UR21 ;  /* 0x0000001500057c82 */ /* 0x000fe40008000000 */
[----:B------:R-:W-:Y:S01]  /*8630*/  IGMMA.64x32x32.S8.S8 R152, gdesc[UR4], R152, gsb0 ;  /* 0x01200000049879f1 */ /* 0x000fe20008041098 */
[----:B--2---:R-:W2:Y:S04]  /*8640*/  LDL.LU.64 R92, [R1+0x110] ;  /* 0x00011000015c7983 */ /* 0x004ea80000300a00 */
[----:B----4-:R-:W2:Y:S04]  /*8650*/  LDL.LU.64 R94, [R1+0x118] ;  /* 0x00011800015e7983 */ /* 0x010ea80000300a00 */
[----:B------:R-:W2:Y:S04]  /*8660*/  LDL.LU.64 R96, [R1+0x120] ;  /* 0x0001200001607983 */ /* 0x000ea80000300a00 */
[----:B---3--:R-:W2:Y:S04]  /*8670*/  LDL.LU.64 R98, [R1+0x128] ;  /* 0x0001280001627983 */ /* 0x008ea80000300a00 */
[----:B------:R-:W2:Y:S04]  /*8680*/  LDL.LU.64 R100, [R1+0x130] ;  /* 0x0001300001647983 */ /* 0x000ea80000300a00 */
[----:B------:R-:W2:Y:S01]  /*8690*/  LDL.LU.64 R102, [R1+0x138] ;  /* 0x0001380001667983 */ /* 0x000ea20000300a00 */
[----:B------:R-:W-:-:S02]  /*86a0*/  WARPGROUP.DEPBAR.LE gsb0, 0x0 ;  /* 0x00008000000079c5 */ /* 0x000fc40000010000 */
[----:B------:R-:W-:Y:S02]  /*86b0*/  IMAD.MOV.U32 R147, RZ, RZ, R152 ;  /* 0x000000ffff937224 */ /* 0x000fe400078e0098 */
[----:B------:R-:W-:Y:S02]  /*86c0*/  IMAD.MOV.U32 R148, RZ, RZ, R153 ;  /* 0x000000ffff947224 */ /* 0x000fe400078e0099 */
[----:B------:R-:W-:Y:S01]  /*86d0*/  IMAD.MOV.U32 R149, RZ, RZ, R154 ;  /* 0x000000ffff957224 */ /* 0x000fe200078e009a */
[----:B------:R-:W3:Y:S01]  /*86e0*/  LDL.LU.64 R152, [R1] ;  /* 0x0000000001987983 */ /* 0x000ee20000300a00 */
        /* <DEDUP_REMOVED lines=9> */
[----:B------:R-:W-:Y:S01]  /*8780*/  IMAD.MOV.U32 R23, RZ, RZ, R161 ;  /* 0x000000ffff177224 */ /* 0x000fe200078e00a1 */
[----:B------:R-:W-:Y:S01]  /*8790*/  MOV R17, R165 ;  /* 0x000000a500117202 */ /* 0x000fe20000000f00 */
[----:B------:R-:W-:Y:S01]  /*87a0*/  IMAD.MOV.U32 R22, RZ, RZ, R162 ;  /* 0x000000ffff167224 */ /* 0x000fe200078e00a2 */
[----:B------:R-:W3:Y:S01]  /*87b0*/  LDL.LU.64 R160, [R1+0x20] ;  /* 0x0000200001a07983 */ /* 0x000ee20000300a00 */
[----:B------:R-:W-:-:S02]  /*87c0*/  IMAD.MOV.U32 R19, RZ, RZ, R163 ;  /* 0x000000ffff137224 */ /* 0x000fc400078e00a3 */
[----:B------:R-:W-:Y:S01]  /*87d0*/  IMAD.MOV.U32 R18, RZ, RZ, R164 ;  /* 0x000000ffff127224 */ /* 0x000fe200078e00a4 */
[----:B------:R-:W3:Y:S01]  /*87e0*/  LDL.LU.64 R162, [R1+0x28] ;  /* 0x0000280001a27983 */ /* 0x000ee20000300a00 */
[----:B------:R-:W-:Y:S02]  /*87f0*/  IMAD.MOV.U32 R16, RZ, RZ, R166 ;  /* 0x000000ffff107224 */ /* 0x000fe400078e00a6 */
[----:B------:R-:W-:Y:S01]  /*8800*/  IMAD.MOV.U32 R0, RZ, RZ, R167 ;  /* 0x000000ffff007224 */ /* 0x000fe200078e00a7 */
[----:B------:R-:W3:Y:S04]  /*8810*/  LDL.LU.64 R164, [R1+0x30] ;  /* 0x0000300001a47983 */ /* 0x000ee80000300a00 */
[----:B------:R-:W3:Y:S01]  /*8820*/  LDL.LU.64 R166, [R1+0x38] ;  /* 0x0000380001a67983 */ /* 0x000ee20000300a00 */
[----:B------:R-:W-:Y:S01]  /*8830*/  UIADD3 UR12, UR28, 0x800, URZ ;  /* 0x000008001c0c7890 */ /* 0x000fe2000fffe03f */
[----:B------:R-:W-:-:S06]  /*8840*/  UMOV UR5, 0x40000040 ;  /* 0x4000004000057882 */ /* 0x000fcc0000000000 */
[----:B------:R-:W-:Y:S01]  /*8850*/  UMOV UR4, UR12 ;  /* 0x0000000c00047c82 */ /* 0x000fe20008000000 */
[----:B------:R-:W-:Y:S01]  /*8860*/  UMOV UR9, UR5 ;  /* 0x0000000500097c82 */ /* 0x000fe20008000000 */
[----:B------:R-:W-:Y:S01]  /*8870*/  UMOV UR8, UR4 ;  /* 0x0000000400087c82 */ /* 0x000fe20008000000 */
[----:B------:R-:W-:Y:S01]  /*8880*/  UMOV UR12, UR4 ;  /* 0x00000004000c7c82 */ /* 0x000fe20008000000 */
[----:B------:R-:W-:Y:S01]  /*8890*/  UMOV UR13, UR5 ;  /* 0x00000005000d7c82 */ /* 0x000fe20008000000 */
[----:B------:R-:W-:Y:S01]  /*88a0*/  UMOV UR16, UR4 ;  /* 0x0000000400107c82 */ /* 0x000fe20008000000 */
[----:B------:R-:W-:Y:S01]  /*88b0*/  UMOV UR17, UR5 ;  /* 0x0000000500117c82 */ /* 0x000fe20008000000 */
[----:B--2---:R-:W-:-:S06]  /*88c0*/  WARPGROUP.ARRIVE ;  /* 0x00000000000079c5 */ /* 0x004fcc0000000000 */
[----:B------:R-:W-:Y:S03]  /*88d0*/  IGMMA.64x32x32.S8.S8 R88, gdesc[UR4], R88, gsb0 ;  /* 0x01200000045879f1 */ /* 0x000fe60008041058 */
[----:B------:R-:W-:Y:S02]  /*88e0*/  WARPGROUP.DEPBAR.LE gsb0, 0x0 ;  /* 0x00008000000079c5 */ /* 0x000fe40000010000 */
[----:B---3--:R-:W-:-:S06]  /*88f0*/  WARPGROUP.ARRIVE ;  /* 0x00000000000079c5 */ /* 0x008fcc0000000000 */
[----:B------:R-:W-:Y:S01]  /*8900*/  IGMMA.64x32x32.S8.S8 R152, gdesc[UR8], R152, gsb0 ;  /* 0x01200000089879f1 */ /* 0x000fe20008041098 */
[----:B------:R-:W-:Y:S01]  /*8910*/  IMAD.MOV.U32 R145, RZ, RZ, R102 ;  /* 0x000000ffff917224 */ /* 0x000fe200078e0066 */
[----:B------:R-:W-:Y:S01]  /*8920*/  MOV R146, R103 ;  /* 0x0000006700927202 */ /* 0x000fe20000000f00 */
        /* <DEDUP_REMOVED lines=21> */
[----:B------:R-:W2:Y:S01]  /*8a80*/  LDL.LU.64 R88, [R1+0x660] ;  /* 0x0006600001587983 */ /* 0x000ea20000300a00 */
[----:B------:R-:W-:Y:S02]  /*8a90*/  WARPGROUP.DEPBAR.LE gsb0, 0x0 ;  /* 0x00008000000079c5 */ /* 0x000fe40000010000 */
[----:B------:R-:W-:-:S06]  /*8aa0*/  WARPGROUP.ARRIVE ;  /* 0x00000000000079c5 */ /* 0x000fcc0000000000 */
[----:B------:R-:W-:Y:S01]  /*8ab0*/  IGMMA.64x32x32.S8.S8 R168, gdesc[UR12], R168, gsb0 ;  /* 0x012000000ca879f1 */ /* 0x000fe200080410a8 */
[----:B------:R-:W-:Y:S02]  /*8ac0*/  IMAD.MOV.U32 R81, RZ, RZ, R166 ;  /* 0x000000ffff517224 */ /* 0x000fe400078e00a6 */
        /* <DEDUP_REMOVED lines=21> */
[----:B------:R-:W-:-:S03]  /*8c20*/  IMAD.MOV.U32 R68, RZ, RZ, R153 ;  /* 0x000000ffff447224 */ /* 0x000fc600078e0099 */
[----:B------:R-:W3:Y:S01]  /*8c30*/  LDL.LU.64 R152, [R1+0x620] ;  /* 0x0006200001987983 */ /* 0x000ee20000300a00 */
[----:B------:R-:W-:Y:S02]  /*8c40*/  WARPGROUP.DEPBAR.LE gsb0, 0x0 ;  /* 0x00008000000079c5 */ /* 0x000fe40000010000 */
[----:B------:R-:W-:-:S06]  /*8c50*/  WARPGROUP.ARRIVE ;  /* 0x00000000000079c5 */ /* 0x000fcc0000000000 */
[----:B------:R-:W-:Y:S01]  /*8c60*/  IGMMA.64x32x32.S8.S8 R104, gdesc[UR16], R104, gsb0 ;  /* 0x01200000106879f1 */ /* 0x000fe20008041068 */
        /* <DEDUP_REMOVED lines=8> */
[----:B0-----:R-:W-:Y:S01]  /*8cf0*/  IMAD.MOV.U32 R174, RZ, RZ, R222 ;  /* 0x000000ffffae7224 */ /* 0x001fe200078e00de */
[----:B------:R-:W-:Y:S01]  /*8d00*/  UMOV UR20, UR4 ;  /* 0x0000000400147c82 */ /* 0x000fe20008000000 */
[----:B-1----:R-:W-:-:S02]  /*8d10*/  IMAD.MOV.U32 R172, RZ, RZ, R220 ;  /* 0x000000ffffac7224 */ /* 0x002fc400078e00dc */
[----:B----4-:R-:W-:Y:S02]  /*8d20*/  IMAD.MOV.U32 R170, RZ, RZ, R218 ;  /* 0x000000ffffaa7224 */ /* 0x010fe400078e00da */
[----:B------:R-:W-:Y:S01]  /*8d30*/  IMAD.MOV.U32 R168, RZ, RZ, R216 ;  /* 0x000000ffffa87224 */ /* 0x000fe200078e00d8 */
[----:B------:R-:W-:Y:S01]  /*8d40*/  MOV R169, R217 ;  /* 0x000000d900a97202 */ /* 0x000fe20000000f00 */
[----:B------:R-:W4:Y:S01]  /*8d50*/  LDL.LU R216, [R1+0x618] ;  /* 0x0006180001d87983 */ /* 0x000f220000300800 */
[----:B------:R-:W-:-:S03]  /*8d60*/  IMAD.MOV.U32 R171, RZ, RZ, R219 ;  /* 0x000000ffffab7224 */ /* 0x000fc600078e00db */
[----:B------:R-:W4:Y:S01]  /*8d70*/  LDL.LU R217, [R1+0x614] ;  /* 0x0006140001d97983 */ /* 0x000f220000300800 */
[----:B------:R-:W-:-:S03]  /*8d80*/  IMAD.MOV.U32 R173, RZ, RZ, R221 ;  /* 0x000000ffffad7224 */ /* 0x000fc600078e00dd */
[----:B------:R-:W4:Y:S01]  /*8d90*/  LDL.LU R218, [R1+0x610] ;  /* 0x0006100001da7983 */ /* 0x000f220000300800 */
[----:B------:R-:W-:-:S03]  /*8da0*/  UMOV UR21, UR5 ;  /* 0x0000000500157c82 */ /* 0x000fc60008000000 */
[----:B------:R-:W4:Y:S01]  /*8db0*/  LDL.LU R219, [R1+0x60c] ;  /* 0x00060c0001db7983 */ /* 0x000f220000300800 */
[----:B------:R-:W-:Y:S02]  /*8dc0*/  WARPGROUP.DEPBAR.LE gsb0, 0x0 ;  /* 0x00008000000079c5 */ /* 0x000fe40000010000 */
[----:B------:R-:W-:Y:S01]  /*8dd0*/  WARPGROUP.ARRIVE ;  /* 0x00000000000079c5 */ /* 0x000fe20000000000 */
[----:B------:R-:W4:Y:S01]  /*8de0*/  LDL.LU R220, [R1+0x608] ;  /* 0x0006080001dc7983 */ /* 0x000f220000300800 */
[----:B------:R-:W-:-:S03]  /*8df0*/  IMAD.MOV.U32 R175, RZ, RZ, R223 ;  /* 0x000000ffffaf7224 */ /* 0x000fc600078e00df */
[----:B------:R-:W4:Y:S01]  /*8e00*/  LDL.LU R221, [R1+0x604] ;  /* 0x0006040001dd7983 */ /* 0x000f220000300800 */
[----:B------:R-:W-:Y:S01]  /*8e10*/  IMAD.MOV.U32 R176, RZ, RZ, R224 ;  /* 0x000000ffffb07224 */ /* 0x000fe200078e00e0 */
[----:B------:R-:W-:Y:S02]  /*8e20*/  IGMMA.64x32x32.S8.S8 R40, gdesc[UR20], R40, gsb0 ;  /* 0x01200000142879f1 */ /* 0x000fe40008041028 */
        /* <DEDUP_REMOVED lines=43> */
[----:B------:R-:W-:Y:S01]  /*90e0*/  WARPGROUP.ARRIVE ;  /* 0x00000000000079c5 */ /* 0x000fe20000000000 */
[----:B------:R-:W-:-:S05]  /*90f0*/  UMOV UR21, 0x40000040 ;  /* 0x4000004000157882 */ /* 0x000fca0000000000 */
[----:B------:R-:W-:Y:S02]  /*9100*/  UMOV UR20, UR8 ;  /* 0x0000000800147c82 */ /* 0x000fe40008000000 */
[----:B------:R-:W-:Y:S01]  /*9110*/  IGMMA.64x32x32.S8.S8 R24, gdesc[UR20], R24, gsb0 ;  /* 0x01200000141879f1 */ /* 0x000fe20008041018 */
[----:B------:R-:W-:Y:S01]  /*9120*/  UMOV UR16, UR20 ;  /* 0x0000001400107c82 */ /* 0x000fe20008000000 */
[----:B------:R-:W-:Y:S01]  /*9130*/  UMOV UR17, UR21 ;  /* 0x0000001500117c82 */ /* 0x000fe20008000000 */
[----:B------:R-:W-:Y:S02]  /*9140*/  WARPGROUP.DEPBAR.LE gsb0, 0x0 ;  /* 0x00008000000079c5 */ /* 0x000fe40000010000 */
[----:B--2---:R-:W-:-:S06]  /*9150*/  WARPGROUP.ARRIVE ;  /* 0x00000000000079c5 */ /* 0x004fcc0000000000 */
[----:B------:R-:W-:Y:S01]  /*9160*/  IGMMA.64x32x32.S8.S8 R88, gdesc[UR16], R88, gsb0 ;  /* 0x01200000105879f1 */ /* 0x000fe20008041058 */
[----:B------:R-:W-:Y:S01]  /*9170*/  UMOV UR12, UR20 ;  /* 0x00000014000c7c82 */ /* 0x000fe20008000000 */
[----:B------:R-:W-:Y:S01]  /*9180*/  UMOV UR13, UR21 ;  /* 0x00000015000d7c82 */ /* 0x000fe20008000000 */
[----:B------:R-:W-:Y:S02]  /*9190*/  WARPGROUP.DEPBAR.LE gsb0, 0x0 ;  /* 0x00008000000079c5 */ /* 0x000fe40000010000 */
[----:B---3--:R-:W-:-:S06]  /*91a0*/  WARPGROUP.ARRIVE ;  /* 0x00000000000079c5 */ /* 0x008fcc0000000000 */
[----:B------:R-:W-:Y:S01]  /*91b0*/  IGMMA.64x32x32.S8.S8 R152, gdesc[UR12], R152, gsb0 ;  /* 0x012000000c9879f1 */ /* 0x000fe20008041098 */
[----:B------:R-:W-:Y:S01]  /*91c0*/  UMOV UR8, UR20 ;  /* 0x0000001400087c82 */ /* 0x000fe20008000000 */
[----:B------:R-:W-:Y:S01]  /*91d0*/  UMOV UR9, UR21 ;  /* 0x0000001500097c82 */ /* 0x000fe20008000000 */
[----:B------:R-:W-:Y:S02]  /*91e0*/  WARPGROUP.DEPBAR.LE gsb0, 0x0 ;  /* 0x00008000000079c5 */ /* 0x000fe40000010000 */
[----:B----4-:R-:W-:-:S06]  /*91f0*/  WARPGROUP.ARRIVE ;  /* 0x00000000000079c5 */ /* 0x010fcc0000000000 */
        /* <DEDUP_REMOVED lines=22> */
[----:B------:R-:W-:Y:S02]  /*9360*/  UIADD3 UR4, UR28, 0x2, URZ ;  /* 0x000000021c047890 */ /* 0x000fe4000fffe03f */
[----:B------:R-:W-:Y:S01]  /*9370*/  UIADD3 UR5, UR29, 0x2, URZ ;  /* 0x000000021d057890 */ /* 0x000fe2000fffe03f */
[----:B------:R-:W-:Y:S01]  /*9380*/  UMOV UR9, 0x40000040 ;  /* 0x4000004000097882 */ /* 0x000fe20000000000 */
[----:B------:R-:W-:-:S03]  /*9390*/  UMOV UR11, 0x40000040 ;  /* 0x40000040000b7882 */ /* 0x000fc60000000000 */
[----:B------:R-:W-:Y:S02]  /*93a0*/  UMOV UR8, UR4 ;  /* 0x0000000400087c82 */ /* 0x000fe40008000000 */
[----:B------:R-:W-:Y:S01]  /*93b0*/  UMOV UR10, UR5 ;  /* 0x00000005000a7c82 */ /* 0x000fe20008000000 */
[----:B------:R-:W-:Y:S02]  /*93c0*/  WARPGROUP.DEPBAR.LE gsb0, 0x0 ;  /* 0x00008000000079c5 */ /* 0x000fe40000010000 */
[----:B------:R-:W-:-:S06]  /*93d0*/  WARPGROUP.ARRIVE ;  /* 0x00000000000079c5 */ /* 0x000fcc0000000000 */
[----:B------:R-:W-:Y:S01]  /*93e0*/  IGMMA.64x32x32.S8.S8 R104, gdesc[UR8], R104, gsb0 ;  /* 0x01200000086879f1 */ /* 0x000fe20008041068 */
[----:B------:R-:W-:Y:S01]  /*93f0*/  UIADD3 UR6, UR29, 0x102, URZ ;  /* 0x000001021d067890 */ /* 0x000fe2000fffe03f */
[----:B------:R-:W-:Y:S01]  /*9400*/  UMOV UR4, UR8 ;  /* 0x0000000800047c82 */ /* 0x000fe20008000000 */
[----:B------:R-:W-:Y:S01]  /*9410*/  UMOV UR5, UR9 ;  /* 0x0000000900057c82 */ /* 0x000fe20008000000 */
[----:B------:R-:W-:Y:S01]  /*9420*/  UMOV UR7, 0x40000040 ;  /* 0x4000004000077882 */ /* 0x000fe20000000000 */
[----:B------:R-:W-:Y:S02]  /*9430*/  WARPGROUP.DEPBAR.LE gsb0, 0x0 ;  /* 0x00008000000079c5 */ /* 0x000fe40000010000 */
[----:B------:R-:W-:-:S06]  /*9440*/  WARPGROUP.ARRIVE ;  /* 0x00000000000079c5 */ /* 0x000fcc0000000000 */
[----:B------:R-:W-:Y:S01]  /*9450*/  IGMMA.64x32x32.S8.S8 R168, gdesc[UR4], R168, gsb0 ;  /* 0x0120000004a879f1 */ /* 0x000fe200080410a8 */
[----:B------:R-:W-:Y:S01]  /*9460*/  UIADD3 UR14, UR29, 0x202, URZ ;  /* 0x000002021d0e7890 */ /* 0x000fe2000fffe03f */
[----:B------:R-:W-:Y:S01]  /*9470*/  UMOV UR12, UR8 ;  /* 0x00000008000c7c82 */ /* 0x000fe20008000000 */
[----:B------:R-:W-:Y:S01]  /*9480*/  UMOV UR13, UR9 ;  /* 0x00000009000d7c82 */ /* 0x000fe20008000000 */
[----:B------:R-:W-:Y:S01]  /*9490*/  UMOV UR15, 0x40000040 ;  /* 0x40000040000f7882 */ /* 0x000fe20000000000 */
[----:B------:R-:W-:Y:S01]  /*94a0*/  STL.64 [R1+0x180], R104 ;  /* 0x0001806801007387 */ /* 0x000fe20000100a00 */
[----:B------:R-:W-:Y:S02]  /*94b0*/  WARPGROUP.DEPBAR.LE gsb0, 0x0 ;  /* 0x00008000000079c5 */ /* 0x000fe40000010000 */
        /* <DEDUP_REMOVED lines=28> */
[----:B--2---:R-:W-:Y:S02]  /*9680*/  IMAD.MOV.U32 R202, RZ, RZ, R69 ;  /* 0x000000ffffca7224 */ /* 0x004fe400078e0045 */
[----:B---3--:R-:W-:Y:S02]  /*9690*/  IMAD.MOV.U32 R200, RZ, RZ, R67 ;  /* 0x000000ffffc87224 */ /* 0x008fe400078e0043 */
[----:B------:R-:W2:Y:S01]  /*96a0*/  LDL.LU R67, [R1+0x5d8] ;  /* 0x0005d80001437983 */ /* 0x000ea20000300800 */
[----:B------:R-:W-:Y:S02]  /*96b0*/  IMAD.MOV.U32 R201, RZ, RZ, R68 ;  /* 0x000000ffffc97224 */ /* 0x000fe400078e0044 */
[----:B------:R-:W-:Y:S01]  /*96c0*/  IMAD.MOV.U32 R203, RZ, RZ, R70 ;  /* 0x000000ffffcb7224 */ /* 0x000fe200078e0046 */
[----:B------:R-:W2:Y:S01]  /*96d0*/  LDL.LU R68, [R1+0x5d4] ;  /* 0x0005d40001447983 */ /* 0x000ea20000300800 */
[----:B------:R-:W-:-:S03]  /*96e0*/  IMAD.MOV.U32 R205, RZ, RZ, R72 ;  /* 0x000000ffffcd7224 */ /* 0x000fc600078e0048 */
[----:B------:R-:W2:Y:S01]  /*96f0*/  LDL.LU R69, [R1+0x5d0] ;  /* 0x0005d00001457983 */ /* 0x000ea20000300800 */
[----:B------:R-:W-:-:S03]  /*9700*/  MOV R207, R74 ;  /* 0x0000004a00cf7202 */ /* 0x000fc60000000f00 */
[----:B------:R-:W2:Y:S01]  /*9710*/  LDL.LU R70, [R1+0x5cc] ;  /* 0x0005cc0001467983 */ /* 0x000ea20000300800 */
[----:B------:R-:W-:-:S03]  /*9720*/  IMAD.MOV.U32 R208, RZ, RZ, R75 ;  /* 0x000000ffffd07224 */ /* 0x000fc600078e004b */
[----:B------:R-:W2:Y:S01]  /*9730*/  LDL.LU R71, [R1+0x5c8] ;  /* 0x0005c80001477983 */ /* 0x000ea20000300800 */
[----:B------:R-:W-:-:S03]  /*9740*/  IMAD.MOV.U32 R209, RZ, RZ, R76 ;  /* 0x000000ffffd17224 */ /* 0x000fc600078e004c */
[----:B------:R-:W3:Y:S01]  /*9750*/  LDL.LU R72, [R1+0x5c4] ;  /* 0x0005c40001487983 */ /* 0x000ee20000300800 */
        /* <DEDUP_REMOVED lines=50> */
[----:B------:R-:W-:Y:S01]  /*9a80*/  IMAD.MOV.U32 R14, RZ, RZ, R43 ;  /* 0x000000ffff0e7224 */ /* 0x000fe200078e002b */
[----:B------:R-:W-:Y:S02]  /*9a90*/  MOV R12, R45 ;  /* 0x0000002d000c7202 */ /* 0x000fe40000000f00 */
[----:B------:R-:W4:Y:S01]  /*9aa0*/  LDL.LU R146, [R1+0x55c] ;  /* 0x00055c0001927983 */ /* 0x000f220000300800 */
[----:B------:R-:W-:-:S03]  /*9ab0*/  IMAD.MOV.U32 R13, RZ, RZ, R44 ;  /* 0x000000ffff0d7224 */ /* 0x000fc600078e002c */
[----:B------:R-:W2:Y:S01]  /*9ac0*/  LDL.LU.64 R40, [R1+0x40] ;  /* 0x0000400001287983 */ /* 0x000ea20000300a00 */
[----:B------:R-:W-:Y:S02]  /*9ad0*/  IMAD.MOV.U32 R11, RZ, RZ, R46 ;  /* 0x000000ffff0b7224 */ /* 0x000fe400078e002e */
        /* <DEDUP_REMOVED lines=14> */
[----:B------:R-:W-:-:S03]  /*9bc0*/  IMAD.MOV.U32 R104, RZ, RZ, R147 ;  /* 0x000000ffff687224 */ /* 0x000fc600078e0093 */
[----:B------:R-:W2:Y:S01]  /*9bd0*/  LDL.LU.64 R52, [R1+0x70] ;  /* 0x0000700001347983 */ /* 0x000ea20000300a00 */
[----:B------:R-:W-:-:S03]  /*9be0*/  IMAD.MOV.U32 R105, RZ, RZ, R148 ;  /* 0x000000ffff697224 */ /* 0x000fc600078e0094 */
[----:B------:R-:W2:Y:S01]  /*9bf0*/  LDL.LU.64 R54, [R1+0x78] ;  /* 0x0000780001367983 */ /* 0x000ea20000300a00 */
[----:B------:R-:W-:-:S03]  /*9c00*/  IMAD.MOV.U32 R106, RZ, RZ, R149 ;  /* 0x000000ffff6a7224 */ /* 0x000fc600078e0095 */
[----:B------:R-:W4:Y:S01]  /*9c10*/  LDL.LU R147, [R1+0x558] ;  /* 0x0005580001937983 */ /* 0x000f220000300800 */
[----:B------:R-:W-:-:S03]  /*9c20*/  IMAD.MOV.U32 R107, RZ, RZ, R150 ;  /* 0x000000ffff6b7224 */ /* 0x000fc600078e0096 */
[----:B------:R-:W4:Y:S01]  /*9c30*/  LDL.LU R148, [R1+0x554] ;  /* 0x0005540001947983 */ /* 0x000f220000300800 */
[----:B------:R-:W-:-:S03]  /*9c40*/  IMAD.MOV.U32 R108, RZ, RZ, R151 ;  /* 0x000000ffff6c7224 */ /* 0x000fc600078e0097 */
[----:B------:R-:W4:Y:S04]  /*9c50*/  LDL.LU R149, [R1+0x550] ;  /* 0x0005500001957983 */ /* 0x000f280000300800 */
[----:B------:R-:W4:Y:S04]  /*9c60*/  LDL.LU R150, [R1+0x54c] ;  /* 0x00054c0001967983 */ /* 0x000f280000300800 */
[----:B------:R-:W4:Y:S01]  /*9c70*/  LDL.LU R151, [R1+0x548] ;  /* 0x0005480001977983 */ /* 0x000f220000300800 */
        /* <DEDUP_REMOVED lines=12> */
[----:B---3--:R-:W-:-:S06]  /*9d40*/  WARPGROUP.ARRIVE ;  /* 0x00000000000079c5 */ /* 0x008fcc0000000000 */
[----:B------:R-:W-:Y:S01]  /*9d50*/  IGMMA.64x32x32.S8.S8 R72, gdesc[UR20], R72, gsb0 ;  /* 0x01200000144879f1 */ /* 0x000fe20008041048 */
[----:B------:R-:W-:Y:S01]  /*9d60*/  UMOV UR20, UR4 ;  /* 0x0000000400147c82 */ /* 0x000fe20008000000 */
[----:B------:R-:W-:Y:S01]  /*9d70*/  UMOV UR21, 0x40000040 ;  /* 0x4000004000157882 */ /* 0x000fe20000000000 */
[----:B------:R-:W-:Y:S02]  /*9d80*/  WARPGROUP.DEPBAR.LE gsb0, 0x0 ;  /* 0x00008000000079c5 */ /* 0x000fe40000010000 */
[----:B--2---:R-:W-:-:S06]  /*9d90*/  WARPGROUP.ARRIVE ;  /* 0x00000000000079c5 */ /* 0x004fcc0000000000 */
        /* <DEDUP_REMOVED lines=36> */
[----:B------:R-:W-:Y:S02]  /*9fe0*/  IMAD.MOV.U32 R16, RZ, RZ, R54 ;  /* 0x000000ffff107224 */ /* 0x000fe400078e0036 */
[----:B------:R-:W-:Y:S01]  /*9ff0*/  IMAD.MOV.U32 R0, RZ, RZ, R55 ;  /* 0x000000ffff007224 */ /* 0x000fe200078e0037 */
        /* <DEDUP_REMOVED lines=130> */
[----:B------:R-:W-:Y:S04]  /*a820*/  STL [R1+0x38c], R54 ;  /* 0x00038c3601007387 */ /* 0x000fe80000100800 */
        /* <DEDUP_REMOVED lines=58> */
[----:B------:R-:W-:-:S02]  /*abd0*/  UIADD3 UR16, UR28, 0x4, URZ ;  /* 0x000000041c107890 */ /* 0x000fc4000fffe03f */
[----:B------:R-:W-:Y:S01]  /*abe0*/  UIADD3 UR12, UR29, 0x4, URZ ;  /* 0x000000041d0c7890 */ /* 0x000fe2000fffe03f */
[----:B------:R-:W-:Y:S01]  /*abf0*/  UMOV UR5, 0x40000040 ;  /* 0x4000004000057882 */ /* 0x000fe20000000000 */
[----:B------:R-:W-:-:S03]  /*ac00*/  UMOV UR7, 0x40000040 ;  /* 0x4000004000077882 */ /* 0x000fc60000000000 */
[----:B------:R-:W-:Y:S02]  /*ac10*/  UMOV UR4, UR16 ;  /* 0x0000001000047c82 */ /* 0x000fe40008000000 */
        /* <DEDUP_REMOVED lines=14> */
[----:B------:R-:W-:Y:S01]  /*ad00*/  UMOV UR15, 0x40000040 ;  /* 0x40000040000f7882 */ /* 0x000fe20000000000 */
[----:B------:R-:W-:Y:S02]  /*ad10*/  WARPGROUP.DEPBAR.LE gsb0, 0x0 ;  /* 0x00008000000079c5 */ /* 0x000fe40000010000 */
[----:B----4-:R-:W-:-:S06]  /*ad20*/  WARPGROUP.ARRIVE ;  /* 0x00000000000079c5 */ /* 0x010fcc0000000000 */
[----:B------:R-:W-:Y:S01]  /*ad30*/  IGMMA.64x32x32.S8.S8 R200, gdesc[UR12], R200, gsb0 ;  /* 0x012000000cc879f1 */ /* 0x000fe200080410c8 */
[----:B------:R-:W-:Y:S01]  /*ad40*/  UIADD3 UR18, UR29, 0x304, URZ ;  /* 0x000003041d127890 */ /* 0x000fe2000fffe03f */
[----:B------:R-:W-:Y:S01]  /*ad50*/  UMOV UR16, UR4 ;  /* 0x0000000400107c82 */ /* 0x000fe20008000000 */
[----:B------:R-:W-:Y:S01]  /*ad60*/  UMOV UR17, UR5 ;  /* 0x0000000500117c82 */ /* 0x000fe20008000000 */
[----:B------:R-:W-:Y:S01]  /*ad70*/  UMOV UR19, 0x40000040 ;  /* 0x4000004000137882 */ /* 0x000fe20000000000 */
[----:B------:R-:W-:Y:S02]  /*ad80*/  IMAD.MOV.U32 R108, RZ, RZ, R168 ;  /* 0x000000ffff6c7224 */ /* 0x000fe400078e00a8 */
[----:B------:R-:W-:Y:S01]  /*ad90*/  IMAD.MOV.U32 R109, RZ, RZ, R169 ;  /* 0x000000ffff6d7224 */ /* 0x000fe200078e00a9 */
[----:B------:R-:W2:Y:S01]  /*ada0*/  LDL.LU R168, [R1+0x40] ;  /* 0x0000400001a87983 */ /* 0x000ea20000300800 */
[----:B------:R-:W-:Y:S02]  /*adb0*/  IMAD.MOV.U32 R110, RZ, RZ, R170 ;  /* 0x000000ffff6e7224 */ /* 0x000fe400078e00aa */
[----:B------:R-:W-:Y:S01]  /*adc0*/  IMAD.MOV.U32 R111, RZ, RZ, R171 ;  /* 0x000000ffff6f7224 */ /* 0x000fe200078e00ab */
        /* <DEDUP_REMOVED lines=11> */
[----:B------:R-:W-:-:S02]  /*ae80*/  IMAD.MOV.U32 R21, RZ, RZ, R40 ;  /* 0x000000ffff157224 */ /* 0x000fc400078e0028 */
[----:B------:R-:W-:Y:S01]  /*ae90*/  IMAD.MOV.U32 R20, RZ, RZ, R41 ;  /* 0x000000ffff147224 */ /* 0x000fe200078e0029 */
[----:B------:R-:W3:Y:S01]  /*aea0*/  LDL.LU.64 R38, [R1+0x108] ;  /* 0x0001080001267983 */ /* 0x000ee20000300a00 */
[----:B------:R-:W-:Y:S01]  /*aeb0*/  IMAD.MOV.U32 R15, RZ, RZ, R42 ;  /* 0x000000ffff0f7224 */ /* 0x000fe200078e002a */
[----:B------:R-:W-:Y:S01]  /*aec0*/  MOV R13, R44 ;  /* 0x0000002c000d7202 */ /* 0x000fe20000000f00 */
        /* <DEDUP_REMOVED lines=146> */
[----:B------:R-:W-:Y:S01]  /*b7f0*/  IMAD.MOV.U32 R215, RZ, RZ, R51 ;  /* 0x000000ffffd77224 */ /* 0x000fe200078e0033 */
[----:B--2---:R-:W-:Y:S01]  /*b800*/  WARPGROUP.ARRIVE ;  /* 0x00000000000079c5 */ /* 0x004fe20000000000 */
[----:B------:R-:W-:Y:S01]  /*b810*/  IMAD.MOV.U32 R235, RZ, RZ, R210 ;  /* 0x000000ffffeb7224 */ /* 0x000fe200078e00d2 */
[----:B------:R-:W2:Y:S04]  /*b820*/  LDL.LU.64 R50, [R1+0x440] ;  /* 0x0004400001327983 */ /* 0x000ea80000300a00 */
[----:B------:R-:W-:Y:S01]  /*b830*/  IGMMA.64x32x32.S8.S8 R168, gdesc[UR8], R168, gsb0 ;  /* 0x0120000008a879f1 */ /* 0x000fe200080410a8 */
[----:B------:R-:W-:Y:S02]  /*b840*/  IMAD.MOV.U32 R234, RZ, RZ, R211 ;  /* 0x000000ffffea7224 */ /* 0x000fe400078e00d3 */
[----:B------:R-:W-:-:S02]  /*b850*/  IMAD.MOV.U32 R212, RZ, RZ, R48 ;  /* 0x000000ffffd47224 */ /* 0x000fc400078e0030 */
[----:B------:R-:W-:Y:S02]  /*b860*/  IMAD.MOV.U32 R213, RZ, RZ, R49 ;  /* 0x000000ffffd57224 */ /* 0x000fe400078e0031 */
        /* <DEDUP_REMOVED lines=26> */
[----:B------:R-:W3:Y:S01]  /*ba10*/  LDL.LU.64 R38, [R1+0x410] ;  /* 0x0004100001267983 */ /* 0x000ee20000300a00 */
[----:B------:R-:W-:-:S03]  /*ba20*/  IMAD.MOV.U32 R201, RZ, RZ, R37 ;  /* 0x000000ffffc97224 */ /* 0x000fc600078e0025 */
[----:B------:R-:W3:Y:S01]  /*ba30*/  LDL.LU.64 R36, [R1+0x408] ;  /* 0x0004080001247983 */ /* 0x000ee20000300a00 */
[----:B------:R-:W-:Y:S02]  /*ba40*/  WARPGROUP.DEPBAR.LE gsb0, 0x0 ;  /* 0x00008000000079c5 */ /* 0x000fe40000010000 */
[----:B------:R-:W-:Y:S02]  /*ba50*/  IMAD.MOV.U32 R145, RZ, RZ, R182 ;  /* 0x000000ffff917224 */ /* 0x000fe400078e00b6 */
        /* <DEDUP_REMOVED lines=15> */
[----:B------:R-:W-:Y:S01]  /*bb50*/  IMAD.MOV.U32 R136, RZ, RZ, R173 ;  /* 0x000000ffff887224 */ /* 0x000fe200078e00ad */
[----:B------:R-:W-:Y:S01]  /*bb60*/  MOV R84, R169 ;  /* 0x000000a900547202 */ /* 0x000fe20000000f00 */
[----:B------:R-:W-:Y:S01]  /*bb70*/  IMAD.MOV.U32 R85, RZ, RZ, R170 ;  /* 0x000000ffff557224 */ /* 0x000fe200078e00aa */
[----:B------:R-:W4:Y:S01]  /*bb80*/  LDL.LU.64 R172, [R1+0x3d8] ;  /* 0x0003d80001ac7983 */ /* 0x000f220000300a00 */
[----:B------:R-:W-:-:S02]  /*bb90*/  IMAD.MOV.U32 R86, RZ, RZ, R171 ;  /* 0x000000ffff567224 */ /* 0x000fc400078e00ab */
[----:B------:R-:W-:Y:S01]  /*bba0*/  IMAD.MOV.U32 R83, RZ, RZ, R168 ;  /* 0x000000ffff537224 */ /* 0x000fe200078e00a8 */
[----:B------:R-:W4:Y:S04]  /*bbb0*/  LDL.LU.64 R170, [R1+0x3d0] ;  /* 0x0003d00001aa7983 */ /* 0x000f280000300a00 */
        /* <DEDUP_REMOVED lines=16> */
[----:B----4-:R-:W-:Y:S01]  /*bcc0*/  IMAD.MOV.U32 R170, RZ, RZ, R110 ;  /* 0x000000ffffaa7224 */ /* 0x010fe200078e006e */
[----:B------:R-:W-:Y:S01]  /*bcd0*/  MOV R171, R111 ;  /* 0x0000006f00ab7202 */ /* 0x000fe20000000f00 */
[----:B--2---:R-:W-:Y:S02]  /*bce0*/  IMAD.MOV.U32 R168, RZ, RZ, R108 ;  /* 0x000000ffffa87224 */ /* 0x004fe400078e006c */
        /* <DEDUP_REMOVED lines=144> */
[----:B------:R-:W-:-:S03]  /*c5f0*/  IMAD.MOV.U32 R173, RZ, RZ, R136 ;  /* 0x000000ffffad7224 */ /* 0x000fc600078e0088 */
[----:B------:R-:W2:Y:S01]  /*c600*/  LDL.LU R84, [R1+0x380] ;  /* 0x0003800001547983 */ /* 0x000ea20000300800 */
[----:B---3--:R-:W-:-:S03]  /*c610*/  IMAD.MOV.U32 R174, RZ, RZ, R137 ;  /* 0x000000ffffae7224 */ /* 0x008fc600078e0089 */
[----:B------:R-:W2:Y:S01]  /*c620*/  LDL.LU R85, [R1+0x37c] ;  /* 0x00037c0001557983 */ /* 0x000ea20000300800 */
[----:B------:R-:W-:-:S03]  /*c630*/  IMAD.MOV.U32 R175, RZ, RZ, R138 ;  /* 0x000000ffffaf7224 */ /* 0x000fc600078e008a */
[----:B------:R-:W2:Y:S01]  /*c640*/  LDL.LU R86, [R1+0x378] ;  /* 0x0003780001567983 */ /* 0x000ea20000300800 */
[----:B0-----:R-:W-:-:S03]  /*c650*/  IMAD.MOV.U32 R176, RZ, RZ, R139 ;  /* 0x000000ffffb07224 */ /* 0x001fc600078e008b */
[----:B------:R-:W2:Y:S01]  /*c660*/  LDL.LU R87, [R1+0x374] ;  /* 0x0003740001577983 */ /* 0x000ea20000300800 */
[----:B------:R-:W-:-:S03]  /*c670*/  MOV R177, R140 ;  /* 0x0000008c00b17202 */ /* 0x000fc60000000f00 */
        /* <DEDUP_REMOVED lines=50> */
[----:B------:R-:W-:-:S02]  /*c9a0*/  IMAD.MOV.U32 R21, RZ, RZ, R40 ;  /* 0x000000ffff157224 */ /* 0x000fc400078e0028 */
[----:B------:R-:W-:Y:S01]  /*c9b0*/  IMAD.MOV.U32 R20, RZ, RZ, R41 ;  /* 0x000000ffff147224 */ /* 0x000fe200078e0029 */
        /* <DEDUP_REMOVED lines=248> */
[----:B------:R-:W-:Y:S01]  /*d940*/  BPT.TRAP 0x1 ;  /* 0x000000040000795c */ /* 0x000fe20000300000 */
.L_x_27:
[----:B------:R-:W2:Y:S04]  /*d950*/  LDL R2, [R1+0x1d0] ;  /* 0x0001d00001027983 */ /* 0x000ea80000100800 */
[----:B------:R-:W3:Y:S01]  /*d960*/  LDL R3, [R1+0x1d4] ;  /* 0x0001d40001037983 */ /* 0x000ee20000100800 */
[----:B------:R-:W-:Y:S01]  /*d970*/  UISETP.GT.U32.AND UP0, UPT, UR36, 0x1, UPT ;  /* 0x000000012400788c */ /* 0x000fe2000bf04070 */
[----:B--2---:R-:W-:Y:S01]  /*d980*/  ISETP.NE.AND P1, PT, R2, RZ, PT ;  /* 0x000000ff0200720c */ /* 0x004fe20003f25270 */
[----:B------:R-:W-:-:S12]  /*d990*/  IMAD.U32 R2, RZ, RZ, UR24 ;  /* 0x00000018ff027e24 */ /* 0x000fd8000f8e00ff */
[----:B-----5:R-:W-:-:S04]  /*d9a0*/  @P1 IMAD R2, R2, 0x8, R0 ;  /* 0x0000000802021824 */ /* 0x020fc800078e0200 */
[----:B------:R-:W-:-:S05]  /*d9b0*/  @P1 VIADD R2, R2, 0x10 ;  /* 0x0000001002021836 */ /* 0x000fca0000000000 */
[----:B---3--:R-:W-:-:S04]  /*d9c0*/  @P1 PRMT R2, R3, 0x654, R2 ;  /* 0x0000065403021816 */ /* 0x008fc80000000002 */
[----:B------:R1:W-:Y:S01]  /*d9d0*/  @P1 SYNCS.ARRIVE.TRANS64.RED.A1T0 RZ, [R2+URZ], RZ ;  /* 0x000000ff02ff19a7 */ /* 0x0003e2000810043f */
[----:B------:R-:W-:-:S13]  /*d9e0*/  PLOP3.LUT P1, PT, PT, PT, UP0, 0x80, 0x0 ;  /* 0x000000000000781c */ /* 0x000fda0003f2f008 */
[----:B-1----:R-:W-:Y:S05]  /*d9f0*/  @P1 BRA `(.L_x_28) ;  /* 0x0000000000041947 */ /* 0x002fea0003800000 */
[----:B------:R-:W-:Y:S01]  /*da00*/  BPT.TRAP 0x1 ;  /* 0x000000040000795c */ /* 0x000fe20000300000 */
.L_x_28:
[----:B------:R-:W-:Y:S02]  /*da10*/  UISETP.GT.AND UP2, UPT, UR27, 0x1, UPT ;  /* 0x000000011b00788c */ /* 0x000fe4000bf44270 */
[----:B------:R-:W-:Y:S02]  /*da20*/  UIADD3 UR25, UR25, 0x1, URZ ;  /* 0x0000000119197890 */ /* 0x000fe4000fffe03f */
[----:B------:R-:W-:Y:S02]  /*da30*/  UIADD3 UR24, UR24, 0x1, URZ ;  /* 0x0000000118187890 */ /* 0x000fe4000fffe03f */
[----:B------:R-:W-:Y:S01]  /*da40*/  PLOP3.LUT P1, PT, PT, PT, UP2, 0x80, 0x0 ;  /* 0x000000000000781c */ /* 0x000fe20003f2f028 */
[----:B------:R-:W-:Y:S02]  /*da50*/  UISETP.NE.AND UP0, UPT, UR25, 0x2, UPT ;  /* 0x000000021900788c */ /* 0x000fe4000bf05270 */
[----:B------:R-:W-:Y:S02]  /*da60*/  UIADD3 UR4, UR27, -0x1, URZ ;  /* 0xffffffff1b047890 */ /* 0x000fe4000fffe03f */
[----:B------:R-:W-:-:S02]  /*da70*/  UISETP.NE.AND UP1, UPT, UR24, 0x2, UPT ;  /* 0x000000021800788c */ /* 0x000fc4000bf25270 */
[----:B------:R-:W-:Y:S02]  /*da80*/  USEL UR5, URZ, 0x1, UP0 ;  /* 0x000000013f057887 */ /* 0x000fe40008000000 */
[----:B------:R-:W-:Y:S02]  /*da90*/  USEL UR25, UR25, URZ, UP0 ;  /* 0x0000003f19197287 */ /* 0x000fe40008000000 */
[----:B------:R-:W-:Y:S02]  /*daa0*/  USEL UR24, UR24, URZ, UP1 ;  /* 0x0000003f18187287 */ /* 0x000fe40008800000 */
[----:B------:R-:W-:Y:S01]  /*dab0*/  ULOP3.LUT UR26, UR26, UR5, URZ, 0x3c, !UPT ;  /* 0x000000051a1a7292 */ /* 0x000fe2000f8e3c3f */
[----:B------:R-:W-:Y:S01]  /*dac0*/  UMOV UR27, UR4 ;  /* 0x00000004001b7c82 */ /* 0x000fe20008000000 */
[----:B------:R-:W-:Y:S10]  /*dad0*/  @P1 BRA `(.L_x_29) ;  /* 0xffffff9c00501947 */ /* 0x000ff4000383ffff */
.L_x_22:
[----:B-----5:R-:W1:Y:S02]  /*dae0*/  LDC R2, c[0x0][0x28c] ;  /* 0x0000a300ff027b82 */ /* 0x020e640000000800 */
[----:B-1----:R-:W-:-:S13]  /*daf0*/  ISETP.GE.AND P1, PT, R2, 0x1, PT ;  /* 0x000000010200780c */ /* 0x002fda0003f26270 */
[----:B------:R-:W-:Y:S05]  /*db00*/  @!P1 BRA `(.L_x_30) ;  /* 0x00000000004c9947 */ /* 0x000fea0003800000 */
[----:B------:R-:W-:Y:S05]  /*db10*/  @!P0 BRA `(.L_x_31) ;  /* 0x0000000000048947 */ /* 0x000fea0003800000 */
[----:B------:R-:W-:Y:S01]  /*db20*/  BPT.TRAP 0x1 ;  /* 0x000000040000795c */ /* 0x000fe20000300000 */
.L_x_31:
[----:B------:R-:W2:Y:S04]  /*db30*/  LDL R2, [R1+0x1d0] ;  /* 0x0001d00001027983 */ /* 0x000ea80000100800 */
[----:B------:R-:W3:Y:S01]  /*db40*/  LDL R3, [R1+0x1d4] ;  /* 0x0001d40001037983 */ /* 0x000ee20000100800 */
[----:B------:R-:W-:Y:S01]  /*db50*/  UISETP.LT.AND UP1, UPT, UR46, 0x1, UPT ;  /* 0x000000012e00788c */ /* 0x000fe2000bf21270 */
[----:B--2---:R-:W-:-:S13]  /*db60*/  ISETP.NE.AND P0, PT, R2, RZ, PT ;  /* 0x000000ff0200720c */ /* 0x004fda0003f05270 */
[----:B------:R-:W-:-:S05]  /*db70*/  VOTEU.ANY UP0, P0 ;  /* 0x00000000003f7886 */ /* 0x000fca0000000100 */
[----:B------:R-:W-:-:S04]  /*db80*/  @UP0 USEL UR4, UR46, 0x1, UP1 ;  /* 0x000000012e040887 */ /* 0x000fc80008800000 */
[----:B------:R-:W-:-:S06]  /*db90*/  @UP0 UIADD3 UR4, UR44, UR46, -UR4 ;  /* 0x0000002e2c040290 */ /* 0x000fcc000fffe804 */
[----:B------:R-:W-:-:S04]  /*dba0*/  IMAD.U32 R2, RZ, RZ, UR4 ;  /* 0x00000004ff027e24 */ /* 0x000fc8000f8e00ff */
[----:B------:R-:W-:-:S05]  /*dbb0*/  @P0 IMAD.SHL.U32 R2, R2, 0x8, RZ ;  /* 0x0000000802020824 */ /* 0x000fca00078e00ff */
[----:B------:R-:W-:Y:S01]  /*dbc0*/  @P0 LOP3.LUT R2, R2, 0x8, RZ, 0xc0, !PT ;  /* 0x0000000802020812 */ /* 0x000fe200078ec0ff */
[----:B------:R-:W-:-:S03]  /*dbd0*/  UISETP.GT.U32.AND UP0, UPT, UR36, 0x1, UPT ;  /* 0x000000012400788c */ /* 0x000fc6000bf04070 */
[----:B------:R-:W-:-:S04]  /*dbe0*/  @P0 IADD3 R0, R0, 0x10, R2 ;  /* 0x0000001000000810 */ /* 0x000fc80007ffe002 */
[----:B---3--:R-:W-:-:S04]  /*dbf0*/  @P0 PRMT R0, R3, 0x654, R0 ;  /* 0x0000065403000816 */ /* 0x008fc80000000000 */
[----:B------:R1:W-:Y:S01]  /*dc00*/  @P0 SYNCS.ARRIVE.TRANS64.RED.A1T0 RZ, [R0+URZ], RZ ;  /* 0x000000ff00ff09a7 */ /* 0x0003e2000810043f */
[----:B------:R-:W-:-:S13]  /*dc10*/  PLOP3.LUT P0, PT, PT, PT, UP0, 0x80, 0x0 ;  /* 0x000000000000781c */ /* 0x000fda0003f0f008 */
[----:B-1----:R-:W-:Y:S05]  /*dc20*/  @P0 BRA `(.L_x_30) ;  /* 0x0000000000040947 */ /* 0x002fea0003800000 */
[----:B------:R-:W-:Y:S01]  /*dc30*/  BPT.TRAP 0x1 ;  /* 0x000000040000795c */ /* 0x000fe20000300000 */
.L_x_30:
[----:B------:R-:W1:Y:S01]  /*dc40*/  S2R R6, SR_TID.X ;  /* 0x0000000000067919 */ /* 0x000e620000002100 */
[----:B------:R-:W-:Y:S01]  /*dc50*/  UIMAD UR48, UR48, 0xa0, URZ ;  /* 0x000000a0303078a4 */ /* 0x000fe2000f8e023f */
[----:B------:R-:W-:Y:S01]  /*dc60*/  IMAD.MOV.U32 R7, RZ, RZ, -0x2 ;  /* 0xfffffffeff077424 */ /* 0x000fe200078e00ff */
[----:B------:R-:W-:Y:S02]  /*dc70*/  UIMAD.WIDE UR6, UR49, 0x200, URZ ;  /* 0x00000200310678a5 */ /* 0x000fe4000f8e023f */
[----:B------:R-:W-:Y:S02]  /*dc80*/  USHF.R.S32.HI UR10, URZ, 0x1f, UR47 ;  /* 0x0000001f3f0a7899 */ /* 0x000fe4000801142f */
[----:B------:R-:W-:Y:S01]  /*dc90*/  IMAD.U32 R20, RZ, RZ, UR48 ;  /* 0x00000030ff147e24 */ /* 0x000fe2000f8e00ff */
[----:B------:R-:W-:Y:S01]  /*dca0*/  ULDC.64 UR8, c[0x0][0x5d0] ;  /* 0x0001740000087ab9 */ /* 0x000fe20000000a00 */
[----:B------:R-:W-:Y:S02]  /*dcb0*/  UIADD3 UR44, UR46, UR44, URZ ;  /* 0x0000002c2e2c7290 */ /* 0x000fe4000fffe03f */
[----:B------:R-:W-:-:S02]  /*dcc0*/  UIMAD UR4, UR10, UR8, URZ ;  /* 0x000000080a0472a4 */ /* 0x000fc4000f8e023f */
[----:B------:R-:W-:Y:S02]  /*dcd0*/  USHF.L.U32 UR49, UR49, 0x9, URZ ;  /* 0x0000000931317899 */ /* 0x000fe4000800063f */
[----:B------:R-:W-:Y:S01]  /*dce0*/  UIMAD UR4, UR47, UR9, UR4 ;  /* 0x000000092f0472a4 */ /* 0x000fe2000f8e0204 */
[----:B------:R-:W-:Y:S01]  /*dcf0*/  ULDC UR5, c[0x0][0x284] ;  /* 0x0000a10000057ab9 */ /* 0x000fe20000000800 */
[----:B------:R-:W-:Y:S01]  /*dd00*/  UISETP.GT.U32.AND UP0, UPT, UR44, 0x1, UPT ;  /* 0x000000012c00788c */ /* 0x000fe2000bf04070 */
[----:B------:R-:W-:-:S03]  /*dd10*/  IMAD.U32 R22, RZ, RZ, UR5 ;  /* 0x00000005ff167e24 */ /* 0x000fc6000f8e00ff */
[----:B------:R-:W-:Y:S01]  /*dd20*/  UISETP.LT.U32.AND UP0, UPT, UR46, 0x2, UP0 ;  /* 0x000000022e00788c */ /* 0x000fe20008701070 */
[--C-:B-1----:R-:W-:Y:S01]  /*dd30*/  SHF.R.U32.HI R2, RZ, 0x7, R6.reuse ;  /* 0x00000007ff027819 */ /* 0x102fe20000011606 */
[----:B------:R-:W-:Y:S01]  /*dd40*/  IMAD.SHL.U32 R21, R6, 0x2, RZ ;  /* 0x0000000206157824 */ /* 0x000fe200078e00ff */
[----:B------:R-:W-:Y:S02]  /*dd50*/  SHF.R.U32.HI R0, RZ, 0x2, R6 ;  /* 0x00000002ff007819 */ /* 0x000fe40000011606 */
[----:B------:R-:W-:Y:S02]  /*dd60*/  LOP3.LUT R2, R2, 0x1, RZ, 0xc0, !PT ;  /* 0x0000000102027812 */ /* 0x000fe400078ec0ff */
[----:B------:R-:W-:Y:S02]  /*dd70*/  LOP3.LUT R4, R6, 0x60, RZ, 0xc0, !PT ;  /* 0x0000006006047812 */ /* 0x000fe400078ec0ff */
[----:B------:R-:W-:Y:S01]  /*dd80*/  LOP3.LUT R0, R0, 0x7, RZ, 0xc0, !PT ;  /* 0x0000000700007812 */ /* 0x000fe200078ec0ff */
[----:B------:R-:W-:Y:S01]  /*dd90*/  IMAD.SHL.U32 R3, R2, 0x40, RZ ;  /* 0x0000004002037824 */ /* 0x000fe200078e00ff */
[----:B------:R-:W-:-:S02]  /*dda0*/  SHF.R.U32.HI R4, RZ, 0x1, R4 ;  /* 0x00000001ff047819 */ /* 0x000fc40000011604 */
[----:B------:R-:W-:Y:S02]  /*ddb0*/  LOP3.LUT R20, R20, 0x6, R21, 0xf8, !PT ;  /* 0x0000000614147812 */ /* 0x000fe400078ef815 */
[--C-:B------:R-:W-:Y:S02]  /*ddc0*/  LOP3.LUT R3, R3, 0x40, R0.reuse, 0xe2, !PT ;  /* 0x0000004003037812 */ /* 0x100fe400078ee200 */
[----:B------:R-:W-:Y:S02]  /*ddd0*/  IADD3 R0, RZ, -R4, -R0 ;  /* 0x80000004ff007210 */ /* 0x000fe40007ffe800 */
[----:B------:R-:W-:Y:S01]  /*dde0*/  LOP3.LUT R3, R3, UR6, R4, 0xfe, !PT ;  /* 0x0000000603037c12 */ /* 0x000fe2000f8efe04 */
[----:B------:R-:W-:Y:S01]  /*ddf0*/  IMAD.U32 R4, RZ, RZ, UR8 ;  /* 0x00000008ff047e24 */ /* 0x000fe2000f8e00ff */
[----:B------:R-:W-:Y:S01]  /*de00*/  SHF.R.S32.HI R21, RZ, 0x1f, R20 ;  /* 0x0000001fff157819 */ /* 0x000fe20000011414 */
[----:B------:R-:W-:Y:S01]  /*de10*/  ULDC UR8, c[0x0][0x288] ;  /* 0x0000a20000087ab9 */ /* 0x000fe20000000800 */
[----:B------:R-:W-:Y:S01]  /*de20*/  IMAD R0, R2, -0x40, R0 ;  /* 0xffffffc002007824 */ /* 0x000fe200078e0200 */
[----:B------:R-:W-:Y:S01]  /*de30*/  UISETP.GE.AND UP1, UPT, UR48, UR8, UPT ;  /* 0x000000083000728c */ /* 0x000fe2000bf26270 */
[----:B------:R-:W-:-:S03]  /*de40*/  IMAD.WIDE.U32 R4, R4, UR47, R20 ;  /* 0x0000002f04047c25 */ /* 0x000fc6000f8e0014 */
[----:B------:R-:W-:Y:S02]  /*de50*/  UISETP.GE.OR UP1, UPT, UR49, UR5, UP1 ;  /* 0x000000053100728c */ /* 0x000fe40008f26670 */
[----:B------:R-:W-:Y:S01]  /*de60*/  IADD3 R22, R22, -UR49, R0 ;  /* 0x8000003116167c10 */ /* 0x000fe2000fffe000 */
[----:B------:R-:W-:Y:S01]  /*de70*/  VIADD R5, R5, UR4 ;  /* 0x0000000405057c36 */ /* 0x000fe20008000000 */
[----:B------:R-:W-:Y:S01]  /*de80*/  USHF.R.U32.HI UR4, URZ, 0x1, UR44 ;  /* 0x000000013f047899 */ /* 0x000fe2000801162c */
[----:B------:R-:W-:Y:S01]  /*de90*/  LOP3.LUT R0, R6, 0x3, RZ, 0xc0, !PT ;  /* 0x0000000306007812 */ /* 0x000fe200078ec0ff */
[----:B------:R-:W-:Y:S01]  /*dea0*/  USEL UR5, URZ, 0x1, !UP0 ;  /* 0x000000013f057887 */ /* 0x000fe2000c000000 */
[----:B------:R-:W-:Y:S01]  /*deb0*/  PLOP3.LUT P0, PT, PT, PT, UP1, 0x80, 0x0 ;  /* 0x000000000000781c */ /* 0x000fe20003f0f018 */
[----:B------:R-:W-:Y:S02]  /*dec0*/  ULOP3.LUT UR4, UR4, 0x1, URZ, 0xc0, !UPT ;  /* 0x0000000104047892 */ /* 0x000fe4000f8ec03f */
[----:B------:R-:W-:Y:S01]  /*ded0*/  IMAD R0, R0, R7, UR8 ;  /* 0x0000000800007e24 */ /* 0x000fe2000f8e0207 */
[----:B------:R-:W-:-:S02]  /*dee0*/  ULOP3.LUT UR44, UR44, 0x1, URZ, 0xc0, !UPT ;  /* 0x000000012c2c7892 */ /* 0x000fc4000f8ec03f */
[----:B------:R-:W-:Y:S01]  /*def0*/  UISETP.NE.U32.AND UP2, UPT, UR4, 0x1, UPT ;  /* 0x000000010400788c */ /* 0x000fe2000bf45070 */
[----:B------:R-:W-:Y:S01]  /*df00*/  VIADD R0, R0, -UR48 ;  /* 0x8000003000007c36 */ /* 0x000fe20008000000 */
[----:B------:R-:W-:Y:S02]  /*df10*/  UMOV UR49, 0xffffffff ;  /* 0xffffffff00317882 */ /* 0x000fe40000000000 */
[----:B------:R-:W-:-:S04]  /*df20*/  UISETP.GT.U32.AND UP2, UPT, UR46, 0x1, !UP2 ;  /* 0x000000012e00788c */ /* 0x000fc8000d744070 */
[----:B------:R-:W-:-:S04]  /*df30*/  USEL UR4, URZ, 0x1, !UP2 ;  /* 0x000000013f047887 */ /* 0x000fc8000d000000 */
[----:B------:R-:W-:Y:S01]  /*df40*/  ULOP3.LUT UR45, UR4, UR45, UR5, 0x96, !UPT ;  /* 0x0000002d042d7292 */ /* 0x000fe2000f8e9605 */
[----:B------:R-:W-:Y:S11]  /*df50*/  @P0 BRA `(.L_x_32) ;  /* 0x0000011c00400947 */ /* 0x000ff60003800000 */
[----:B------:R-:W-:Y:S01]  /*df60*/  ISETP.NE.AND P0, PT, R18, RZ, PT ;  /* 0x000000ff1200720c */ /* 0x000fe20003f05270 */
[----:B------:R-:W-:Y:S01]  /*df70*/  ULDC.64 UR12, c[0x0][0x5c8] ;  /* 0x00017200000c7ab9 */ /* 0x000fe20000000a00 */
[----:B------:R-:W-:Y:S01]  /*df80*/  BSSY B0, `(.L_x_32) ;  /* 0x00011cd000007945 */ /* 0x000fe20003800000 */
[----:B------:R-:W-:Y:S01]  /*df90*/  UIMAD UR4, UR7, UR12, URZ ;  /* 0x0000000c070472a4 */ /* 0x000fe2000f8e023f */
[----:B------:R-:W-:Y:S02]  /*dfa0*/  IMAD.U32 R11, RZ, RZ, UR13 ;  /* 0x0000000dff0b7e24 */ /* 0x000fe4000f8e00ff */
[----:B------:R-:W-:-:S04]  /*dfb0*/  IMAD.WIDE.U32 R4, R3, UR12, R4 ;  /* 0x0000000c03047c25 */ /* 0x000fc8000f8e0004 */
[----:B------:R-:W-:-:S04]  /*dfc0*/  IMAD R11, R3, R11, UR4 ;  /* 0x00000004030b7e24 */ /* 0x000fc8000f8e020b */
[----:B------:R-:W-:Y:S01]  /*dfd0*/  IMAD.IADD R11, R5, 0x1, R11 ;  /* 0x00000001050b7824 */ /* 0x000fe200078e020b */
[----:B------:R-:W-:Y:S06]  /*dfe0*/  @!P0 BRA `(.L_x_33) ;  /* 0x000000bc008c8947 */ /* 0x000fec0003800000 */
[----:B------:R-:W1:Y:S01]  /*dff0*/  LDC.64 R6, c[0x0][0x5b0] ;  /* 0x00016c00ff067b82 */ /* 0x000e620000000a00 */
[----:B------:R-:W-:Y:S01]  /*e000*/  ULDC.64 UR8, c[0x0][0x5b8] ;  /* 0x00016e0000087ab9 */ /* 0x000fe20000000a00 */
[----:B------:R-:W-:Y:S01]  /*e010*/  ISETP.GE.AND P5, PT, R22, 0x1, PT ;  /* 0x000000011600780c */ /* 0x000fe20003fa6270 */
[----:B------:R-:W-:Y:S02]  /*e020*/  UIMAD UR4, UR10, UR8, URZ ;  /* 0x000000080a0472a4 */ /* 0x000fe4000f8e023f */
[----:B------:R-:W-:Y:S01]  /*e030*/  IMAD.U32 R2, RZ, RZ, UR8 ;  /* 0x00000008ff027e24 */ /* 0x000fe2000f8e00ff */
[----:B------:R-:W-:Y:S01]  /*e040*/  LOP3.LUT R19, R19, 0xffffffef, RZ, 0xc0, !PT ;  /* 0xffffffef13137812 */ /* 0x000fe200078ec0ff */
[----:B------:R-:W-:Y:S01]  /*e050*/  BSSY B1, `(.L_x_34) ;  /* 0x0000011000017945 */ /* 0x000fe20003800000 */
[----:B------:R-:W-:Y:S01]  /*e060*/  UIMAD UR4, UR47, UR9, UR4 ;  /* 0x000000092f0472a4 */ /* 0x000fe2000f8e0204 */
[----:B------:R-:W2:Y:S01]  /*e070*/  LDC.64 R12, c[0x0][0x5a8] ;  /* 0x00016a00ff0c7b82 */ /* 0x000ea20000000a00 */
[----:B------:R-:W-:Y:S01]  /*e080*/  IMAD.WIDE.U32 R20, R2, UR47, R20 ;  /* 0x0000002f02147c25 */ /* 0x000fe2000f8e0014 */
[----:B------:R-:W-:-:S03]  /*e090*/  ISETP.LT.OR P1, PT, R0, 0x1, !P5 ;  /* 0x000000010000780c */ /* 0x000fc60006f21670 */
[----:B------:R-:W-:Y:S01]  /*e0a0*/  VIADD R233, R21, UR4 ;  /* 0x0000000415e97c36 */ /* 0x000fe20008000000 */
[----:B------:R-:W-:Y:S02]  /*e0b0*/  MOV R232, R20 ;  /* 0x0000001400e87202 */ /* 0x000fe40000000f00 */
[----:B------:R-:W-:-:S03]  /*e0c0*/  @P5 LOP3.LUT R19, R19, 0x10, RZ, 0xfc, !PT ;  /* 0x0000001013135812 */ /* 0x000fc600078efcff */
[----:B------:R3:W-:Y:S01]  /*e0d0*/  STL.64 [R1+0x1c8], R232 ;  /* 0x0001c8e801007387 */ /* 0x0007e20000100a00 */
[----:B-1----:R-:W-:Y:S02]  /*e0e0*/  IMAD R14, R6, UR7, RZ ;  /* 0x00000007060e7c24 */ /* 0x002fe4000f8e02ff */
[----:B------:R-:W-:-:S04]  /*e0f0*/  IMAD.WIDE.U32 R8, R3, R6, R232 ;  /* 0x0000000603087225 */ /* 0x000fc800078e00e8 */
[----:B------:R-:W-:Y:S01]  /*e100*/  IMAD R14, R3, R7, R14 ;  /* 0x00000007030e7224 */ /* 0x000fe200078e020e */
[----:B--2---:R-:W-:-:S04]  /*e110*/  IADD3 R234, P0, R8, R12, RZ ;  /* 0x0000000c08ea7210 */ /* 0x004fc80007f1e0ff */
[----:B------:R-:W-:-:S05]  /*e120*/  IADD3.X R235, R13, R9, R14, P0, !PT ;  /* 0x000000090deb7210 */ /* 0x000fca00007fe40e */
[----:B------:R3:W-:Y:S01]  /*e130*/  STL.64 [R1+0x1c0], R234 ;  /* 0x0001c0ea01007387 */ /* 0x0007e20000100a00 */
[----:B------:R-:W-:Y:S05]  /*e140*/  @P1 BRA `(.L_x_35) ;  /* 0x0000000000041947 */ /* 0x000fea0003800000 */
[----:B------:R1:W5:Y:S02]  /*e150*/  LDG.E.U8 R16, desc[UR50][R234.64] ;  /* 0x00000032ea107981 */ /* 0x000364000c1e1100 */
.L_x_35:
[----:B------:R-:W-:Y:S05]  /*e160*/  BSYNC B1 ;  /* 0x0000000000017941 */ /* 0x000fea0003800000 */
.L_x_34:
[----:B------:R-:W2:Y:S01]  /*e170*/  LDL.LU R8, [R1+0x180] ;  /* 0x0001800001087983 */ /* 0x000ea20000300800 */
[----:B-----5:R-:W-:Y:S01]  /*e180*/  LOP3.LUT R2, R16, 0xffff, RZ, 0xc0, !PT ;  /* 0x0000ffff10027812 */ /* 0x020fe200078ec0ff */
[----:B------:R-:W-:Y:S01]  /*e190*/  ULDC.64 UR4, c[0x0][0x5c0] ;  /* 0x0001700000047ab9 */ /* 0x000fe20000000a00 */
[----:B------:R-:W-:Y:S01]  /*e1a0*/  ISETP.LT.OR P2, PT, R0, 0x2, !P5 ;  /* 0x000000020000780c */ /* 0x000fe20006f41670 */
[----:B------:R-:W-:Y:S01]  /*e1b0*/  BSSY B1, `(.L_x_36) ;  /* 0x000000b000017945 */ /* 0x000fe20003800000 */
[----:B------:R-:W-:Y:S02]  /*e1c0*/  PRMT R2, R2, 0x8880, RZ ;  /* 0x0000888002027816 */ /* 0x000fe400000000ff */
[----:B------:R-:W-:-:S03]  /*e1d0*/  IADD3 R10, P0, R4, UR4, RZ ;  /* 0x00000004040a7c10 */ /* 0x000fc6000ff1e0ff */
[----:B------:R-:W-:Y:S01]  /*e1e0*/  IMAD R2, R2, R18, RZ ;  /* 0x0000001202027224 */ /* 0x000fe200078e02ff */
[----:B------:R-:W-:-:S03]  /*e1f0*/  IADD3.X R11, R11, UR5, RZ, P0, !PT ;  /* 0x000000050b0b7c10 */ /* 0x000fc600087fe4ff */
[----:B--2---:R-:W-:-:S05]  /*e200*/  @!P1 IMAD R4, R8, R17, R2 ;  /* 0x0000001108049224 */ /* 0x004fca00078e0202 */
[----:B------:R2:W-:Y:S01]  /*e210*/  @!P1 STG.E.U8 desc[UR50][R10.64], R4 ;  /* 0x000000040a009986 */ /* 0x0005e2000c101132 */
[----:B------:R-:W-:Y:S05]  /*e220*/  @P2 BRA `(.L_x_37) ;  /* 0x00000000000c2947 */ /* 0x000fea0003800000 */
[----:B------:R-:W4:Y:S02]  /*e230*/  LDG.E.U8 R16, desc[UR50][R234.64+0x1] ;  /* 0x00000132ea107981 */ /* 0x000f24000c1e1100 */
[----:B----4-:R-:W-:-:S05]  /*e240*/  PRMT R2, R16, 0x8880, RZ ;  /* 0x0000888010027816 */ /* 0x010fca00000000ff */
[----:B------:R-:W-:-:S07]  /*e250*/  IMAD R2, R2, R18, RZ ;  /* 0x0000001202027224 */ /* 0x000fce00078e02ff */
.L_x_37:
[----:B------:R-:W-:Y:S05]  /*e260*/  BSYNC B1 ;  /* 0x0000000000017941 */ /* 0x000fea0003800000 */
.L_x_36:
[----:B--2---:R-:W2:Y:S01]  /*e270*/  LDL.LU R4, [R1+0x184] ;  /* 0x0001840001047983 */ /* 0x004ea20000300800 */
[----:B------:R-:W-:Y:S01]  /*e280*/  @!P2 IMAD.MOV.U32 R5, RZ, RZ, R11 ;  /* 0x000000ffff05a224 */ /* 0x000fe200078e000b */
[----:B------:R-:W-:Y:S01]  /*e290*/  ISETP.GE.AND P6, PT, R22, 0x9, PT ;  /* 0x000000091600780c */ /* 0x000fe20003fc6270 */
[----:B------:R-:W-:Y:S03]  /*e2a0*/  BSSY B1, `(.L_x_38) ;  /* 0x0000012000017945 */ /* 0x000fe60003800000 */
[C---:B------:R-:W-:Y:S02]  /*e2b0*/  ISETP.LT.OR P4, PT, R0.reuse, 0x1, !P6 ;  /* 0x000000010000780c */ /* 0x040fe40007781670 */
[----:B------:R-:W-:Y:S01]  /*e2c0*/  ISETP.LT.OR P0, PT, R0, 0x2, !P6 ;  /* 0x000000020000780c */ /* 0x000fe20007701670 */
[----:B--2---:R-:W-:Y:S02]  /*e2d0*/  @!P2 IMAD R8, R4, R17, R2 ;  /* 0x000000110408a224 */ /* 0x004fe400078e0202 */
[----:B------:R-:W-:-:S05]  /*e2e0*/  @!P2 IMAD.MOV.U32 R4, RZ, RZ, R10 ;  /* 0x000000ffff04a224 */ /* 0x000fca00078e000a */
[----:B------:R2:W-:Y:S02]  /*e2f0*/  @!P2 STG.E.U8 desc[UR50][R4.64+0x1], R8 ;  /* 0x000001080400a986 */ /* 0x0005e4000c101132 */
[C---:B--2---:R-:W-:Y:S01]  /*e300*/  SHF.L.U64.HI R5, R6.reuse, 0x3, R7 ;  /* 0x0000000306057819 */ /* 0x044fe20000010207 */
[----:B------:R-:W-:-:S04]  /*e310*/  IMAD.SHL.U32 R4, R6, 0x8, RZ ;  /* 0x0000000806047824 */ /* 0x000fc800078e00ff */
[----:B------:R-:W-:-:S04]  /*e320*/  IMAD.WIDE.U32 R8, R3, R6, R4 ;  /* 0x0000000603087225 */ /* 0x000fc800078e0004 */
[----:B------:R-:W-:Y:S01]  /*e330*/  IMAD.IADD R14, R14, 0x1, R9 ;  /* 0x000000010e0e7824 */ /* 0x000fe200078e0209 */
[----:B-1-3--:R-:W-:Y:S02]  /*e340*/  IADD3 R234, P1, P2, R20, R12, R8 ;  /* 0x0000000c14ea7210 */ /* 0x00afe40007a3e008 */
[----:B------:R-:W-:Y:S02]  /*e350*/  @!P4 IADD3 R8, P3, R10, UR41, RZ ;  /* 0x000000290a08cc10 */ /* 0x000fe4000ff7e0ff */
[----:B------:R-:W-:-:S05]  /*e360*/  IADD3.X R235, R233, R13, R14, P1, P2 ;  /* 0x0000000de9eb7210 */ /* 0x000fca0000fe440e */
[----:B------:R1:W-:Y:S01]  /*e370*/  STL.64 [R1+0x180], R234 ;  /* 0x000180ea01007387 */ /* 0x0003e20000100a00 */
[----:B------:R-:W-:Y:S05]  /*e380*/  @P4 BRA `(.L_x_39) ;  /* 0x00000000000c4947 */ /* 0x000fea0003800000 */
[----:B------:R-:W2:Y:S02]  /*e390*/  LDG.E.U8 R16, desc[UR50][R234.64] ;  /* 0x00000032ea107981 */ /* 0x000ea4000c1e1100 */
[----:B--2---:R-:W-:-:S05]  /*e3a0*/  PRMT R2, R16, 0x8880, RZ ;  /* 0x0000888010027816 */ /* 0x004fca00000000ff */
[----:B------:R-:W-:-:S07]  /*e3b0*/  IMAD R2, R2, R18, RZ ;  /* 0x0000001202027224 */ /* 0x000fce00078e02ff */
.L_x_39:
[----:B------:R-:W-:Y:S05]  /*e3c0*/  BSYNC B1 ;  /* 0x0000000000017941 */ /* 0x000fea0003800000 */
.L_x_38:
[----:B------:R-:W2:Y:S01]  /*e3d0*/  LDL.LU R14, [R1+0x188] ;  /* 0x00018800010e7983 */ /* 0x000ea20000300800 */
[----:B------:R-:W-:Y:S01]  /*e3e0*/  @!P4 IADD3.X R9, R11, UR40, RZ, P3, !PT ;  /* 0x000000280b09cc10 */ /* 0x000fe20009ffe4ff */
[----:B------:R-:W-:Y:S01]  /*e3f0*/  BSSY B1, `(.L_x_40) ;  /* 0x000000b000017945 */ /* 0x000fe20003800000 */
[C---:B------:R-:W-:Y:S02]  /*e400*/  ISETP.LT.OR P2, PT, R0.reuse, 0x9, !P5 ;  /* 0x000000090000780c */ /* 0x040fe40006f41670 */
[C---:B------:R-:W-:Y:S02]  /*e410*/  ISETP.LT.OR P3, PT, R0.reuse, 0xa, !P5 ;  /* 0x0000000a0000780c */ /* 0x040fe40006f61670 */
[----:B------:R-:W-:Y:S01]  /*e420*/  ISETP.LT.OR P1, PT, R0, 0x9, !P6 ;  /* 0x000000090000780c */ /* 0x000fe20007721670 */
[----:B--2---:R-:W-:-:S05]  /*e430*/  @!P4 IMAD R14, R14, R17, R2 ;  /* 0x000000110e0ec224 */ /* 0x004fca00078e0202 */
[----:B------:R2:W-:Y:S02]  /*e440*/  @!P4 STG.E.U8 desc[UR50][R8.64], R14 ;  /* 0x0000000e0800c986 */ /* 0x0005e4000c101132 */
[----:B--2---:R-:W-:Y:S01]  /*e450*/  @!P0 IADD3 R8, P4, R10, UR41, RZ ;  /* 0x000000290a088c10 */ /* 0x004fe2000ff9e0ff */
[----:B------:R-:W-:-:S12]  /*e460*/  @P0 BRA `(.L_x_41) ;  /* 0x00000000000c0947 */ /* 0x000fd80003800000 */
[----:B------:R-:W2:Y:S02]  /*e470*/  LDG.E.U8 R16, desc[UR50][R234.64+0x1] ;  /* 0x00000132ea107981 */ /* 0x000ea4000c1e1100 */
[----:B--2---:R-:W-:-:S05]  /*e480*/  PRMT R2, R16, 0x8880, RZ ;  /* 0x0000888010027816 */ /* 0x004fca00000000ff */
[----:B------:R-:W-:-:S07]  /*e490*/  IMAD R2, R2, R18, RZ ;  /* 0x0000001202027224 */ /* 0x000fce00078e02ff */
.L_x_41:
[----:B------:R-:W-:Y:S05]  /*e4a0*/  BSYNC B1 ;  /* 0x0000000000017941 */ /* 0x000fea0003800000 */
.L_x_40:
[----:B------:R-:W2:Y:S01]  /*e4b0*/  LDL.LU R14, [R1+0x18c] ;  /* 0x00018c00010e7983 */ /* 0x000ea20000300800 */
[----:B------:R-:W-:Y:S01]  /*e4c0*/  @!P0 IADD3.X R9, R11, UR40, RZ, P4, !PT ;  /* 0x000000280b098c10 */ /* 0x000fe2000a7fe4ff */
[----:B------:R-:W-:Y:S01]  /*e4d0*/  BSSY B1, `(.L_x_42) ;  /* 0x0000008000017945 */ /* 0x000fe20003800000 */
[----:B--2---:R-:W-:-:S05]  /*e4e0*/  @!P0 IMAD R14, R14, R17, R2 ;  /* 0x000000110e0e8224 */ /* 0x004fca00078e0202 */
[----:B------:R2:W-:Y:S01]  /*e4f0*/  @!P0 STG.E.U8 desc[UR50][R8.64+0x1], R14 ;  /* 0x0000010e08008986 */ /* 0x0005e2000c101132 */
[----:B------:R-:W-:Y:S05]  /*e500*/  @P2 BRA `(.L_x_43) ;  /* 0x0000000000102947 */ /* 0x000fea0003800000 */
[----:B--2---:R-:W2:Y:S04]  /*e510*/  LDL.64 R8, [R1+0x1c0] ;  /* 0x0001c00001087983 */ /* 0x004ea80000100a00 */
[----:B--2---:R-:W2:Y:S02]  /*e520*/  LDG.E.U8 R16, desc[UR50][R8.64+0x8] ;  /* 0x0000083208107981 */ /* 0x004ea4000c1e1100 */
[----:B--2---:R-:W-:-:S05]  /*e530*/  PRMT R2, R16, 0x8880, RZ ;  /* 0x0000888010027816 */ /* 0x004fca00000000ff */
[----:B------:R-:W-:-:S07]  /*e540*/  IMAD R2, R2, R18, RZ ;  /* 0x0000001202027224 */ /* 0x000fce00078e02ff */
.L_x_43:
[----:B------:R-:W-:Y:S05]  /*e550*/  BSYNC B1 ;  /* 0x0000000000017941 */ /* 0x000fea0003800000 */
.L_x_42:
[----:B--2---:R-:W2:Y:S01]  /*e560*/  LDL.LU R8, [R1+0x190] ;  /* 0x0001900001087983 */ /* 0x004ea20000300800 */
[----:B------:R-:W-:Y:S01]  /*e570*/  @!P2 IMAD.MOV.U32 R9, RZ, RZ, R11 ;  /* 0x000000ffff09a224 */ /* 0x000fe200078e000b */
[----:B------:R-:W-:Y:S01]  /*e580*/  BSSY B1, `(.L_x_44) ;  /* 0x0000009000017945 */ /* 0x000fe20003800000 */
[----:B--2---:R-:W-:Y:S02]  /*e590*/  @!P2 IMAD R14, R8, R17, R2 ;  /* 0x00000011080ea224 */ /* 0x004fe400078e0202 */
[----:B------:R-:W-:-:S05]  /*e5a0*/  @!P2 IMAD.MOV.U32 R8, RZ, RZ, R10 ;  /* 0x000000ffff08a224 */ /* 0x000fca00078e000a */
[----:B------:R2:W-:Y:S01]  /*e5b0*/  @!P2 STG.E.U8 desc[UR50][R8.64+0x8], R14 ;  /* 0x0000080e0800a986 */ /* 0x0005e2000c101132 */
[----:B------:R-:W-:Y:S05]  /*e5c0*/  @P3 BRA `(.L_x_45) ;  /* 0x0000000000103947 */ /* 0x000fea0003800000 */
[----:B--2---:R-:W2:Y:S04]  /*e5d0*/  LDL.64 R8, [R1+0x1c0] ;  /* 0x0001c00001087983 */ /* 0x004ea80000100a00 */
[----:B--2---:R-:W2:Y:S02]  /*e5e0*/  LDG.E.U8 R16, desc[UR50][R8.64+0x9] ;  /* 0x0000093208107981 */ /* 0x004ea4000c1e1100 */
[----:B--2---:R-:W-:-:S05]  /*e5f0*/  PRMT R2, R16, 0x8880, RZ ;  /* 0x0000888010027816 */ /* 0x004fca00000000ff */
[----:B------:R-:W-:-:S07]  /*e600*/  IMAD R2, R2, R18, RZ ;  /* 0x0000001202027224 */ /* 0x000fce00078e02ff */
.L_x_45:
[----:B------:R-:W-:Y:S05]  /*e610*/  BSYNC B1 ;  /* 0x0000000000017941 */ /* 0x000fea0003800000 */
.L_x_44:
[----:B--2---:R-:W2:Y:S01]  /*e620*/  LDL.LU R8, [R1+0x194] ;  /* 0x0001940001087983 */ /* 0x004ea20000300800 */
[----:B------:R-:W-:Y:S01]  /*e630*/  @!P3 IMAD.MOV.U32 R9, RZ, RZ, R11 ;  /* 0x000000ffff09b224 */ /* 0x000fe200078e000b */
[----:B------:R-:W-:Y:S01]  /*e640*/  BSSY B1, `(.L_x_46) ;  /* 0x000000a000017945 */ /* 0x000fe20003800000 */
[----:B------:R-:W-:Y:S01]  /*e650*/  ISETP.LT.OR P0, PT, R0, 0xa, !P6 ;  /* 0x0000000a0000780c */ /* 0x000fe20007701670 */
[----:B--2---:R-:W-:Y:S02]  /*e660*/  @!P3 IMAD R14, R8, R17, R2 ;  /* 0x00000011080eb224 */ /* 0x004fe400078e0202 */
[----:B------:R-:W-:-:S05]  /*e670*/  @!P3 IMAD.MOV.U32 R8, RZ, RZ, R10 ;  /* 0x000000ffff08b224 */ /* 0x000fca00078e000a */
[----:B------:R2:W-:Y:S02]  /*e680*/  @!P3 STG.E.U8 desc[UR50][R8.64+0x9], R14 ;  /* 0x0000090e0800b986 */ /* 0x0005e4000c101132 */
[----:B--2---:R-:W-:Y:S01]  /*e690*/  @!P1 IADD3 R8, P2, R10, UR41, RZ ;  /* 0x000000290a089c10 */ /* 0x004fe2000ff5e0ff */
[----:B------:R-:W-:-:S12]  /*e6a0*/  @P1 BRA `(.L_x_47) ;  /* 0x00000000000c1947 */ /* 0x000fd80003800000 */
[----:B------:R-:W2:Y:S02]  /*e6b0*/  LDG.E.U8 R16, desc[UR50][R234.64+0x8] ;  /* 0x00000832ea107981 */ /* 0x000ea4000c1e1100 */
[----:B--2---:R-:W-:-:S05]  /*e6c0*/  PRMT R2, R16, 0x8880, RZ ;  /* 0x0000888010027816 */ /* 0x004fca00000000ff */
[----:B------:R-:W-:-:S07]  /*e6d0*/  IMAD R2, R2, R18, RZ ;  /* 0x0000001202027224 */ /* 0x000fce00078e02ff */
.L_x_47:
[----:B------:R-:W-:Y:S05]  /*e6e0*/  BSYNC B1 ;  /* 0x0000000000017941 */ /* 0x000fea0003800000 */
.L_x_46:
[----:B------:R-:W2:Y:S01]  /*e6f0*/  LDL.LU R14, [R1+0x198] ;  /* 0x00019800010e7983 */ /* 0x000ea20000300800 */
[----:B------:R-:W-:Y:S01]  /*e700*/  @!P1 IADD3.X R9, R11, UR40, RZ, P2, !PT ;  /* 0x000000280b099c10 */ /* 0x000fe200097fe4ff */
[----:B------:R-:W-:Y:S01]  /*e710*/  BSSY B1, `(.L_x_48) ;  /* 0x000000b000017945 */ /* 0x000fe20003800000 */
[C---:B------:R-:W-:Y:S02]  /*e720*/  ISETP.LT.OR P2, PT, R0.reuse, 0x11, !P5 ;  /* 0x000000110000780c */ /* 0x040fe40006f41670 */
[----:B------:R-:W-:Y:S01]  /*e730*/  ISETP.LT.OR P3, PT, R0, 0x12, !P5 ;  /* 0x000000120000780c */ /* 0x000fe20006f61670 */
[----:B--2---:R-:W-:-:S05]  /*e740*/  @!P1 IMAD R14, R14, R17, R2 ;  /* 0x000000110e0e9224 */ /* 0x004fca00078e0202 */
[----:B------:R2:W-:Y:S01]  /*e750*/  @!P1 STG.E.U8 desc[UR50][R8.64+0x8], R14 ;  /* 0x0000080e08009986 */ /* 0x0005e2000c101132 */
[----:B------:R-:W-:Y:S02]  /*e760*/  ISETP.LT.OR P1, PT, R0, 0x11, !P6 ;  /* 0x000000110000780c */ /* 0x000fe40007721670 */
[----:B--2---:R-:W-:Y:S01]  /*e770*/  @!P0 IADD3 R8, P4, R10, UR41, RZ ;  /* 0x000000290a088c10 */ /* 0x004fe2000ff9e0ff */
[----:B------:R-:W-:-:S12]  /*e780*/  @P0 BRA `(.L_x_49) ;  /* 0x00000000000c0947 */ /* 0x000fd80003800000 */
[----:B------:R-:W2:Y:S02]  /*e790*/  LDG.E.U8 R16, desc[UR50][R234.64+0x9] ;  /* 0x00000932ea107981 */ /* 0x000ea4000c1e1100 */
[----:B--2---:R-:W-:-:S05]  /*e7a0*/  PRMT R2, R16, 0x8880, RZ ;  /* 0x0000888010027816 */ /* 0x004fca00000000ff */
[----:B------:R-:W-:-:S07]  /*e7b0*/  IMAD R2, R2, R18, RZ ;  /* 0x0000001202027224 */ /* 0x000fce00078e02ff */
.L_x_49:
[----:B------:R-:W-:Y:S05]  /*e7c0*/  BSYNC B1 ;  /* 0x0000000000017941 */ /* 0x000fea0003800000 */
.L_x_48:
        /* <DEDUP_REMOVED lines=10> */
.L_x_51:
[----:B------:R-:W-:Y:S05]  /*e870*/  BSYNC B1 ;  /* 0x0000000000017941 */ /* 0x000fea0003800000 */
.L_x_50:
        /* <DEDUP_REMOVED lines=11> */
.L_x_53:
[----:B------:R-:W-:Y:S05]  /*e930*/  BSYNC B1 ;  /* 0x0000000000017941 */ /* 0x000fea0003800000 */
.L_x_52:
        /* <DEDUP_REMOVED lines=12> */
.L_x_55:
[----:B------:R-:W-:Y:S05]  /*ea00*/  BSYNC B1 ;  /* 0x0000000000017941 */ /* 0x000fea0003800000 */
.L_x_54:
        /* <DEDUP_REMOVED lines=13> */
.L_x_57:
[----:B------:R-:W-:Y:S05]  /*eae0*/  BSYNC B1 ;  /* 0x0000000000017941 */ /* 0x000fea0003800000 */
.L_x_56:
        /* <DEDUP_REMOVED lines=10> */
.L_x_59:
[----:B------:R-:W-:Y:S05]  /*eb90*/  BSYNC B1 ;  /* 0x0000000000017941 */ /* 0x000fea0003800000 */
.L_x_58:
        /* <DEDUP_REMOVED lines=11> */
.L_x_61:
[----:B------:R-:W-:Y:S05]  /*ec50*/  BSYNC B1 ;  /* 0x0000000000017941 */ /* 0x000fea0003800000 */
.L_x_60:
        /* <DEDUP_REMOVED lines=12> */
.L_x_63:
[----:B------:R-:W-:Y:S05]  /*ed20*/  BSYNC B1 ;  /* 0x0000000000017941 */ /* 0x000fea0003800000 */
.L_x_62:
[----:B------:R-:W2:Y:S01]  /*ed30*/  LDL.LU R14, [R1+0x1b8] ;  /* 0x0001b800010e7983 */ /* 0x000ea20000300800 */
[----:B------:R-:W-:Y:S01]  /*ed40*/  @!P1 IADD3.X R9, R11, UR40, RZ, P2, !PT ;  /* 0x000000280b099c10 */ /* 0x000fe200097fe4ff */
[----:B------:R-:W-:Y:S01]  /*ed50*/  BSSY B1, `(.L_x_64) ;  /* 0x0000008000017945 */ /* 0x000fe20003800000 */
[----:B--2---:R-:W-:-:S05]  /*ed60*/  @!P1 IMAD R14, R14, R17, R2 ;  /* 0x000000110e0e9224 */ /* 0x004fca00078e0202 */
[----:B------:R2:W-:Y:S02]  /*ed70*/  @!P1 STG.E.U8 desc[UR50][R8.64+0x18], R14 ;  /* 0x0000180e08009986 */ /* 0x0005e4000c101132 */
[----:B--2---:R-:W-:Y:S01]  /*ed80*/  @!P0 IADD3 R8, P1, R10, UR41, RZ ;  /* 0x000000290a088c10 */ /* 0x004fe2000ff3e0ff */
[----:B------:R-:W-:-:S12]  /*ed90*/  @P0 BRA `(.L_x_65) ;  /* 0x00000000000c0947 */ /* 0x000fd80003800000 */
[----:B------:R-:W2:Y:S02]  /*eda0*/  LDG.E.U8 R16, desc[UR50][R234.64+0x19] ;  /* 0x00001932ea107981 */ /* 0x000ea4000c1e1100 */
[----:B--2---:R-:W-:-:S05]  /*edb0*/  PRMT R2, R16, 0x8880, RZ ;  /* 0x0000888010027816 */ /* 0x004fca00000000ff */
[----:B------:R-:W-:-:S07]  /*edc0*/  IMAD R2, R2, R18, RZ ;  /* 0x0000001202027224 */ /* 0x000fce00078e02ff */
.L_x_65:
[----:B------:R-:W-:Y:S05]  /*edd0*/  BSYNC B1 ;  /* 0x0000000000017941 */ /* 0x000fea0003800000 */
.L_x_64:
[----:B------:R-:W2:Y:S01]  /*ede0*/  LDL.LU R14, [R1+0x1bc] ;  /* 0x0001bc00010e7983 */ /* 0x000ea20000300800 */
[----:B------:R-:W-:Y:S01]  /*edf0*/  @!P0 IADD3.X R9, R11, UR40, RZ, P1, !PT ;  /* 0x000000280b098c10 */ /* 0x000fe20008ffe4ff */
[----:B------:R-:W-:Y:S01]  /*ee00*/  BSSY B1, `(.L_x_66) ;  /* 0x0000014000017945 */ /* 0x000fe20003800000 */
[----:B------:R-:W-:Y:S02]  /*ee10*/  ISETP.GE.AND P4, PT, R22, 0x81, PT ;  /* 0x000000811600780c */ /* 0x000fe40003f86270 */
[----:B------:R-:W-:Y:S02]  /*ee20*/  LOP3.LUT R19, R19, 0xfffffff7, RZ, 0xc0, !PT ;  /* 0xfffffff713137812 */ /* 0x000fe400078ec0ff */
[C---:B------:R-:W-:Y:S02]  /*ee30*/  ISETP.LT.OR P1, PT, R0.reuse, 0x1, !P4 ;  /* 0x000000010000780c */ /* 0x040fe40006721670 */
[----:B------:R-:W-:-:S07]  /*ee40*/  ISETP.LT.OR P2, PT, R0, 0x2, !P4 ;  /* 0x000000020000780c */ /* 0x000fce0006741670 */
[----:B------:R-:W-:Y:S01]  /*ee50*/  @P4 LOP3.LUT R19, R19, 0x8, RZ, 0xfc, !PT ;  /* 0x0000000813134812 */ /* 0x000fe200078efcff */
[----:B--2---:R-:W-:-:S05]  /*ee60*/  @!P0 IMAD R14, R14, R17, R2 ;  /* 0x000000110e0e8224 */ /* 0x004fca00078e0202 */
[----:B------:R2:W-:Y:S01]  /*ee70*/  @!P0 STG.E.U8 desc[UR50][R8.64+0x19], R14 ;  /* 0x0000190e08008986 */ /* 0x0005e2000c101132 */
[----:B-1----:R-:W-:-:S05]  /*ee80*/  IADD3 R234, P0, R3, 0x80, RZ ;  /* 0x0000008003ea7810 */ /* 0x002fca0007f1e0ff */
[----:B--2---:R-:W-:-:S04]  /*ee90*/  IMAD.X R8, RZ, RZ, UR7, P0 ;  /* 0x00000007ff087e24 */ /* 0x004fc800080e06ff */
[-C--:B------:R-:W-:Y:S02]  /*eea0*/  IMAD R14, R8, R6.reuse, RZ ;  /* 0x00000006080e7224 */ /* 0x080fe400078e02ff */
[----:B------:R-:W-:-:S04]  /*eeb0*/  IMAD.WIDE.U32 R8, R234, R6, R232 ;  /* 0x00000006ea087225 */ /* 0x000fc800078e00e8 */
[----:B------:R-:W-:Y:S01]  /*eec0*/  IMAD R14, R234, R7, R14 ;  /* 0x00000007ea0e7224 */ /* 0x000fe200078e020e */
[----:B------:R-:W-:-:S04]  /*eed0*/  IADD3 R236, P0, R8, R12, RZ ;  /* 0x0000000c08ec7210 */ /* 0x000fc80007f1e0ff */
[----:B------:R-:W-:Y:S02]  /*eee0*/  IADD3.X R237, R13, R9, R14, P0, !PT ;  /* 0x000000090ded7210 */ /* 0x000fe400007fe40e */
[----:B------:R-:W-:Y:S01]  /*eef0*/  IADD3 R8, P0, R10, UR39, RZ ;  /* 0x000000270a087c10 */ /* 0x000fe2000ff1e0ff */
[----:B------:R-:W-:-:S12]  /*ef00*/  @P1 BRA `(.L_x_67) ;  /* 0x00000000000c1947 */ /* 0x000fd80003800000 */
[----:B------:R-:W2:Y:S02]  /*ef10*/  LDG.E.U8 R16, desc[UR50][R236.64] ;  /* 0x00000032ec107981 */ /* 0x000ea4000c1e1100 */
[----:B--2---:R-:W-:-:S05]  /*ef20*/  PRMT R2, R16, 0x8880, RZ ;  /* 0x0000888010027816 */ /* 0x004fca00000000ff */
[----:B------:R-:W-:-:S07]  /*ef30*/  IMAD R2, R2, R18, RZ ;  /* 0x0000001202027224 */ /* 0x000fce00078e02ff */
.L_x_67:
[----:B------:R-:W-:Y:S05]  /*ef40*/  BSYNC B1 ;  /* 0x0000000000017941 */ /* 0x000fea0003800000 */
.L_x_66:
[----:B------:R-:W2:Y:S01]  /*ef50*/  LDL.LU R15, [R1+0x140] ;  /* 0x00014000010f7983 */ /* 0x000ea20000300800 */
[----:B------:R-:W-:Y:S01]  /*ef60*/  IADD3.X R9, R11, UR38, RZ, P0, !PT ;  /* 0x000000260b097c10 */ /* 0x000fe200087fe4ff */
[----:B------:R-:W-:Y:S01]  /*ef70*/  BSSY B1, `(.L_x_68) ;  /* 0x0000007000017945 */ /* 0x000fe20003800000 */
[----:B--2---:R-:W-:-:S05]  /*ef80*/  @!P1 IMAD R15, R15, R17, R2 ;  /* 0x000000110f0f9224 */ /* 0x004fca00078e0202 */
[----:B------:R1:W-:Y:S01]  /*ef90*/  @!P1 STG.E.U8 desc[UR50][R8.64], R15 ;  /* 0x0000000f08009986 */ /* 0x0003e2000c101132 */
[----:B------:R-:W-:Y:S05]  /*efa0*/  @P2 BRA `(.L_x_69) ;  /* 0x00000000000c2947 */ /* 0x000fea0003800000 */
[----:B------:R-:W2:Y:S02]  /*efb0*/  LDG.E.U8 R16, desc[UR50][R236.64+0x1] ;  /* 0x00000132ec107981 */ /* 0x000ea4000c1e1100 */
[----:B--2---:R-:W-:-:S05]  /*efc0*/  PRMT R2, R16, 0x8880, RZ ;  /* 0x0000888010027816 */ /* 0x004fca00000000ff */
[----:B------:R-:W-:-:S07]  /*efd0*/  IMAD R2, R2, R18, RZ ;  /* 0x0000001202027224 */ /* 0x000fce00078e02ff */
.L_x_69:
[----:B------:R-:W-:Y:S05]  /*efe0*/  BSYNC B1 ;  /* 0x0000000000017941 */ /* 0x000fea0003800000 */
.L_x_68:
[----:B-1----:R-:W2:Y:S01]  /*eff0*/  LDL.LU R15, [R1+0x144] ;  /* 0x00014400010f7983 */ /* 0x002ea20000300800 */
[----:B------:R-:W-:Y:S01]  /*f000*/  ISETP.GE.AND P3, PT, R22, 0x89, PT ;  /* 0x000000891600780c */ /* 0x000fe20003f66270 */
[----:B------:R-:W-:Y:S01]  /*f010*/  IMAD.WIDE.U32 R234, R234, R6, R4 ;  /* 0x00000006eaea7225 */ /* 0x000fe200078e0004 */
[----:B------:R-:W-:Y:S02]  /*f020*/  BSSY B1, `(.L_x_70) ;  /* 0x000000d000017945 */ /* 0x000fe40003800000 */
[----:B------:R-:W-:Y:S02]  /*f030*/  ISETP.LT.OR P0, PT, R0, 0x1, !P3 ;  /* 0x000000010000780c */ /* 0x000fe40005f01670 */
[----:B------:R-:W-:Y:S01]  /*f040*/  IADD3 R14, R14, R235, RZ ;  /* 0x000000eb0e0e7210 */ /* 0x000fe20007ffe0ff */
[----:B--2---:R-:W-:-:S05]  /*f050*/  @!P2 IMAD R15, R15, R17, R2 ;  /* 0x000000110f0fa224 */ /* 0x004fca00078e0202 */
[----:B------:R1:W-:Y:S01]  /*f060*/  @!P2 STG.E.U8 desc[UR50][R8.64+0x1], R15 ;  /* 0x0000010f0800a986 */ /* 0x0003e2000c101132 */
[----:B------:R-:W-:-:S04]  /*f070*/  IADD3 R234, P1, P2, R20, R12, R234 ;  /* 0x0000000c14ea7210 */ /* 0x000fc80007a3e0ea */
[----:B------:R-:W-:Y:S02]  /*f080*/  IADD3.X R235, R233, R13, R14, P1, P2 ;  /* 0x0000000de9eb7210 */ /* 0x000fe40000fe440e */
[----:B------:R-:W-:Y:S02]  /*f090*/  ISETP.LT.OR P1, PT, R0, 0x2, !P3 ;  /* 0x000000020000780c */ /* 0x000fe40005f21670 */
[----:B------:R-:W-:Y:S01]  /*f0a0*/  @!P0 IADD3 R14, P2, R8, UR41, RZ ;  /* 0x00000029080e8c10 */ /* 0x000fe2000ff5e0ff */
[----:B------:R-:W-:-:S12]  /*f0b0*/  @P0 BRA `(.L_x_71) ;  /* 0x00000000000c0947 */ /* 0x000fd80003800000 */
[----:B------:R-:W2:Y:S02]  /*f0c0*/  LDG.E.U8 R16, desc[UR50][R234.64] ;  /* 0x00000032ea107981 */ /* 0x000ea4000c1e1100 */
[----:B--2---:R-:W-:-:S05]  /*f0d0*/  PRMT R2, R16, 0x8880, RZ ;  /* 0x0000888010027816 */ /* 0x004fca00000000ff */
[----:B------:R-:W-:-:S07]  /*f0e0*/  IMAD R2, R2, R18, RZ ;  /* 0x0000001202027224 */ /* 0x000fce00078e02ff */
.L_x_71:
[----:B------:R-:W-:Y:S05]  /*f0f0*/  BSYNC B1 ;  /* 0x0000000000017941 */ /* 0x000fea0003800000 */
.L_x_70:
[----:B------:R-:W2:Y:S01]  /*f100*/  LDL.LU R23, [R1+0x148] ;  /* 0x0001480001177983 */ /* 0x000ea20000300800 */
[----:B-1----:R-:W-:Y:S01]  /*f110*/  @!P0 IADD3.X R15, R9, UR40, RZ, P2, !PT ;  /* 0x00000028090f8c10 */ /* 0x002fe200097fe4ff */
[----:B------:R-:W-:Y:S01]  /*f120*/  BSSY B1, `(.L_x_72) ;  /* 0x0000008000017945 */ /* 0x000fe20003800000 */
[----:B--2---:R-:W-:-:S05]  /*f130*/  @!P0 IMAD R23, R23, R17, R2 ;  /* 0x0000001117178224 */ /* 0x004fca00078e0202 */
[----:B------:R1:W-:Y:S02]  /*f140*/  @!P0 STG.E.U8 desc[UR50][R14.64], R23 ;  /* 0x000000170e008986 */ /* 0x0003e4000c101132 */
[----:B-1----:R-:W-:Y:S01]  /*f150*/  @!P1 IADD3 R14, P0, R8, UR41, RZ ;  /* 0x00000029080e9c10 */ /* 0x002fe2000ff1e0ff */
[----:B------:R-:W-:-:S12]  /*f160*/  @P1 BRA `(.L_x_73) ;  /* 0x00000000000c1947 */ /* 0x000fd80003800000 */
[----:B------:R-:W2:Y:S02]  /*f170*/  LDG.E.U8 R16, desc[UR50][R234.64+0x1] ;  /* 0x00000132ea107981 */ /* 0x000ea4000c1e1100 */
[----:B--2---:R-:W-:-:S05]  /*f180*/  PRMT R2, R16, 0x8880, RZ ;  /* 0x0000888010027816 */ /* 0x004fca00000000ff */
[----:B------:R-:W-:-:S07]  /*f190*/  IMAD R2, R2, R18, RZ ;  /* 0x0000001202027224 */ /* 0x000fce00078e02ff */
.L_x_73:
[----:B------:R-:W-:Y:S05]  /*f1a0*/  BSYNC B1 ;  /* 0x0000000000017941 */ /* 0x000fea0003800000 */
.L_x_72:
[----:B------:R-:W2:Y:S01]  /*f1b0*/  LDL.LU R23, [R1+0x14c] ;  /* 0x00014c0001177983 */ /* 0x000ea20000300800 */
[----:B------:R-:W-:Y:S01]  /*f1c0*/  @!P1 IADD3.X R15, R9, UR40, RZ, P0, !PT ;  /* 0x00000028090f9c10 */ /* 0x000fe200087fe4ff */
[----:B------:R-:W-:Y:S01]  /*f1d0*/  BSSY B1, `(.L_x_74) ;  /* 0x000000a000017945 */ /* 0x000fe20003800000 */
[C---:B------:R-:W-:Y:S02]  /*f1e0*/  ISETP.LT.OR P2, PT, R0.reuse, 0xa, !P4 ;  /* 0x0000000a0000780c */ /* 0x040fe40006741670 */
[----:B------:R-:W-:Y:S01]  /*f1f0*/  ISETP.LT.OR P0, PT, R0, 0x9, !P3 ;  /* 0x000000090000780c */ /* 0x000fe20005f01670 */
[----:B--2---:R-:W-:-:S05]  /*f200*/  @!P1 IMAD R23, R23, R17, R2 ;  /* 0x0000001117179224 */ /* 0x004fca00078e0202 */
[----:B------:R1:W-:Y:S01]  /*f210*/  @!P1 STG.E.U8 desc[UR50][R14.64+0x1], R23 ;  /* 0x000001170e009986 */ /* 0x0003e2000c101132 */
[----:B------:R-:W-:-:S13]  /*f220*/  ISETP.LT.OR P1, PT, R0, 0x9, !P4 ;  /* 0x000000090000780c */ /* 0x000fda0006721670 */
[----:B-1----:R-:W-:Y:S05]  /*f230*/  @P1 BRA `(.L_x_75) ;  /* 0x00000000000c1947 */ /* 0x002fea0003800000 */
[----:B------:R-:W2:Y:S02]  /*f240*/  LDG.E.U8 R16, desc[UR50][R236.64+0x8] ;  /* 0x00000832ec107981 */ /* 0x000ea4000c1e1100 */
[----:B--2---:R-:W-:-:S05]  /*f250*/  PRMT R2, R16, 0x8880, RZ ;  /* 0x0000888010027816 */ /* 0x004fca00000000ff */
[----:B------:R-:W-:-:S07]  /*f260*/  IMAD R2, R2, R18, RZ ;  /* 0x0000001202027224 */ /* 0x000fce00078e02ff */
.L_x_75:
[----:B------:R-:W-:Y:S05]  /*f270*/  BSYNC B1 ;  /* 0x0000000000017941 */ /* 0x000fea0003800000 */
.L_x_74:
[----:B------:R-:W2:Y:S01]  /*f280*/  LDL.LU R14, [R1+0x150] ;  /* 0x00015000010e7983 */ /* 0x000ea20000300800 */
[----:B------:R-:W-:Y:S01]  /*f290*/  BSSY B1, `(.L_x_76) ;  /* 0x0000007000017945 */ /* 0x000fe20003800000 */
[----:B--2---:R-:W-:-:S05]  /*f2a0*/  @!P1 IMAD R14, R14, R17, R2 ;  /* 0x000000110e0e9224 */ /* 0x004fca00078e0202 */
[----:B------:R1:W-:Y:S01]  /*f2b0*/  @!P1 STG.E.U8 desc[UR50][R8.64+0x8], R14 ;  /* 0x0000080e08009986 */ /* 0x0003e2000c101132 */
[----:B------:R-:W-:Y:S05]  /*f2c0*/  @P2 BRA `(.L_x_77) ;  /* 0x00000000000c2947 */ /* 0x000fea0003800000 */
[----:B------:R-:W2:Y:S02]  /*f2d0*/  LDG.E.U8 R16, desc[UR50][R236.64+0x9] ;  /* 0x00000932ec107981 */ /* 0x000ea4000c1e1100 */
[----:B--2---:R-:W-:-:S05]  /*f2e0*/  PRMT R2, R16, 0x8880, RZ ;  /* 0x0000888010027816 */ /* 0x004fca00000000ff */
[----:B------:R-:W-:-:S07]  /*f2f0*/  IMAD R2, R2, R18, RZ ;  /* 0x0000001202027224 */ /* 0x000fce00078e02ff */
.L_x_77:
[----:B------:R-:W-:Y:S05]  /*f300*/  BSYNC B1 ;  /* 0x0000000000017941 */ /* 0x000fea0003800000 */
.L_x_76:
[----:B-1----:R-:W2:Y:S01]  /*f310*/  LDL.LU R14, [R1+0x154] ;  /* 0x00015400010e7983 */ /* 0x002ea20000300800 */
[----:B------:R-:W-:Y:S01]  /*f320*/  BSSY B1, `(.L_x_78) ;  /* 0x0000009000017945 */ /* 0x000fe20003800000 */
[----:B------:R-:W-:Y:S01]  /*f330*/  ISETP.LT.OR P1, PT, R0, 0xa, !P3 ;  /* 0x0000000a0000780c */ /* 0x000fe20005f21670 */
[----:B--2---:R-:W-:-:S05]  /*f340*/  @!P2 IMAD R14, R14, R17, R2 ;  /* 0x000000110e0ea224 */ /* 0x004fca00078e0202 */
[----:B------:R1:W-:Y:S01]  /*f350*/  @!P2 STG.E.U8 desc[UR50][R8.64+0x9], R14 ;  /* 0x0000090e0800a986 */ /* 0x0003e2000c101132 */
[----:B------:R-:W-:Y:S01]  /*f360*/  @!P0 IADD3 R232, P2, R8, UR41, RZ ;  /* 0x0000002908e88c10 */ /* 0x000fe2000ff5e0ff */
[----:B------:R-:W-:-:S12]  /*f370*/  @P0 BRA `(.L_x_79) ;  /* 0x00000000000c0947 */ /* 0x000fd80003800000 */
[----:B------:R-:W2:Y:S02]  /*f380*/  LDG.E.U8 R16, desc[UR50][R234.64+0x8] ;  /* 0x00000832ea107981 */ /* 0x000ea4000c1e1100 */
[----:B--2---:R-:W-:-:S05]  /*f390*/  PRMT R2, R16, 0x8880, RZ ;  /* 0x0000888010027816 */ /* 0x004fca00000000ff */
[----:B------:R-:W-:-:S07]  /*f3a0*/  IMAD R2, R2, R18, RZ ;  /* 0x0000001202027224 */ /* 0x000fce00078e02ff */
.L_x_79:
[----:B------:R-:W-:Y:S05]  /*f3b0*/  BSYNC B1 ;  /* 0x0000000000017941 */ /* 0x000fea0003800000 */
.L_x_78:
[----:B------:R-:W2:Y:S01]  /*f3c0*/  LDL.LU R23, [R1+0x158] ;  /* 0x0001580001177983 */ /* 0x000ea20000300800 */
[----:B------:R-:W-:Y:S01]  /*f3d0*/  @!P0 IADD3.X R233, R9, UR40, RZ, P2, !PT ;  /* 0x0000002809e98c10 */ /* 0x000fe200097fe4ff */
[----:B------:R-:W-:Y:S01]  /*f3e0*/  BSSY B1, `(.L_x_80) ;  /* 0x0000008000017945 */ /* 0x000fe20003800000 */
[----:B-1----:R-:W-:Y:S01]  /*f3f0*/  @!P1 IADD3 R14, P2, R8, UR41, RZ ;  /* 0x00000029080e9c10 */ /* 0x002fe2000ff5e0ff */
[----:B--2---:R-:W-:-:S05]  /*f400*/  @!P0 IMAD R23, R23, R17, R2 ;  /* 0x0000001117178224 */ /* 0x004fca00078e0202 */
[----:B------:R1:W-:Y:S01]  /*f410*/  @!P0 STG.E.U8 desc[UR50][R232.64+0x8], R23 ;  /* 0x00000817e8008986 */ /* 0x0003e2000c101132 */
[----:B------:R-:W-:Y:S06]  /*f420*/  @P1 BRA `(.L_x_81) ;  /* 0x00000000000c1947 */ /* 0x000fec0003800000 */
[----:B------:R-:W2:Y:S02]  /*f430*/  LDG.E.U8 R16, desc[UR50][R234.64+0x9] ;  /* 0x00000932ea107981 */ /* 0x000ea4000c1e1100 */
[----:B--2---:R-:W-:-:S05]  /*f440*/  PRMT R2, R16, 0x8880, RZ ;  /* 0x0000888010027816 */ /* 0x004fca00000000ff */
[----:B------:R-:W-:-:S07]  /*f450*/  IMAD R2, R2, R18, RZ ;  /* 0x0000001202027224 */ /* 0x000fce00078e02ff */
.L_x_81:
[----:B------:R-:W-:Y:S05]  /*f460*/  BSYNC B1 ;  /* 0x0000000000017941 */ /* 0x000fea0003800000 */
.L_x_80:
[----:B-1----:R-:W2:Y:S01]  /*f470*/  LDL.LU R23, [R1+0x15c] ;  /* 0x00015c0001177983 */ /* 0x002ea20000300800 */
[----:B------:R-:W-:Y:S01]  /*f480*/  @!P1 IADD3.X R15, R9, UR40, RZ, P2, !PT ;  /* 0x00000028090f9c10 */ /* 0x000fe200097fe4ff */
[----:B------:R-:W-:Y:S01]  /*f490*/  BSSY B1, `(.L_x_82) ;  /* 0x000000a000017945 */ /* 0x000fe20003800000 */
[C---:B------:R-:W-:Y:S02]  /*f4a0*/  ISETP.LT.OR P2, PT, R0.reuse, 0x11, !P4 ;  /* 0x000000110000780c */ /* 0x040fe40006741670 */
[----:B------:R-:W-:Y:S01]  /*f4b0*/  ISETP.LT.OR P0, PT, R0, 0x12, !P4 ;  /* 0x000000120000780c */ /* 0x000fe20006701670 */
[----:B--2---:R-:W-:-:S05]  /*f4c0*/  @!P1 IMAD R23, R23, R17, R2 ;  /* 0x0000001117179224 */ /* 0x004fca00078e0202 */
[----:B------:R1:W-:Y:S01]  /*f4d0*/  @!P1 STG.E.U8 desc[UR50][R14.64+0x9], R23 ;  /* 0x000009170e009986 */ /* 0x0003e2000c101132 */
[----:B------:R-:W-:-:S04]  /*f4e0*/  ISETP.LT.OR P1, PT, R0, 0x11, !P3 ;  /* 0x000000110000780c */ /* 0x000fc80005f21670 */
[----:B------:R-:W-:Y:S09]  /*f4f0*/  @P2 BRA `(.L_x_83) ;  /* 0x00000000000c2947 */ /* 0x000ff20003800000 */
[----:B------:R-:W2:Y:S02]  /*f500*/  LDG.E.U8 R16, desc[UR50][R236.64+0x10] ;  /* 0x00001032ec107981 */ /* 0x000ea4000c1e1100 */
[----:B--2---:R-:W-:-:S05]  /*f510*/  PRMT R2, R16, 0x8880, RZ ;  /* 0x0000888010027816 */ /* 0x004fca00000000ff */
[----:B------:R-:W-:-:S07]  /*f520*/  IMAD R2, R2, R18, RZ ;  /* 0x0000001202027224 */ /* 0x000fce00078e02ff */
.L_x_83:
[----:B------:R-:W-:Y:S05]  /*f530*/  BSYNC B1 ;  /* 0x0000000000017941 */ /* 0x000fea0003800000 */
.L_x_82:
[----:B-1----:R-:W2:Y:S01]  /*f540*/  LDL.LU R14, [R1+0x160] ;  /* 0x00016000010e7983 */ /* 0x002ea20000300800 */
[----:B------:R-:W-:Y:S01]  /*f550*/  BSSY B1, `(.L_x_84) ;  /* 0x0000007000017945 */ /* 0x000fe20003800000 */
[----:B--2---:R-:W-:-:S05]  /*f560*/  @!P2 IMAD R14, R14, R17, R2 ;  /* 0x000000110e0ea224 */ /* 0x004fca00078e0202 */
[----:B------:R1:W-:Y:S01]  /*f570*/  @!P2 STG.E.U8 desc[UR50][R8.64+0x10], R14 ;  /* 0x0000100e0800a986 */ /* 0x0003e2000c101132 */
[----:B------:R-:W-:Y:S05]  /*f580*/  @P0 BRA `(.L_x_85) ;  /* 0x00000000000c0947 */ /* 0x000fea0003800000 */
[----:B------:R-:W2:Y:S02]  /*f590*/  LDG.E.U8 R16, desc[UR50][R236.64+0x11] ;  /* 0x00001132ec107981 */ /* 0x000ea4000c1e1100 */
[----:B--2---:R-:W-:-:S05]  /*f5a0*/  PRMT R2, R16, 0x8880, RZ ;  /* 0x0000888010027816 */ /* 0x004fca00000000ff */
[----:B------:R-:W-:-:S07]  /*f5b0*/  IMAD R2, R2, R18, RZ ;  /* 0x0000001202027224 */ /* 0x000fce00078e02ff */
.L_x_85:
[----:B------:R-:W-:Y:S05]  /*f5c0*/  BSYNC B1 ;  /* 0x0000000000017941 */ /* 0x000fea0003800000 */
.L_x_84:
[----:B-1----:R-:W2:Y:S01]  /*f5d0*/  LDL.LU R14, [R1+0x164] ;  /* 0x00016400010e7983 */ /* 0x002ea20000300800 */
[----:B------:R-:W-:Y:S01]  /*f5e0*/  BSSY B1, `(.L_x_86) ;  /* 0x000000c000017945 */ /* 0x000fe20003800000 */
[----:B--2---:R-:W-:Y:S01]  /*f5f0*/  @!P0 IMAD R15, R14, R17, R2 ;  /* 0x000000110e0f8224 */ /* 0x004fe200078e0202 */
[----:B------:R-:W-:-:S04]  /*f600*/  @!P1 IADD3 R14, P2, R8, UR41, RZ ;  /* 0x00000029080e9c10 */ /* 0x000fc8000ff5e0ff */
[----:B------:R1:W-:Y:S01]  /*f610*/  @!P0 STG.E.U8 desc[UR50][R8.64+0x11], R15 ;  /* 0x0000110f08008986 */ /* 0x0003e2000c101132 */
[----:B------:R-:W-:Y:S02]  /*f620*/  ISETP.LT.OR P0, PT, R0, 0x12, !P3 ;  /* 0x000000120000780c */ /* 0x000fe40005f01670 */
[----:B-1----:R-:W-:Y:S02]  /*f630*/  @!P1 IADD3.X R15, R9, UR40, RZ, P2, !PT ;  /* 0x00000028090f9c10 */ /* 0x002fe400097fe4ff */
[----:B------:R-:W-:-:S05]  /*f640*/  IADD3 R23, P2, R3, 0x100, RZ ;  /* 0x0000010003177810 */ /* 0x000fca0007f5e0ff */
[----:B------:R-:W-:Y:S01]  /*f650*/  IMAD.X R232, RZ, RZ, UR7, P2 ;  /* 0x00000007ffe87e24 */ /* 0x000fe200090e06ff */
[----:B------:R-:W-:Y:S07]  /*f660*/  @P1 BRA `(.L_x_87) ;  /* 0x00000000000c1947 */ /* 0x000fee0003800000 */
[----:B------:R-:W2:Y:S02]  /*f670*/  LDG.E.U8 R16, desc[UR50][R234.64+0x10] ;  /* 0x00001032ea107981 */ /* 0x000ea4000c1e1100 */
[----:B--2---:R-:W-:-:S05]  /*f680*/  PRMT R2, R16, 0x8880, RZ ;  /* 0x0000888010027816 */ /* 0x004fca00000000ff */
[----:B------:R-:W-:-:S07]  /*f690*/  IMAD R2, R2, R18, RZ ;  /* 0x0000001202027224 */ /* 0x000fce00078e02ff */
.L_x_87:
[----:B------:R-:W-:Y:S05]  /*f6a0*/  BSYNC B1 ;  /* 0x0000000000017941 */ /* 0x000fea0003800000 */
.L_x_86:
[----:B------:R-:W2:Y:S01]  /*f6b0*/  LDL.LU R233, [R1+0x168] ;  /* 0x0001680001e97983 */ /* 0x000ea20000300800 */
[----:B------:R-:W-:-:S03]  /*f6c0*/  IMAD R232, R232, R6, RZ ;  /* 0x00000006e8e87224 */ /* 0x000fc600078e02ff */
[----:B------:R1:W-:Y:S02]  /*f6d0*/  STL.64 [R1+0x1e0], R10 ;  /* 0x0001e00a01007387 */ /* 0x0003e40000100a00 */
[----:B-1----:R-:W-:-:S05]  /*f6e0*/  @!P0 IADD3 R10, P2, R8, UR41, RZ ;  /* 0x00000029080a8c10 */ /* 0x002fca000ff5e0ff */
[----:B------:R1:W-:Y:S04]  /*f6f0*/  @!P0 STL [R1+0x140], R10 ;  /* 0x0001400a01008387 */ /* 0x0003e80000100800 */
[----:B-1----:R1:W5:Y:S01]  /*f700*/  LDL.LU.64 R10, [R1+0x1e0] ;  /* 0x0001e000010a7983 */ /* 0x0023620000300a00 */
[----:B------:R-:W-:Y:S01]  /*f710*/  BSSY B1, `(.L_x_88) ;  /* 0x000000a000017945 */ /* 0x000fe20003800000 */
[----:B--2---:R-:W-:-:S05]  /*f720*/  @!P1 IMAD R233, R233, R17, R2 ;  /* 0x00000011e9e99224 */ /* 0x004fca00078e0202 */
[----:B------:R2:W-:Y:S02]  /*f730*/  @!P1 STG.E.U8 desc[UR50][R14.64+0x10], R233 ;  /* 0x000010e90e009986 */ /* 0x0005e4000c101132 */
[----:B--2---:R-:W-:-:S05]  /*f740*/  IMAD R14, R23, R7, R232 ;  /* 0x00000007170e7224 */ /* 0x004fca00078e02e8 */
[----:B------:R1:W-:Y:S01]  /*f750*/  STL [R1+0x148], R14 ;  /* 0x0001480e01007387 */ /* 0x0003e20000100800 */
[----:B------:R-:W-:Y:S01]  /*f760*/  IMAD.WIDE.U32 R232, R23, R6, R4 ;  /* 0x0000000617e87225 */ /* 0x000fe200078e0004 */
[----:B------:R-:W-:Y:S06]  /*f770*/  @P0 BRA `(.L_x_89) ;  /* 0x00000000000c0947 */ /* 0x000fec0003800000 */
[----:B------:R-:W2:Y:S02]  /*f780*/  LDG.E.U8 R16, desc[UR50][R234.64+0x11] ;  /* 0x00001132ea107981 */ /* 0x000ea4000c1e1100 */
[----:B--2---:R-:W-:-:S05]  /*f790*/  PRMT R2, R16, 0x8880, RZ ;  /* 0x0000888010027816 */ /* 0x004fca00000000ff */
[----:B------:R-:W-:-:S07]  /*f7a0*/  IMAD R2, R2, R18, RZ ;  /* 0x0000001202027224 */ /* 0x000fce00078e02ff */
.L_x_89:
[----:B------:R-:W-:Y:S05]  /*f7b0*/  BSYNC B1 ;  /* 0x0000000000017941 */ /* 0x000fea0003800000 */
.L_x_88:
[----:B------:R-:W2:Y:S04]  /*f7c0*/  LDL.LU R15, [R1+0x16c] ;  /* 0x00016c00010f7983 */ /* 0x000ea80000300800 */
[----:B------:R3:W-:Y:S04]  /*f7d0*/  STL.64 [R1+0x1e8], R6 ;  /* 0x0001e80601007387 */ /* 0x0007e80000100a00 */
[----:B---3--:R-:W3:Y:S04]  /*f7e0*/  LDL.LU.64 R6, [R1+0x140] ;  /* 0x0001400001067983 */ /* 0x008ee80000300a00 */
[----:B------:R4:W-:Y:S04]  /*f7f0*/  STL.64 [R1+0x1e0], R4 ;  /* 0x0001e00401007387 */ /* 0x0009e80000100a00 */
[----:B----4-:R-:W4:Y:S01]  /*f800*/  LDL.64 R4, [R1+0x1c8] ;  /* 0x0001c80001047983 */ /* 0x010f220000100a00 */
[----:B-1----:R-:W-:-:S02]  /*f810*/  IMAD.IADD R14, R14, 0x1, R233 ;  /* 0x000000010e0e7824 */ /* 0x002fc400078e02e9 */
[----:B--2---:R-:W-:Y:S01]  /*f820*/  @!P0 IMAD R15, R15, R17, R2 ;  /* 0x000000110f0f8224 */ /* 0x004fe200078e0202 */
[----:B---3--:R-:W-:Y:S02]  /*f830*/  @!P0 IADD3.X R7, R9, UR40, RZ, P2, !PT ;  /* 0x0000002809078c10 */ /* 0x008fe400097fe4ff */
[----:B------:R-:W-:-:S03]  /*f840*/  IADD3 R232, P1, P2, R20, R12, R232 ;  /* 0x0000000c14e87210 */ /* 0x000fc60007a3e0e8 */
[----:B------:R1:W-:Y:S01]  /*f850*/  @!P0 STG.E.U8 desc[UR50][R6.64+0x11], R15 ;  /* 0x0000110f06008986 */ /* 0x0003e2000c101132 */
[----:B----4-:R-:W-:-:S03]  /*f860*/  IADD3.X R233, R5, R13, R14, P1, P2 ;  /* 0x0000000d05e97210 */ /* 0x010fc60000fe440e */
[----:B-1----:R1:W5:Y:S01]  /*f870*/  LDL.LU.64 R6, [R1+0x1e8] ;  /* 0x0001e80001067983 */ /* 0x0023620000300a00 */
[----:B------:R-:W-:-:S03]  /*f880*/  ISETP.LT.OR P0, PT, R0, 0x19, !P4 ;  /* 0x000000190000780c */ /* 0x000fc60006701670 */
[----:B------:R1:W5:Y:S01]  /*f890*/  LDL.LU.64 R4, [R1+0x1e0] ;  /* 0x0001e00001047983 */ /* 0x0003620000300a00 */
[----:B------:R-:W-:Y:S01]  /*f8a0*/  BSSY B1, `(.L_x_90) ;  /* 0x0000007000017945 */ /* 0x000fe20003800000 */
[C---:B------:R-:W-:Y:S02]  /*f8b0*/  ISETP.LT.OR P2, PT, R0.reuse, 0x1a, !P4 ;  /* 0x0000001a0000780c */ /* 0x040fe40006741670 */
[----:B------:R-:W-:-:S06]  /*f8c0*/  ISETP.LT.OR P1, PT, R0, 0x19, !P3 ;  /* 0x000000190000780c */ /* 0x000fcc0005f21670 */
[----:B-1----:R-:W-:Y:S07]  /*f8d0*/  @P0 BRA `(.L_x_91) ;  /* 0x00000000000c0947 */ /* 0x002fee0003800000 */
[----:B------:R-:W2:Y:S02]  /*f8e0*/  LDG.E.U8 R16, desc[UR50][R236.64+0x18] ;  /* 0x00001832ec107981 */ /* 0x000ea4000c1e1100 */
[----:B--2---:R-:W-:-:S05]  /*f8f0*/  PRMT R2, R16, 0x8880, RZ ;  /* 0x0000888010027816 */ /* 0x004fca00000000ff */
[----:B------:R-:W-:-:S07]  /*f900*/  IMAD R2, R2, R18, RZ ;  /* 0x0000001202027224 */ /* 0x000fce00078e02ff */
.L_x_91:
[----:B------:R-:W-:Y:S05]  /*f910*/  BSYNC B1 ;  /* 0x0000000000017941 */ /* 0x000fea0003800000 */
.L_x_90:
        /* <DEDUP_REMOVED lines=8> */
.L_x_93:
[----:B------:R-:W-:Y:S05]  /*f9a0*/  BSYNC B1 ;  /* 0x0000000000017941 */ /* 0x000fea0003800000 */
.L_x_92:
[----:B-1----:R-:W2:Y:S04]  /*f9b0*/  LDL.LU R14, [R1+0x174] ;  /* 0x00017400010e7983 */ /* 0x002ea80000300800 */
[----:B-----5:R1:W-:Y:S02]  /*f9c0*/  STL.64 [R1+0x1e0], R4 ;  /* 0x0001e00401007387 */ /* 0x0203e40000100a00 */
[----:B-1----:R-:W-:-:S04]  /*f9d0*/  @!P1 IADD3 R4, P0, R8, UR41, RZ ;  /* 0x0000002908049c10 */ /* 0x002fc8000ff1e0ff */
[----:B------:R-:W-:-:S05]  /*f9e0*/  @!P1 IADD3.X R5, R9, UR40, RZ, P0, !PT ;  /* 0x0000002809059c10 */ /* 0x000fca00087fe4ff */
[----:B------:R1:W-:Y:S04]  /*f9f0*/  @!P1 STL.64 [R1+0x140], R4 ;  /* 0x0001400401009387 */ /* 0x0003e80000100a00 */
[----:B-1----:R1:W5:Y:S01]  /*fa00*/  LDL.LU.64 R4, [R1+0x1e0] ;  /* 0x0001e00001047983 */ /* 0x0023620000300a00 */
[----:B------:R-:W-:Y:S01]  /*fa10*/  IADD3 R3, P0, R3, 0x180, RZ ;  /* 0x0000018003037810 */ /* 0x000fe20007f1e0ff */
[----:B------:R-:W-:Y:S04]  /*fa20*/  BSSY B1, `(.L_x_94) ;  /* 0x0000009000017945 */ /* 0x000fe80003800000 */
[----:B------:R-:W-:-:S02]  /*fa30*/  IMAD.X R15, RZ, RZ, UR7, P0 ;  /* 0x00000007ff0f7e24 */ /* 0x000fc400080e06ff */
[----:B--2---:R-:W-:-:S05]  /*fa40*/  @!P2 IMAD R14, R14, R17, R2 ;  /* 0x000000110e0ea224 */ /* 0x004fca00078e0202 */
[----:B------:R1:W-:Y:S01]  /*fa50*/  @!P2 STG.E.U8 desc[UR50][R8.64+0x19], R14 ;  /* 0x0000190e0800a986 */ /* 0x0003e2000c101132 */
[----:B------:R-:W-:Y:S01]  /*fa60*/  ISETP.LT.OR P2, PT, R0, 0x1a, !P3 ;  /* 0x0000001a0000780c */ /* 0x000fe20005f41670 */
[----:B------:R-:W-:-:S12]  /*fa70*/  @P1 BRA `(.L_x_95) ;  /* 0x00000000000c1947 */ /* 0x000fd80003800000 */
[----:B------:R-:W2:Y:S02]  /*fa80*/  LDG.E.U8 R16, desc[UR50][R234.64+0x18] ;  /* 0x00001832ea107981 */ /* 0x000ea4000c1e1100 */
[----:B--2---:R-:W-:-:S05]  /*fa90*/  PRMT R2, R16, 0x8880, RZ ;  /* 0x0000888010027816 */ /* 0x004fca00000000ff */
[----:B------:R-:W-:-:S07]  /*faa0*/  IMAD R2, R2, R18, RZ ;  /* 0x0000001202027224 */ /* 0x000fce00078e02ff */
.L_x_95:
[----:B------:R-:W-:Y:S05]  /*fab0*/  BSYNC B1 ;  /* 0x0000000000017941 */ /* 0x000fea0003800000 */
.L_x_94:
[----:B-1----:R-:W2:Y:S01]  /*fac0*/  LDL.LU R14, [R1+0x178] ;  /* 0x00017800010e7983 */ /* 0x002ea20000300800 */
[----:B------:R-:W-:-:S03]  /*fad0*/  IMAD.MOV.U32 R21, RZ, RZ, R15 ;  /* 0x000000ffff157224 */ /* 0x000fc600078e000f */
[----:B------:R1:W-:Y:S04]  /*fae0*/  STL.64 [R1+0x1e0], R10 ;  /* 0x0001e00a01007387 */ /* 0x0003e80000100a00 */
[----:B-1----:R-:W3:Y:S01]  /*faf0*/  LDL.LU.64 R10, [R1+0x140] ;  /* 0x00014000010a7983 */ /* 0x002ee20000300a00 */
[-C--:B------:R-:W-:Y:S02]  /*fb00*/  IMAD R21, R21, R6.reuse, RZ ;  /* 0x0000000615157224 */ /* 0x080fe400078e02ff */
[----:B-----5:R-:W-:-:S04]  /*fb10*/  IMAD.WIDE.U32 R4, R3, R6, R4 ;  /* 0x0000000603047225 */ /* 0x020fc800078e0004 */
[----:B------:R-:W-:Y:S01]  /*fb20*/  IMAD R7, R3, R7, R21 ;  /* 0x0000000703077224 */ /* 0x000fe200078e0215 */
[----:B------:R-:W-:Y:S01]  /*fb30*/  BSSY B1, `(.L_x_96) ;  /* 0x000000e000017945 */ /* 0x000fe20003800000 */
[----:B--2---:R-:W-:Y:S01]  /*fb40*/  @!P1 IMAD R15, R14, R17, R2 ;  /* 0x000000110e0f9224 */ /* 0x004fe200078e0202 */
[----:B------:R-:W-:-:S04]  /*fb50*/  @!P2 IADD3 R14, P0, R8, UR41, RZ ;  /* 0x00000029080eac10 */ /* 0x000fc8000ff1e0ff */
[----:B---3--:R1:W-:Y:S02]  /*fb60*/  @!P1 STG.E.U8 desc[UR50][R10.64+0x18], R15 ;  /* 0x0000180f0a009986 */ /* 0x0083e4000c101132 */
[----:B-1----:R-:W-:Y:S02]  /*fb70*/  @!P2 IADD3.X R15, R9, UR40, RZ, P0, !PT ;  /* 0x00000028090fac10 */ /* 0x002fe400087fe4ff */
[----:B------:R1:W5:Y:S01]  /*fb80*/  LDL.LU.64 R10, [R1+0x1e0] ;  /* 0x0001e000010a7983 */ /* 0x0003620000300a00 */
[----:B------:R-:W-:Y:S01]  /*fb90*/  IADD3 R20, P0, P1, R20, R12, R4 ;  /* 0x0000000c14147210 */ /* 0x000fe2000791e004 */
[----:B------:R-:W-:Y:S02]  /*fba0*/  IMAD.IADD R4, R7, 0x1, R5 ;  /* 0x0000000107047824 */ /* 0x000fe400078e0205 */
[----:B------:R1:W-:Y:S04]  /*fbb0*/  STL [R1+0x14c], R7 ;  /* 0x00014c0701007387 */ /* 0x0003e80000100800 */
[----:B------:R1:W-:Y:S01]  /*fbc0*/  STL [R1+0x140], R4 ;  /* 0x0001400401007387 */ /* 0x0003e20000100800 */
[----:B------:R-:W-:Y:S05]  /*fbd0*/  @P2 BRA `(.L_x_97) ;  /* 0x00000000000c2947 */ /* 0x000fea0003800000 */
[----:B------:R-:W2:Y:S02]  /*fbe0*/  LDG.E.U8 R16, desc[UR50][R234.64+0x19] ;  /* 0x00001932ea107981 */ /* 0x000ea4000c1e1100 */
[----:B--2---:R-:W-:-:S05]  /*fbf0*/  PRMT R2, R16, 0x8880, RZ ;  /* 0x0000888010027816 */ /* 0x004fca00000000ff */
[----:B------:R-:W-:-:S07]  /*fc00*/  IMAD R2, R2, R18, RZ ;  /* 0x0000001202027224 */ /* 0x000fce00078e02ff */
.L_x_97:
[----:B------:R-:W-:Y:S05]  /*fc10*/  BSYNC B1 ;  /* 0x0000000000017941 */ /* 0x000fea0003800000 */
.L_x_96:
[----:B-1----:R-:W2:Y:S04]  /*fc20*/  LDL.LU R4, [R1+0x17c] ;  /* 0x00017c0001047983 */ /* 0x002ea80000300800 */
[----:B------:R-:W3:Y:S04]  /*fc30*/  LDL.LU R21, [R1+0x140] ;  /* 0x0001400001157983 */ /* 0x000ee80000300800 */
[----:B------:R1:W-:Y:S04]  /*fc40*/  STL.64 [R1+0x1e0], R8 ;  /* 0x0001e00801007387 */ /* 0x0003e80000100a00 */
[----:B-1----:R-:W4:Y:S01]  /*fc50*/  LDL.64 R8, [R1+0x1c8] ;  /* 0x0001c80001087983 */ /* 0x002f220000100a00 */
[----:B--2---:R-:W-:-:S02]  /*fc60*/  @!P2 IMAD R7, R4, R17, R2 ;  /* 0x000000110407a224 */ /* 0x004fc400078e0202 */
[----:B----4-:R-:W-:Y:S02]  /*fc70*/  IMAD.WIDE.U32 R4, R23, R6, R8 ;  /* 0x0000000617047225 */ /* 0x010fe400078e0008 */
[----:B------:R-:W2:Y:S01]  /*fc80*/  LDL.LU R23, [R1+0x148] ;  /* 0x0001480001177983 */ /* 0x000ea20000300800 */
[----:B---3--:R-:W-:-:S03]  /*fc90*/  IADD3.X R21, R9, R13, R21, P0, P1 ;  /* 0x0000000d09157210 */ /* 0x008fc600007e2415 */
[----:B------:R1:W5:Y:S01]  /*fca0*/  LDL.LU.64 R8, [R1+0x1e0] ;  /* 0x0001e00001087983 */ /* 0x0003620000300a00 */
[----:B------:R-:W-:Y:S01]  /*fcb0*/  ISETP.GE.AND P5, PT, R22, 0x101, PT ;  /* 0x000001011600780c */ /* 0x000fe20003fa6270 */
[----:B------:R-:W-:Y:S01]  /*fcc0*/  BSSY B1, `(.L_x_98) ;  /* 0x000000e000017945 */ /* 0x000fe20003800000 */
[----:B------:R-:W-:Y:S01]  /*fcd0*/  LOP3.LUT R19, R19, 0xfffffffb, RZ, 0xc0, !PT ;  /* 0xfffffffb13137812 */ /* 0x000fe200078ec0ff */
[----:B------:R3:W-:Y:S10]  /*fce0*/  @!P2 STG.E.U8 desc[UR50][R14.64+0x19], R7 ;  /* 0x000019070e00a986 */ /* 0x0007f4000c101132 */
[----:B------:R-:W-:-:S02]  /*fcf0*/  @P5 LOP3.LUT R19, R19, 0x4, RZ, 0xfc, !PT ;  /* 0x0000000413135812 */ /* 0x000fc400078efcff */
[----:B---3--:R-:W-:Y:S02]  /*fd00*/  IADD3 R14, P1, R4, R12, RZ ;  /* 0x0000000c040e7210 */ /* 0x008fe40007f3e0ff */
[----:B-----5:R-:W-:Y:S02]  /*fd10*/  IADD3 R4, P0, R10, UR43, RZ ;  /* 0x0000002b0a047c10 */ /* 0x020fe4000ff1e0ff */
[----:B--2---:R-:W-:Y:S02]  /*fd20*/  IADD3.X R15, R13, R5, R23, P1, !PT ;  /* 0x000000050d0f7210 */ /* 0x004fe40000ffe417 */
[C---:B------:R-:W-:Y:S02]  /*fd30*/  ISETP.LT.OR P1, PT, R0.reuse, 0x1, !P5 ;  /* 0x000000010000780c */ /* 0x040fe40006f21670 */
[----:B------:R-:W-:Y:S02]  /*fd40*/  IADD3.X R5, R11, UR42, RZ, P0, !PT ;  /* 0x0000002a0b057c10 */ /* 0x000fe400087fe4ff */
[----:B------:R-:W-:-:S09]  /*fd50*/  ISETP.LT.OR P0, PT, R0, 0x2, !P5 ;  /* 0x000000020000780c */ /* 0x000fd20006f01670 */
[----:B-1----:R-:W-:Y:S05]  /*fd60*/  @P1 BRA `(.L_x_99) ;  /* 0x00000000000c1947 */ /* 0x002fea0003800000 */
[----:B------:R-:W2:Y:S02]  /*fd70*/  LDG.E.U8 R16, desc[UR50][R14.64] ;  /* 0x000000320e107981 */ /* 0x000ea4000c1e1100 */
[----:B--2---:R-:W-:-:S05]  /*fd80*/  PRMT R2, R16, 0x8880, RZ ;  /* 0x0000888010027816 */ /* 0x004fca00000000ff */
[----:B------:R-:W-:-:S07]  /*fd90*/  IMAD R2, R2, R18, RZ ;  /* 0x0000001202027224 */ /* 0x000fce00078e02ff */
.L_x_99:
[----:B------:R-:W-:Y:S05]  /*fda0*/  BSYNC B1 ;  /* 0x0000000000017941 */ /* 0x000fea0003800000 */
.L_x_98:
        /* <DEDUP_REMOVED lines=8> */
.L_x_101:
[----:B------:R-:W-:Y:S05]  /*fe30*/  BSYNC B1 ;  /* 0x0000000000017941 */ /* 0x000fea0003800000 */
.L_x_100:
[----:B-1----:R-:W2:Y:S01]  /*fe40*/  LDL.LU R7, [R1+0x104] ;  /* 0x0001040001077983 */ /* 0x002ea20000300800 */
[----:B------:R-:W-:-:S03]  /*fe50*/  ISETP.GE.AND P2, PT, R22, 0x109, PT ;  /* 0x000001091600780c */ /* 0x000fc60003f46270 */
[----:B------:R1:W-:Y:S01]  /*fe60*/  STL.64 [R1+0x1e0], R8 ;  /* 0x0001e00801007387 */ /* 0x0003e20000100a00 */
[----:B--2---:R-:W-:-:S05]  /*fe70*/  @!P0 IMAD R7, R7, R17, R2 ;  /* 0x0000001107078224 */ /* 0x004fca00078e0202 */
[----:B------:R-:W-:Y:S01]  /*fe80*/  @!P0 STG.E.U8 desc[UR50][R4.64+0x1], R7 ;  /* 0x0000010704008986 */ /* 0x000fe2000c101132 */
[----:B------:R-:W-:-:S13]  /*fe90*/  ISETP.LT.OR P0, PT, R0, 0x1, !P2 ;  /* 0x000000010000780c */ /* 0x000fda0005701670 */
[----:B-1----:R-:W-:-:S04]  /*fea0*/  @!P0 IADD3 R8, P1, R4, UR41, RZ ;  /* 0x0000002904088c10 */ /* 0x002fc8000ff3e0ff */
[----:B------:R-:W-:-:S05]  /*feb0*/  @!P0 IADD3.X R9, R5, UR40, RZ, P1, !PT ;  /* 0x0000002805098c10 */ /* 0x000fca0008ffe4ff */
[----:B------:R1:W-:Y:S04]  /*fec0*/  @!P0 STL.64 [R1+0x140], R8 ;  /* 0x0001400801008387 */ /* 0x0003e80000100a00 */
[----:B-1----:R1:W5:Y:S01]  /*fed0*/  LDL.LU.64 R8, [R1+0x1e0] ;  /* 0x0001e00001087983 */ /* 0x0023620000300a00 */
[----:B------:R-:W-:Y:S04]  /*fee0*/  BSSY B1, `(.L_x_102) ;  /* 0x0000005000017945 */ /* 0x000fe80003800000 */
[----:B------:R-:W-:Y:S05]  /*fef0*/  @P0 BRA `(.L_x_103) ;  /* 0x00000000000c0947 */ /* 0x000fea0003800000 */
[----:B------:R-:W2:Y:S02]  /*ff00*/  LDG.E.U8 R16, desc[UR50][R232.64] ;  /* 0x00000032e8107981 */ /* 0x000ea4000c1e1100 */
[----:B--2---:R-:W-:-:S05]  /*ff10*/  PRMT R2, R16, 0x8880, RZ ;  /* 0x0000888010027816 */ /* 0x004fca00000000ff */
[----:B------:R-:W-:-:S07]  /*ff20*/  IMAD R2, R2, R18, RZ ;  /* 0x0000001202027224 */ /* 0x000fce00078e02ff */
.L_x_103:
[----:B------:R-:W-:Y:S05]  /*ff30*/  BSYNC B1 ;  /* 0x0000000000017941 */ /* 0x000fea0003800000 */
.L_x_102:
[----:B------:R2:W-:Y:S04]  /*ff40*/  STL.64 [R1+0x1e8], R10 ;  /* 0x0001e80a01007387 */ /* 0x0005e80000100a00 */
[----:B--2---:R-:W2:Y:S04]  /*ff50*/  LDL.LU.64 R10, [R1+0x140] ;  /* 0x00014000010a7983 */ /* 0x004ea80000300a00 */
[----:B------:R-:W3:Y:S01]  /*ff60*/  LDL.LU R7, [R1+0x108] ;  /* 0x0001080001077983 */ /* 0x000ee20000300800 */
[----:B------:R-:W-:-:S03]  /*ff70*/  ISETP.LT.OR P1, PT, R0, 0x2, !P2 ;  /* 0x000000020000780c */ /* 0x000fc60005721670 */
[----:B-----5:R2:W-:Y:S02]  /*ff80*/  STL.64 [R1+0x1e0], R8 ;  /* 0x0001e00801007387 */ /* 0x0205e40000100a00 */
[----:B--2---:R-:W-:-:S08]  /*ff90*/  IMAD.MOV.U32 R8, RZ, RZ, R10 ;  /* 0x000000ffff087224 */ /* 0x004fd000078e000a */
[----:B------:R-:W-:Y:S01]  /*ffa0*/  @!P1 IADD3 R10, P4, R4, UR41, RZ ;  /* 0x00000029040a9c10 */ /* 0x000fe2000ff9e0ff */
[----:B------:R-:W-:Y:S02]  /*ffb0*/  IMAD.MOV.U32 R9, RZ, RZ, R11 ;  /* 0x000000ffff097224 */ /* 0x000fe400078e000b */
[----:B---3--:R-:W-:Y:S01]  /*ffc0*/  @!P0 IMAD R7, R7, R17, R2 ;  /* 0x0000001107078224 */ /* 0x008fe200078e0202 */
[----:B------:R-:W-:-:S04]  /*ffd0*/  @!P1 IADD3.X R11, R5, UR40, RZ, P4, !PT ;  /* 0x00000028050b9c10 */ /* 0x000fc8000a7fe4ff */
[----:B------:R-:W-:Y:S04]  /*ffe0*/  @!P0 STG.E.U8 desc[UR50][R8.64], R7 ;  /* 0x0000000708008986 */ /* 0x000fe8000c101132 */
[----:B------:R2:W-:Y:S04]  /*fff0*/  @!P1 STL.64 [R1+0x100], R10 ;  /* 0x0001000a01009387 */ /* 0x0005e80000100a00 */
[----:B--2---:R2:W5:Y:S04]  /*10000*/  LDL.LU.64 R10, [R1+0x1e8] ;  /* 0x0001e800010a7983 */ /* 0x0045680000300a00 */
[----:B------:R2:W5:Y:S01]  /*10010*/  LDL.LU.64 R8, [R1+0x1e0] ;  /* 0x0001e00001087983 */ /* 0x0005620000300a00 */
[----:B------:R-:W-:Y:S04]  /*10020*/  BSSY B1, `(.L_x_104) ;  /* 0x0000005000017945 */ /* 0x000fe80003800000 */
[----:B------:R-:W-:Y:S05]  /*10030*/  @P1 BRA `(.L_x_105) ;  /* 0x00000000000c1947 */ /* 0x000fea0003800000 */
[----:B------:R-:W3:Y:S02]  /*10040*/  LDG.E.U8 R16, desc[UR50][R232.64+0x1] ;  /* 0x00000132e8107981 */ /* 0x000ee4000c1e1100 */
[----:B---3--:R-:W-:-:S05]  /*10050*/  PRMT R2, R16, 0x8880, RZ ;  /* 0x0000888010027816 */ /* 0x008fca00000000ff */
[----:B------:R-:W-:-:S07]  /*10060*/  IMAD R2, R2, R18, RZ ;  /* 0x0000001202027224 */ /* 0x000fce00078e02ff */
.L_x_105:
[----:B------:R-:W-:Y:S05]  /*10070*/  BSYNC B1 ;  /* 0x0000000000017941 */ /* 0x000fea0003800000 */
.L_x_104:
[----:B------:R-:W3:Y:S04]  /*10080*/  LDL.LU R7, [R1+0x10c] ;  /* 0x00010c0001077983 */ /* 0x000ee80000300800 */
[----:B------:R4:W-:Y:S04]  /*10090*/  STL.64 [R1+0x1e0], R4 ;  /* 0x0001e00401007387 */ /* 0x0009e80000100a00 */
[----:B----4-:R-:W4:Y:S01]  /*100a0*/  LDL.LU.64 R4, [R1+0x100] ;  /* 0x0001000001047983 */ /* 0x010f220000300a00 */
[----:B---3--:R-:W-:-:S05]  /*100b0*/  @!P1 IMAD R7, R7, R17, R2 ;  /* 0x0000001107079224 */ /* 0x008fca00078e0202 */
[----:B----4-:R3:W-:Y:S04]  /*100c0*/  @!P1 STG.E.U8 desc[UR50][R4.64+0x1], R7 ;  /* 0x0000010704009986 */ /* 0x0107e8000c101132 */
[----:B---3--:R3:W5:Y:S01]  /*100d0*/  LDL.LU.64 R4, [R1+0x1e0] ;  /* 0x0001e00001047983 */ /* 0x0087620000300a00 */
[----:B------:R-:W-:Y:S01]  /*100e0*/  ISETP.LT.OR P0, PT, R0, 0x9, !P5 ;  /* 0x000000090000780c */ /* 0x000fe20006f01670 */
[----:B------:R-:W-:-:S12]  /*100f0*/  BSSY B1, `(.L_x_106) ;  /* 0x0000005000017945 */ /* 0x000fd80003800000 */
[----:B---3--:R-:W-:Y:S05]  /*10100*/  @P0 BRA `(.L_x_107) ;  /* 0x00000000000c0947 */ /* 0x008fea0003800000 */
[----:B------:R-:W3:Y:S02]  /*10110*/  LDG.E.U8 R16, desc[UR50][R14.64+0x8] ;  /* 0x000008320e107981 */ /* 0x000ee4000c1e1100 */
[----:B---3--:R-:W-:-:S05]  /*10120*/  PRMT R2, R16, 0x8880, RZ ;  /* 0x0000888010027816 */ /* 0x008fca00000000ff */
[----:B------:R-:W-:-:S07]  /*10130*/  IMAD R2, R2, R18, RZ ;  /* 0x0000001202027224 */ /* 0x000fce00078e02ff */
.L_x_107:
[----:B------:R-:W-:Y:S05]  /*10140*/  BSYNC B1 ;  /* 0x0000000000017941 */ /* 0x000fea0003800000 */
.L_x_106:
[----:B------:R-:W3:Y:S01]  /*10150*/  LDL.LU R7, [R1+0x110] ;  /* 0x0001100001077983 */ /* 0x000ee20000300800 */
[----:B------:R-:W-:Y:S01]  /*10160*/  ISETP.LT.OR P1, PT, R0, 0xa, !P5 ;  /* 0x0000000a0000780c */ /* 0x000fe20006f21670 */
[----:B------:R-:W-:Y:S01]  /*10170*/  BSSY B1, `(.L_x_108) ;  /* 0x0000007000017945 */ /* 0x000fe20003800000 */
[----:B---3--:R-:W-:-:S05]  /*10180*/  @!P0 IMAD R7, R7, R17, R2 ;  /* 0x0000001107078224 */ /* 0x008fca00078e0202 */
[----:B-----5:R3:W-:Y:S06]  /*10190*/  @!P0 STG.E.U8 desc[UR50][R4.64+0x8], R7 ;  /* 0x0000080704008986 */ /* 0x0207ec000c101132 */
[----:B------:R-:W-:Y:S05]  /*101a0*/  @P1 BRA `(.L_x_109) ;  /* 0x00000000000c1947 */ /* 0x000fea0003800000 */
[----:B------:R-:W4:Y:S02]  /*101b0*/  LDG.E.U8 R16, desc[UR50][R14.64+0x9] ;  /* 0x000009320e107981 */ /* 0x000f24000c1e1100 */
[----:B----4-:R-:W-:-:S05]  /*101c0*/  PRMT R2, R16, 0x8880, RZ ;  /* 0x0000888010027816 */ /* 0x010fca00000000ff */
[----:B------:R-:W-:-:S07]  /*101d0*/  IMAD R2, R2, R18, RZ ;  /* 0x0000001202027224 */ /* 0x000fce00078e02ff */
.L_x_109:
[----:B------:R-:W-:Y:S05]  /*101e0*/  BSYNC B1 ;  /* 0x0000000000017941 */ /* 0x000fea0003800000 */
.L_x_108:
[----:B------:R4:W-:Y:S04]  /*101f0*/  STL.64 [R1+0x1e0], R8 ;  /* 0x0001e00801007387 */ /* 0x0009e80000100a00 */
[----:B---3--:R-:W3:Y:S01]  /*10200*/  LDL.LU R7, [R1+0x114] ;  /* 0x0001140001077983 */ /* 0x008ee20000300800 */
[----:B------:R-:W-:-:S13]  /*10210*/  ISETP.LT.OR P0, PT, R0, 0x9, !P2 ;  /* 0x000000090000780c */ /* 0x000fda0005701670 */
[----:B----4-:R-:W-:-:S04]  /*10220*/  @!P0 IADD3 R8, P4, R4, UR41, RZ ;  /* 0x0000002904088c10 */ /* 0x010fc8000ff9e0ff */
[----:B------:R-:W-:-:S05]  /*10230*/  @!P0 IADD3.X R9, R5, UR40, RZ, P4, !PT ;  /* 0x0000002805098c10 */ /* 0x000fca000a7fe4ff */
[----:B------:R4:W-:Y:S04]  /*10240*/  @!P0 STL.64 [R1+0x108], R8 ;  /* 0x0001080801008387 */ /* 0x0009e80000100a00 */
[----:B----4-:R4:W5:Y:S01]  /*10250*/  LDL.LU.64 R8, [R1+0x1e0] ;  /* 0x0001e00001087983 */ /* 0x0109620000300a00 */
[----:B------:R-:W-:Y:S01]  /*10260*/  BSSY B1, `(.L_x_110) ;  /* 0x0000007000017945 */ /* 0x000fe20003800000 */
[----:B---3--:R-:W-:-:S05]  /*10270*/  @!P1 IMAD R7, R7, R17, R2 ;  /* 0x0000001107079224 */ /* 0x008fca00078e0202 */
[----:B------:R4:W-:Y:S01]  /*10280*/  @!P1 STG.E.U8 desc[UR50][R4.64+0x9], R7 ;  /* 0x0000090704009986 */ /* 0x0009e2000c101132 */
[----:B------:R-:W-:Y:S05]  /*10290*/  @P0 BRA `(.L_x_111) ;  /* 0x00000000000c0947 */ /* 0x000fea0003800000 */
[----:B------:R-:W3:Y:S02]  /*102a0*/  LDG.E.U8 R16, desc[UR50][R232.64+0x8] ;  /* 0x00000832e8107981 */ /* 0x000ee4000c1e1100 */
[----:B---3--:R-:W-:-:S05]  /*102b0*/  PRMT R2, R16, 0x8880, RZ ;  /* 0x0000888010027816 */ /* 0x008fca00000000ff */
[----:B------:R-:W-:-:S07]  /*102c0*/  IMAD R2, R2, R18, RZ ;  /* 0x0000001202027224 */ /* 0x000fce00078e02ff */
.L_x_111:
[----:B------:R-:W-:Y:S05]  /*102d0*/  BSYNC B1 ;  /* 0x0000000000017941 */ /* 0x000fea0003800000 */
.L_x_110:
[----:B------:R-:W-:Y:S04]  /*102e0*/  STL.64 [R1+0x1e8], R10 ;  /* 0x0001e80a01007387 */ /* 0x000fe80000100a00 */
[----:B----4-:R-:W3:Y:S04]  /*102f0*/  LDL.LU R7, [R1+0x118] ;  /* 0x0001180001077983 */ /* 0x010ee80000300800 */
[----:B-----5:R4:W-:Y:S04]  /*10300*/  STL.64 [R1+0x1e0], R8 ;  /* 0x0001e00801007387 */ /* 0x0209e80000100a00 */
[----:B----4-:R-:W4:Y:S01]  /*10310*/  LDL.LU.64 R8, [R1+0x108] ;  /* 0x0001080001087983 */ /* 0x010f220000300a00 */
[----:B------:R-:W-:-:S13]  /*10320*/  ISETP.LT.OR P1, PT, R0, 0xa, !P2 ;  /* 0x0000000a0000780c */ /* 0x000fda0005721670 */
[----:B------:R-:W-:-:S04]  /*10330*/  @!P1 IADD3 R10, P4, R4, UR41, RZ ;  /* 0x00000029040a9c10 */ /* 0x000fc8000ff9e0ff */
[----:B------:R-:W-:-:S05]  /*10340*/  @!P1 IADD3.X R11, R5, UR40, RZ, P4, !PT ;  /* 0x00000028050b9c10 */ /* 0x000fca000a7fe4ff */
[----:B------:R0:W-:Y:S04]  /*10350*/  @!P1 STL.64 [R1+0x100], R10 ;  /* 0x0001000a01009387 */ /* 0x0001e80000100a00 */
[----:B0-----:R0:W5:Y:S01]  /*10360*/  LDL.LU.64 R10, [R1+0x1e8] ;  /* 0x0001e800010a7983 */ /* 0x0011620000300a00 */
[----:B---3--:R-:W-:-:S05]  /*10370*/  @!P0 IMAD R7, R7, R17, R2 ;  /* 0x0000001107078224 */ /* 0x008fca00078e0202 */
[----:B----4-:R3:W-:Y:S04]  /*10380*/  @!P0 STG.E.U8 desc[UR50][R8.64+0x8], R7 ;  /* 0x0000080708008986 */ /* 0x0107e8000c101132 */
[----:B---3--:R0:W5:Y:S01]  /*10390*/  LDL.LU.64 R8, [R1+0x1e0] ;  /* 0x0001e00001087983 */ /* 0x0081620000300a00 */
[----:B------:R-:W-:Y:S04]  /*103a0*/  BSSY B1, `(.L_x_112) ;  /* 0x0000005000017945 */ /* 0x000fe80003800000 */
[----:B------:R-:W-:Y:S05]  /*103b0*/  @P1 BRA `(.L_x_113) ;  /* 0x00000000000c1947 */ /* 0x000fea0003800000 */
[----:B------:R-:W3:Y:S02]  /*103c0*/  LDG.E.U8 R16, desc[UR50][R232.64+0x9] ;  /* 0x00000932e8107981 */ /* 0x000ee4000c1e1100 */
[----:B---3--:R-:W-:-:S05]  /*103d0*/  PRMT R2, R16, 0x8880, RZ ;  /* 0x0000888010027816 */ /* 0x008fca00000000ff */
[----:B------:R-:W-:-:S07]  /*103e0*/  IMAD R2, R2, R18, RZ ;  /* 0x0000001202027224 */ /* 0x000fce00078e02ff */
.L_x_113:
[----:B------:R-:W-:Y:S05]  /*103f0*/  BSYNC B1 ;  /* 0x0000000000017941 */ /* 0x000fea0003800000 */
.L_x_112:
        /* <DEDUP_REMOVED lines=12> */
.L_x_115:
[----:B------:R-:W-:Y:S05]  /*104c0*/  BSYNC B1 ;  /* 0x0000000000017941 */ /* 0x000fea0003800000 */
.L_x_114:
        /* <DEDUP_REMOVED lines=9> */
.L_x_117:
[----:B------:R-:W-:Y:S05]  /*10560*/  BSYNC B1 ;  /* 0x0000000000017941 */ /* 0x000fea0003800000 */
.L_x_116:
        /* <DEDUP_REMOVED lines=14> */
.L_x_119:
[----:B------:R-:W-:Y:S05]  /*10650*/  BSYNC B1 ;  /* 0x0000000000017941 */ /* 0x000fea0003800000 */
.L_x_118:
        /* <DEDUP_REMOVED lines=17> */
.L_x_121:
[----:B------:R-:W-:Y:S05]  /*10770*/  BSYNC B1 ;  /* 0x0000000000017941 */ /* 0x000fea0003800000 */
.L_x_120:
        /* <DEDUP_REMOVED lines=12> */
.L_x_123:
[----:B------:R-:W-:Y:S05]  /*10840*/  BSYNC B1 ;  /* 0x0000000000017941 */ /* 0x000fea0003800000 */
.L_x_122:
        /* <DEDUP_REMOVED lines=9> */
.L_x_125:
[----:B------:R-:W-:Y:S05]  /*108e0*/  BSYNC B1 ;  /* 0x0000000000017941 */ /* 0x000fea0003800000 */
.L_x_124:
        /* <DEDUP_REMOVED lines=14> */
.L_x_127:
[----:B------:R-:W-:Y:S05]  /*109d0*/  BSYNC B1 ;  /* 0x0000000000017941 */ /* 0x000fea0003800000 */
.L_x_126:
        /* <DEDUP_REMOVED lines=17> */
.L_x_129:
[----:B------:R-:W-:Y:S05]  /*10af0*/  BSYNC B1 ;  /* 0x0000000000017941 */ /* 0x000fea0003800000 */
.L_x_128:
[----:B------:R-:W3:Y:S04]  /*10b00*/  LDL.LU R7, [R1+0x13c] ;  /* 0x00013c0001077983 */ /* 0x000ee80000300800 */
[----:B------:R4:W-:Y:S04]  /*10b10*/  STL.64 [R1+0x1f0], R14 ;  /* 0x0001f00e01007387 */ /* 0x0009e80000100a00 */
[----:B----4-:R-:W4:Y:S04]  /*10b20*/  LDL.LU.64 R14, [R1+0x1c8] ;  /* 0x0001c800010e7983 */ /* 0x010f280000300a00 */
[----:B-----5:R0:W-:Y:S04]  /*10b30*/  STL.64 [R1+0x1e8], R8 ;  /* 0x0001e80801007387 */ /* 0x0201e80000100a00 */
[----:B0-----:R-:W2:Y:S04]  /*10b40*/  LDL.LU.64 R8, [R1+0x100] ;  /* 0x0001000001087983 */ /* 0x001ea80000300a00 */
[----:B------:R0:W-:Y:S04]  /*10b50*/  STL.64 [R1+0x1e0], R4 ;  /* 0x0001e00401007387 */ /* 0x0001e80000100a00 */
[----:B0-----:R-:W2:Y:S01]  /*10b60*/  LDL.LU R5, [R1+0x14c] ;  /* 0x00014c0001057983 */ /* 0x001ea20000300800 */
[----:B---3--:R-:W-:-:S02]  /*10b70*/  @!P1 IMAD R23, R7, R17, R2 ;  /* 0x0000001107179224 */ /* 0x008fc400078e0202 */
[----:B----4-:R-:W-:Y:S02]  /*10b80*/  IMAD.WIDE.U32 R6, R3, R6, R14 ;  /* 0x0000000603067225 */ /* 0x010fe400078e000e */
[----:B------:R0:W5:Y:S01]  /*10b90*/  LDL.LU.64 R14, [R1+0x1f0] ;  /* 0x0001f000010e7983 */ /* 0x0001620000300a00 */
[----:B------:R-:W-:-:S03]  /*10ba0*/  IADD3 R12, P0, R6, R12, RZ ;  /* 0x0000000c060c7210 */ /* 0x000fc60007f1e0ff */
[----:B--2---:R2:W-:Y:S01]  /*10bb0*/  @!P1 STG.E.U8 desc[UR50][R8.64+0x19], R23 ;  /* 0x0000191708009986 */ /* 0x0045e2000c101132 */
[----:B------:R-:W-:-:S03]  /*10bc0*/  ISETP.GE.AND P1, PT, R22, 0x181, PT ;  /* 0x000001811600780c */ /* 0x000fc60003f26270 */
[----:B--2---:R0:W5:Y:S01]  /*10bd0*/  LDL.LU.64 R8, [R1+0x1e8] ;  /* 0x0001e80001087983 */ /* 0x0041620000300a00 */
[----:B------:R-:W-:-:S03]  /*10be0*/  IADD3.X R13, R13, R7, R5, P0, !PT ;  /* 0x000000070d0d7210 */ /* 0x000fc600007fe405 */
[----:B------:R-:W2:Y:S01]  /*10bf0*/  LDL.LU R23, [R1+0xc0] ;  /* 0x0000c00001177983 */ /* 0x000ea20000300800 */
[----:B------:R-:W-:-:S13]  /*10c00*/  ISETP.LT.OR P0, PT, R0, 0x1, !P1 ;  /* 0x000000010000780c */ /* 0x000fda0004f01670 */
[----:B------:R-:W3:Y:S01]  /*10c10*/  @!P0 LDG.E.U8 R16, desc[UR50][R12.64] ;  /* 0x000000320c108981 */ /* 0x000ee2000c1e1100 */
[----:B------:R-:W-:Y:S02]  /*10c20*/  IMAD.U32 R6, RZ, RZ, UR13 ;  /* 0x0000000dff067e24 */ /* 0x000fe4000f8e00ff */
[----:B------:R-:W-:Y:S02]  /*10c30*/  IMAD.U32 R7, RZ, RZ, UR12 ;  /* 0x0000000cff077e24 */ /* 0x000fe4000f8e00ff */
[----:B------:R-:W-:Y:S02]  /*10c40*/  IMAD R5, R6, 0x180, RZ ;  /* 0x0000018006057824 */ /* 0x000fe400078e02ff */
[----:B------:R-:W-:-:S04]  /*10c50*/  IMAD.WIDE.U32 R6, R7, 0x180, R10 ;  /* 0x0000018007067825 */ /* 0x000fc800078e000a */
[----:B------:R-:W-:Y:S02]  /*10c60*/  IMAD.IADD R5, R7, 0x1, R5 ;  /* 0x0000000107057824 */ /* 0x000fe400078e0205 */
[----:B------:R-:W-:-:S05]  /*10c70*/  @!P0 IMAD.MOV.U32 R4, RZ, RZ, R6 ;  /* 0x000000ffff048224 */ /* 0x000fca00078e0006 */
[----:B------:R-:W-:Y:S01]  /*10c80*/  STL.64 [R1+0x100], R4 ;  /* 0x0001000401007387 */ /* 0x000fe20000100a00 */
[----:B---3--:R-:W-:-:S05]  /*10c90*/  @!P0 PRMT R3, R16, 0x8880, RZ ;  /* 0x0000888010038816 */ /* 0x008fca00000000ff */
[----:B------:R-:W-:-:S04]  /*10ca0*/  @!P0 IMAD R2, R3, R18, RZ ;  /* 0x0000001203028224 */ /* 0x000fc800078e02ff */
[----:B--2---:R-:W-:-:S05]  /*10cb0*/  @!P0 IMAD R3, R23, R17, R2 ;  /* 0x0000001117038224 */ /* 0x004fca00078e0202 */
[----:B------:R2:W-:Y:S04]  /*10cc0*/  @!P0 STG.E.U8 desc[UR50][R4.64], R3 ;  /* 0x0000000304008986 */ /* 0x0005e8000c101132 */
[----:B--2---:R0:W5:Y:S01]  /*10cd0*/  LDL.LU.64 R4, [R1+0x1e0] ;  /* 0x0001e00001047983 */ /* 0x0041620000300a00 */
[----:B------:R-:W-:Y:S01]  /*10ce0*/  ISETP.LT.OR P5, PT, R0, 0x2, !P1 ;  /* 0x000000020000780c */ /* 0x000fe20004fa1670 */
[----:B------:R-:W-:-:S12]  /*10cf0*/  BSSY B1, `(.L_x_130) ;  /* 0x0000005000017945 */ /* 0x000fd80003800000 */
[----:B0-----:R-:W-:Y:S05]  /*10d00*/  @P5 BRA `(.L_x_131) ;  /* 0x00000000000c5947 */ /* 0x001fea0003800000 */
[----:B------:R-:W2:Y:S02]  /*10d10*/  LDG.E.U8 R16, desc[UR50][R12.64+0x1] ;  /* 0x000001320c107981 */ /* 0x000ea4000c1e1100 */
[----:B--2---:R-:W-:-:S05]  /*10d20*/  PRMT R2, R16, 0x8880, RZ ;  /* 0x0000888010027816 */ /* 0x004fca00000000ff */
[----:B------:R-:W-:-:S07]  /*10d30*/  IMAD R2, R2, R18, RZ ;  /* 0x0000001202027224 */ /* 0x000fce00078e02ff */
.L_x_131:
[----:B------:R-:W-:Y:S05]  /*10d40*/  BSYNC B1 ;  /* 0x0000000000017941 */ /* 0x000fea0003800000 */
.L_x_130:
[----:B-----5:R0:W-:Y:S01]  /*10d50*/  STL.64 [R1+0x1e0], R4 ;  /* 0x0001e00401007387 */ /* 0x0201e20000100a00 */
[----:B------:R-:W-:-:S03]  /*10d60*/  ISETP.GE.AND P0, PT, R22, 0x189, PT ;  /* 0x000001891600780c */ /* 0x000fc60003f06270 */
[----:B------:R-:W2:Y:S01]  /*10d70*/  LDL.LU R3, [R1+0xc4] ;  /* 0x0000c40001037983 */ /* 0x000ea20000300800 */
[----:B------:R-:W-:-:S03]  /*10d80*/  LOP3.LUT R19, R19, 0xffffffbf, RZ, 0xc0, !PT ;  /* 0xffffffbf13137812 */ /* 0x000fc600078ec0ff */
[----:B------:R-:W3:Y:S01]  /*10d90*/  LDL.64 R22, [R1+0x100] ;  /* 0x0001000001167983 */ /* 0x000ee20000100a00 */
[----:B------:R-:W-:Y:S02]  /*10da0*/  ISETP.LT.OR P4, PT, R0, 0x1, !P0 ;  /* 0x000000010000780c */ /* 0x000fe40004781670 */
[----:B------:R-:W-:-:S11]  /*10db0*/  @P1 LOP3.LUT R19, R19, 0x40, RZ, 0xfc, !PT ;  /* 0x0000004013131812 */ /* 0x000fd600078efcff */
[----:B0-----:R-:W-:-:S04]  /*10dc0*/  @!P4 IADD3 R4, P1, R6, UR41, RZ ;  /* 0x000000290604cc10 */ /* 0x001fc8000ff3e0ff */
[----:B---3--:R-:W-:-:S05]  /*10dd0*/  @!P4 IADD3.X R5, R23, UR40, RZ, P1, !PT ;  /* 0x000000281705cc10 */ /* 0x008fca0008ffe4ff */
[----:B------:R0:W-:Y:S04]  /*10de0*/  @!P4 STL.64 [R1+0x108], R4 ;  /* 0x000108040100c387 */ /* 0x0001e80000100a00 */
[----:B0-----:R0:W5:Y:S01]  /*10df0*/  LDL.LU.64 R4, [R1+0x1e0] ;  /* 0x0001e00001047983 */ /* 0x0011620000300a00 */
[----:B--2---:R-:W-:Y:S02]  /*10e00*/  @!P5 IMAD R3, R3, R17, R2 ;  /* 0x000000110303d224 */ /* 0x004fe400078e0202 */
[----:B------:R-:W-:-:S05]  /*10e10*/  @!P5 IMAD.MOV.U32 R22, RZ, RZ, R6 ;  /* 0x000000ffff16d224 */ /* 0x000fca00078e0006 */
[----:B------:R0:W-:Y:S01]  /*10e20*/  @!P5 STG.E.U8 desc[UR50][R22.64+0x1], R3 ;  /* 0x000001031600d986 */ /* 0x0001e2000c101132 */
[----:B------:R-:W-:Y:S01]  /*10e30*/  BSSY B1, `(.L_x_132) ;  /* 0x0000006000017945 */ /* 0x000fe20003800000 */
[----:B------:R-:W-:-:S03]  /*10e40*/  LOP3.LUT P1, RZ, R19, 0x40, RZ, 0xc0, !PT ;  /* 0x0000004013ff7812 */ /* 0x000fc6000782c0ff */
[----:B------:R-:W-:Y:S10]  /*10e50*/  @P4 BRA `(.L_x_133) ;  /* 0x00000000000c4947 */ /* 0x000ff40003800000 */
[----:B------:R-:W2:Y:S02]  /*10e60*/  LDG.E.U8 R16, desc[UR50][R20.64] ;  /* 0x0000003214107981 */ /* 0x000ea4000c1e1100 */
[----:B--2---:R-:W-:-:S05]  /*10e70*/  PRMT R2, R16, 0x8880, RZ ;  /* 0x0000888010027816 */ /* 0x004fca00000000ff */
[----:B------:R-:W-:-:S07]  /*10e80*/  IMAD R2, R2, R18, RZ ;  /* 0x0000001202027224 */ /* 0x000fce00078e02ff */
.L_x_133:
[----:B------:R-:W-:Y:S05]  /*10e90*/  BSYNC B1 ;  /* 0x0000000000017941 */ /* 0x000fea0003800000 */
.L_x_132:
[----:B------:R2:W-:Y:S04]  /*10ea0*/  STL.64 [R1+0x1e8], R8 ;  /* 0x0001e80801007387 */ /* 0x0005e80000100a00 */
[----:B--2---:R-:W2:Y:S04]  /*10eb0*/  LDL.64 R8, [R1+0x100] ;  /* 0x0001000001087983 */ /* 0x004ea80000100a00 */
[----:B0-----:R-:W3:Y:S04]  /*10ec0*/  LDL.LU R3, [R1+0xc8] ;  /* 0x0000c80001037983 */ /* 0x001ee80000300800 */
[----:B-----5:R0:W-:Y:S04]  /*10ed0*/  STL.64 [R1+0x1e0], R4 ;  /* 0x0001e00401007387 */ /* 0x0201e80000100a00 */
[----:B0-----:R-:W4:Y:S01]  /*10ee0*/  LDL.LU.64 R4, [R1+0x108] ;  /* 0x0001080001047983 */ /* 0x001f220000300a00 */
[----:B------:R-:W-:-:S02]  /*10ef0*/  ISETP.LT.OR P5, PT, R0, 0x2, !P0 ;  /* 0x000000020000780c */ /* 0x000fc400047a1670 */
[----:B------:R-:W-:-:S04]  /*10f00*/  LOP3.LUT R19, R19, 0xffffffbf, RZ, 0xc0, !PT ;  /* 0xffffffbf13137812 */ /* 0x000fc800078ec0ff */
[----:B------:R-:W-:-:S07]  /*10f10*/  @P1 LOP3.LUT R19, R19, 0x40, RZ, 0xfc, !PT ;  /* 0x0000004013131812 */ /* 0x000fce00078efcff */
[----:B------:R-:W-:-:S04]  /*10f20*/  @!P5 IADD3 R22, P1, R6, UR41, RZ ;  /* 0x000000290616dc10 */ /* 0x000fc8000ff3e0ff */
[----:B--2---:R-:W-:Y:S02]  /*10f30*/  @!P5 IADD3.X R23, R9, UR40, RZ, P1, !PT ;  /* 0x000000280917dc10 */ /* 0x004fe40008ffe4ff */
[----:B------:R0:W5:Y:S01]  /*10f40*/  LDL.LU.64 R8, [R1+0x1e8] ;  /* 0x0001e80001087983 */ /* 0x0001620000300a00 */
[----:B------:R-:W-:Y:S01]  /*10f50*/  BSSY B1, `(.L_x_134) ;  /* 0x0000009000017945 */ /* 0x000fe20003800000 */
[----:B---3--:R-:W-:Y:S01]  /*10f60*/  @!P4 IMAD R3, R3, R17, R2 ;  /* 0x000000110303c224 */ /* 0x008fe200078e0202 */
[----:B------:R-:W-:-:S04]  /*10f70*/  LOP3.LUT P1, RZ, R19, 0x40, RZ, 0xc0, !PT ;  /* 0x0000004013ff7812 */ /* 0x000fc8000782c0ff */
[----:B----4-:R2:W-:Y:S04]  /*10f80*/  @!P4 STG.E.U8 desc[UR50][R4.64], R3 ;  /* 0x000000030400c986 */ /* 0x0105e8000c101132 */
[----:B--2---:R0:W5:Y:S01]  /*10f90*/  LDL.LU.64 R4, [R1+0x1e0] ;  /* 0x0001e00001047983 */ /* 0x0041620000300a00 */
[----:B------:R-:W-:Y:S05]  /*10fa0*/  @P5 BRA `(.L_x_135) ;  /* 0x00000000000c5947 */ /* 0x000fea0003800000 */
[----:B------:R-:W2:Y:S02]  /*10fb0*/  LDG.E.U8 R16, desc[UR50][R20.64+0x1] ;  /* 0x0000013214107981 */ /* 0x000ea4000c1e1100 */
[----:B--2---:R-:W-:-:S05]  /*10fc0*/  PRMT R2, R16, 0x8880, RZ ;  /* 0x0000888010027816 */ /* 0x004fca00000000ff */
[----:B------:R-:W-:-:S07]  /*10fd0*/  IMAD R2, R2, R18, RZ ;  /* 0x0000001202027224 */ /* 0x000fce00078e02ff */
.L_x_135:
[----:B------:R-:W-:Y:S05]  /*10fe0*/  BSYNC B1 ;  /* 0x0000000000017941 */ /* 0x000fea0003800000 */
.L_x_134:
[----:B------:R-:W2:Y:S01]  /*10ff0*/  LDL.LU R3, [R1+0xcc] ;  /* 0x0000cc0001037983 */ /* 0x000ea20000300800 */
[----:B------:R-:W-:Y:S01]  /*11000*/  ISETP.LT.OR P4, PT, R0, 0x9, !P1 ;  /* 0x000000090000780c */ /* 0x000fe20004f81670 */
[----:B------:R-:W-:Y:S01]  /*11010*/  BSSY B1, `(.L_x_136) ;  /* 0x0000007000017945 */ /* 0x000fe20003800000 */
[----:B--2---:R-:W-:-:S05]  /*11020*/  @!P5 IMAD R3, R3, R17, R2 ;  /* 0x000000110303d224 */ /* 0x004fca00078e0202 */
[----:B------:R2:W-:Y:S06]  /*11030*/  @!P5 STG.E.U8 desc[UR50][R22.64+0x1], R3 ;  /* 0x000001031600d986 */ /* 0x0005ec000c101132 */
[----:B------:R-:W-:Y:S05]  /*11040*/  @P4 BRA `(.L_x_137) ;  /* 0x00000000000c4947 */ /* 0x000fea0003800000 */
[----:B------:R-:W3:Y:S02]  /*11050*/  LDG.E.U8 R16, desc[UR50][R12.64+0x8] ;  /* 0x000008320c107981 */ /* 0x000ee4000c1e1100 */
[----:B---3--:R-:W-:-:S05]  /*11060*/  PRMT R2, R16, 0x8880, RZ ;  /* 0x0000888010027816 */ /* 0x008fca00000000ff */
[----:B------:R-:W-:-:S07]  /*11070*/  IMAD R2, R2, R18, RZ ;  /* 0x0000001202027224 */ /* 0x000fce00078e02ff */
.L_x_137:
[----:B------:R-:W-:Y:S05]  /*11080*/  BSYNC B1 ;  /* 0x0000000000017941 */ /* 0x000fea0003800000 */
.L_x_136:
[----:B--2---:R-:W2:Y:S04]  /*11090*/  LDL.LU R3, [R1+0xd0] ;  /* 0x0000d00001037983 */ /* 0x004ea80000300800 */
[----:B------:R-:W3:Y:S01]  /*110a0*/  LDL.64 R22, [R1+0x100] ;  /* 0x0001000001167983 */ /* 0x000ee20000100a00 */
[----:B------:R-:W-:Y:S01]  /*110b0*/  ISETP.LT.OR P5, PT, R0, 0xa, !P1 ;  /* 0x0000000a0000780c */ /* 0x000fe20004fa1670 */
[----:B------:R-:W-:Y:S01]  /*110c0*/  BSSY B1, `(.L_x_138) ;  /* 0x0000008000017945 */ /* 0x000fe20003800000 */
[----:B--2---:R-:W-:Y:S02]  /*110d0*/  @!P4 IMAD R3, R3, R17, R2 ;  /* 0x000000110303c224 */ /* 0x004fe400078e0202 */
[----:B---3--:R-:W-:-:S05]  /*110e0*/  @!P4 IMAD.MOV.U32 R22, RZ, RZ, R6 ;  /* 0x000000ffff16c224 */ /* 0x008fca00078e0006 */
[----:B------:R2:W-:Y:S04]  /*110f0*/  @!P4 STG.E.U8 desc[UR50][R22.64+0x8], R3 ;  /* 0x000008031600c986 */ /* 0x0005e8000c101132 */
[----:B------:R-:W-:Y:S05]  /*11100*/  @P5 BRA `(.L_x_139) ;  /* 0x00000000000c5947 */ /* 0x000fea0003800000 */
[----:B------:R-:W3:Y:S02]  /*11110*/  LDG.E.U8 R16, desc[UR50][R12.64+0x9] ;  /* 0x000009320c107981 */ /* 0x000ee4000c1e1100 */
[----:B---3--:R-:W-:-:S05]  /*11120*/  PRMT R2, R16, 0x8880, RZ ;  /* 0x0000888010027816 */ /* 0x008fca00000000ff */
[----:B------:R-:W-:-:S07]  /*11130*/  IMAD R2, R2, R18, RZ ;  /* 0x0000001202027224 */ /* 0x000fce00078e02ff */
.L_x_139:
[----:B------:R-:W-:Y:S05]  /*11140*/  BSYNC B1 ;  /* 0x0000000000017941 */ /* 0x000fea0003800000 */
.L_x_138:
[----:B-----5:R3:W-:Y:S04]  /*11150*/  STL.64 [R1+0x1e0], R4 ;  /* 0x0001e00401007387 */ /* 0x0207e80000100a00 */
[----:B--2---:R-:W2:Y:S04]  /*11160*/  LDL.LU R3, [R1+0xd4] ;  /* 0x0000d40001037983 */ /* 0x004ea80000300800 */
[----:B------:R-:W4:Y:S01]  /*11170*/  LDL.64 R22, [R1+0x100] ;  /* 0x0001000001167983 */ /* 0x000f220000100a00 */
[----:B------:R-:W-:Y:S02]  /*11180*/  ISETP.LT.OR P4, PT, R0, 0x9, !P0 ;  /* 0x000000090000780c */ /* 0x000fe40004781670 */
[----:B------:R-:W-:-:S04]  /*11190*/  LOP3.LUT R19, R19, 0xffffffbf, RZ, 0xc0, !PT ;  /* 0xffffffbf13137812 */ /* 0x000fc800078ec0ff */
[----:B------:R-:W-:-:S07]  /*111a0*/  @P1 LOP3.LUT R19, R19, 0x40, RZ, 0xfc, !PT ;  /* 0x0000004013131812 */ /* 0x000fce00078efcff */
[----:B---3--:R-:W-:-:S04]  /*111b0*/  @!P4 IADD3 R4, P1, R6, UR41, RZ ;  /* 0x000000290604cc10 */ /* 0x008fc8000ff3e0ff */
[----:B----4-:R-:W-:-:S05]  /*111c0*/  @!P4 IADD3.X R5, R23, UR40, RZ, P1, !PT ;  /* 0x000000281705cc10 */ /* 0x010fca0008ffe4ff */
[----:B------:R3:W-:Y:S04]  /*111d0*/  @!P4 STL.64 [R1+0xc0], R4 ;  /* 0x0000c0040100c387 */ /* 0x0007e80000100a00 */
[----:B---3--:R3:W5:Y:S01]  /*111e0*/  LDL.LU.64 R4, [R1+0x1e0] ;  /* 0x0001e00001047983 */ /* 0x0087620000300a00 */
[----:B--2---:R-:W-:Y:S01]  /*111f0*/  @!P5 IMAD R3, R3, R17, R2 ;  /* 0x000000110303d224 */ /* 0x004fe200078e0202 */
[----:B------:R-:W-:Y:S01]  /*11200*/  BSSY B1, `(.L_x_140) ;  /* 0x0000008000017945 */ /* 0x000fe20003800000 */
[----:B------:R-:W-:Y:S01]  /*11210*/  @!P5 IMAD.MOV.U32 R22, RZ, RZ, R6 ;  /* 0x000000ffff16d224 */ /* 0x000fe200078e0006 */
[----:B------:R-:W-:-:S04]  /*11220*/  LOP3.LUT P1, RZ, R19, 0x40, RZ, 0xc0, !PT ;  /* 0x0000004013ff7812 */ /* 0x000fc8000782c0ff */
[----:B------:R3:W-:Y:S01]  /*11230*/  @!P5 STG.E.U8 desc[UR50][R22.64+0x9], R3 ;  /* 0x000009031600d986 */ /* 0x0007e2000c101132 */
[----:B------:R-:W-:Y:S08]  /*11240*/  @P4 BRA `(.L_x_141) ;  /* 0x00000000000c4947 */ /* 0x000ff00003800000 */
[----:B------:R-:W2:Y:S02]  /*11250*/  LDG.E.U8 R16, desc[UR50][R20.64+0x8] ;  /* 0x0000083214107981 */ /* 0x000ea4000c1e1100 */
[----:B--2---:R-:W-:-:S05]  /*11260*/  PRMT R2, R16, 0x8880, RZ ;  /* 0x0000888010027816 */ /* 0x004fca00000000ff */
[----:B------:R-:W-:-:S07]  /*11270*/  IMAD R2, R2, R18, RZ ;  /* 0x0000001202027224 */ /* 0x000fce00078e02ff */
.L_x_141:
[----:B------:R-:W-:Y:S05]  /*11280*/  BSYNC B1 ;  /* 0x0000000000017941 */ /* 0x000fea0003800000 */
.L_x_140:
[----:B------:R2:W-:Y:S04]  /*11290*/  STL.64 [R1+0x1e8], R8 ;  /* 0x0001e80801007387 */ /* 0x0005e80000100a00 */
[----:B--2---:R-:W2:Y:S04]  /*112a0*/  LDL.64 R8, [R1+0x100] ;  /* 0x0001000001087983 */ /* 0x004ea80000100a00 */
[----:B---3--:R-:W3:Y:S04]  /*112b0*/  LDL.LU R3, [R1+0xd8] ;  /* 0x0000d80001037983 */ /* 0x008ee80000300800 */
[----:B-----5:R4:W-:Y:S04]  /*112c0*/  STL.64 [R1+0x1e0], R4 ;  /* 0x0001e00401007387 */ /* 0x0209e80000100a00 */
[----:B----4-:R-:W4:Y:S01]  /*112d0*/  LDL.LU.64 R4, [R1+0xc0] ;  /* 0x0000c00001047983 */ /* 0x010f220000300a00 */
        /* <DEDUP_REMOVED lines=10> */
[----:B---3--:R2:W5:Y:S01]  /*11380*/  LDL.LU.64 R4, [R1+0x1e0] ;  /* 0x0001e00001047983 */ /* 0x0085620000300a00 */
[----:B------:R-:W-:Y:S05]  /*11390*/  @P5 BRA `(.L_x_143) ;  /* 0x00000000000c5947 */ /* 0x000fea0003800000 */
[----:B------:R-:W3:Y:S02]  /*113a0*/  LDG.E.U8 R16, desc[UR50][R20.64+0x9] ;  /* 0x0000093214107981 */ /* 0x000ee4000c1e1100 */
[----:B---3--:R-:W-:-:S05]  /*113b0*/  PRMT R2, R16, 0x8880, RZ ;  /* 0x0000888010027816 */ /* 0x008fca00000000ff */
[----:B------:R-:W-:-:S07]  /*113c0*/  IMAD R2, R2, R18, RZ ;  /* 0x0000001202027224 */ /* 0x000fce00078e02ff */
.L_x_143:
[----:B------:R-:W-:Y:S05]  /*113d0*/  BSYNC B1 ;  /* 0x0000000000017941 */ /* 0x000fea0003800000 */
.L_x_142:
[----:B------:R-:W3:Y:S01]  /*113e0*/  LDL.LU R3, [R1+0xdc] ;  /* 0x0000dc0001037983 */ /* 0x000ee20000300800 */
[----:B------:R-:W-:Y:S01]  /*113f0*/  ISETP.LT.OR P4, PT, R0, 0x11, !P1 ;  /* 0x000000110000780c */ /* 0x000fe20004f81670 */
[----:B------:R-:W-:Y:S01]  /*11400*/  BSSY B1, `(.L_x_144) ;  /* 0x0000007000017945 */ /* 0x000fe20003800000 */
[----:B---3--:R-:W-:-:S05]  /*11410*/  @!P5 IMAD R3, R3, R17, R2 ;  /* 0x000000110303d224 */ /* 0x008fca00078e0202 */
[----:B------:R3:W-:Y:S06]  /*11420*/  @!P5 STG.E.U8 desc[UR50][R22.64+0x9], R3 ;  /* 0x000009031600d986 */ /* 0x0007ec000c101132 */
[----:B------:R-:W-:Y:S05]  /*11430*/  @P4 BRA `(.L_x_145) ;  /* 0x00000000000c4947 */ /* 0x000fea0003800000 */
[----:B------:R-:W4:Y:S02]  /*11440*/  LDG.E.U8 R16, desc[UR50][R12.64+0x10] ;  /* 0x000010320c107981 */ /* 0x000f24000c1e1100 */
[----:B----4-:R-:W-:-:S05]  /*11450*/  PRMT R2, R16, 0x8880, RZ ;  /* 0x0000888010027816 */ /* 0x010fca00000000ff */
[----:B------:R-:W-:-:S07]  /*11460*/  IMAD R2, R2, R18, RZ ;  /* 0x0000001202027224 */ /* 0x000fce00078e02ff */
.L_x_145:
[----:B------:R-:W-:Y:S05]  /*11470*/  BSYNC B1 ;  /* 0x0000000000017941 */ /* 0x000fea0003800000 */
.L_x_144:
[----:B---3--:R-:W3:Y:S04]  /*11480*/  LDL.LU R3, [R1+0xe0] ;  /* 0x0000e00001037983 */ /* 0x008ee80000300800 */
[----:B------:R-:W4:Y:S01]  /*11490*/  LDL.64 R22, [R1+0x100] ;  /* 0x0001000001167983 */ /* 0x000f220000100a00 */
[----:B------:R-:W-:Y:S01]  /*114a0*/  ISETP.LT.OR P5, PT, R0, 0x12, !P1 ;  /* 0x000000120000780c */ /* 0x000fe20004fa1670 */
[----:B------:R-:W-:Y:S01]  /*114b0*/  BSSY B1, `(.L_x_146) ;  /* 0x0000008000017945 */ /* 0x000fe20003800000 */
[----:B---3--:R-:W-:Y:S02]  /*114c0*/  @!P4 IMAD R3, R3, R17, R2 ;  /* 0x000000110303c224 */ /* 0x008fe400078e0202 */
[----:B----4-:R-:W-:-:S05]  /*114d0*/  @!P4 IMAD.MOV.U32 R22, RZ, RZ, R6 ;  /* 0x000000ffff16c224 */ /* 0x010fca00078e0006 */
[----:B------:R3:W-:Y:S04]  /*114e0*/  @!P4 STG.E.U8 desc[UR50][R22.64+0x10], R3 ;  /* 0x000010031600c986 */ /* 0x0007e8000c101132 */
[----:B------:R-:W-:Y:S05]  /*114f0*/  @P5 BRA `(.L_x_147) ;  /* 0x00000000000c5947 */ /* 0x000fea0003800000 */
[----:B------:R-:W4:Y:S02]  /*11500*/  LDG.E.U8 R16, desc[UR50][R12.64+0x11] ;  /* 0x000011320c107981 */ /* 0x000f24000c1e1100 */
[----:B----4-:R-:W-:-:S05]  /*11510*/  PRMT R2, R16, 0x8880, RZ ;  /* 0x0000888010027816 */ /* 0x010fca00000000ff */
[----:B------:R-:W-:-:S07]  /*11520*/  IMAD R2, R2, R18, RZ ;  /* 0x0000001202027224 */ /* 0x000fce00078e02ff */
.L_x_147:
[----:B------:R-:W-:Y:S05]  /*11530*/  BSYNC B1 ;  /* 0x0000000000017941 */ /* 0x000fea0003800000 */
.L_x_146:
[----:B-----5:R4:W-:Y:S04]  /*11540*/  STL.64 [R1+0x1e0], R4 ;  /* 0x0001e00401007387 */ /* 0x0209e80000100a00 */
[----:B---3--:R-:W3:Y:S04]  /*11550*/  LDL.LU R3, [R1+0xe4] ;  /* 0x0000e40001037983 */ /* 0x008ee80000300800 */
[----:B------:R-:W2:Y:S01]  /*11560*/  LDL.64 R22, [R1+0x100] ;  /* 0x0001000001167983 */ /* 0x000ea20000100a00 */
[----:B------:R-:W-:Y:S02]  /*11570*/  ISETP.LT.OR P4, PT, R0, 0x11, !P0 ;  /* 0x000000110000780c */ /* 0x000fe40004781670 */
[----:B------:R-:W-:-:S04]  /*11580*/  LOP3.LUT R19, R19, 0xffffffbf, RZ, 0xc0, !PT ;  /* 0xffffffbf13137812 */ /* 0x000fc800078ec0ff */
[----:B------:R-:W-:-:S07]  /*11590*/  @P1 LOP3.LUT R19, R19, 0x40, RZ, 0xfc, !PT ;  /* 0x0000004013131812 */ /* 0x000fce00078efcff */
[----:B----4-:R-:W-:-:S04]  /*115a0*/  @!P4 IADD3 R4, P1, R6, UR41, RZ ;  /* 0x000000290604cc10 */ /* 0x010fc8000ff3e0ff */
[----:B--2---:R-:W-:-:S05]  /*115b0*/  @!P4 IADD3.X R5, R23, UR40, RZ, P1, !PT ;  /* 0x000000281705cc10 */ /* 0x004fca0008ffe4ff */
[----:B------:R2:W-:Y:S04]  /*115c0*/  @!P4 STL.64 [R1+0xc0], R4 ;  /* 0x0000c0040100c387 */ /* 0x0005e80000100a00 */
[----:B--2---:R2:W5:Y:S01]  /*115d0*/  LDL.LU.64 R4, [R1+0x1e0] ;  /* 0x0001e00001047983 */ /* 0x0045620000300a00 */
[----:B---3--:R-:W-:Y:S01]  /*115e0*/  @!P5 IMAD R3, R3, R17, R2 ;  /* 0x000000110303d224 */ /* 0x008fe200078e0202 */
[----:B------:R-:W-:Y:S01]  /*115f0*/  BSSY B1, `(.L_x_148) ;  /* 0x0000008000017945 */ /* 0x000fe20003800000 */
[----:B------:R-:W-:Y:S01]  /*11600*/  @!P5 IMAD.MOV.U32 R22, RZ, RZ, R6 ;  /* 0x000000ffff16d224 */ /* 0x000fe200078e0006 */
[----:B------:R-:W-:-:S04]  /*11610*/  LOP3.LUT P1, RZ, R19, 0x40, RZ, 0xc0, !PT ;  /* 0x0000004013ff7812 */ /* 0x000fc8000782c0ff */
[----:B------:R2:W-:Y:S01]  /*11620*/  @!P5 STG.E.U8 desc[UR50][R22.64+0x11], R3 ;  /* 0x000011031600d986 */ /* 0x0005e2000c101132 */
[----:B------:R-:W-:Y:S08]  /*11630*/  @P4 BRA `(.L_x_149) ;  /* 0x00000000000c4947 */ /* 0x000ff00003800000 */
[----:B------:R-:W3:Y:S02]  /*11640*/  LDG.E.U8 R16, desc[UR50][R20.64+0x10] ;  /* 0x0000103214107981 */ /* 0x000ee4000c1e1100 */
[----:B---3--:R-:W-:-:S05]  /*11650*/  PRMT R2, R16, 0x8880, RZ ;  /* 0x0000888010027816 */ /* 0x008fca00000000ff */
[----:B------:R-:W-:-:S07]  /*11660*/  IMAD R2, R2, R18, RZ ;  /* 0x0000001202027224 */ /* 0x000fce00078e02ff */
.L_x_149:
[----:B------:R-:W-:Y:S05]  /*11670*/  BSYNC B1 ;  /* 0x0000000000017941 */ /* 0x000fea0003800000 */
.L_x_148:
[----:B------:R3:W-:Y:S04]  /*11680*/  STL.64 [R1+0x1e8], R8 ;  /* 0x0001e80801007387 */ /* 0x0007e80000100a00 */
[----:B---3--:R-:W3:Y:S04]  /*11690*/  LDL.64 R8, [R1+0x100] ;  /* 0x0001000001087983 */ /* 0x008ee80000100a00 */
[----:B--2---:R-:W2:Y:S04]  /*116a0*/  LDL.LU R3, [R1+0xe8] ;  /* 0x0000e80001037983 */ /* 0x004ea80000300800 */
[----:B-----5:R4:W-:Y:S04]  /*116b0*/  STL.64 [R1+0x1e0], R4 ;  /* 0x0001e00401007387 */ /* 0x0209e80000100a00 */
[----:B----4-:R-:W4:Y:S01]  /*116c0*/  LDL.LU.64 R4, [R1+0xc0] ;  /* 0x0000c00001047983 */ /* 0x010f220000300a00 */
[----:B------:R-:W-:-:S02]  /*116d0*/  ISETP.LT.OR P5, PT, R0, 0x12, !P0 ;  /* 0x000000120000780c */ /* 0x000fc400047a1670 */
[----:B------:R-:W-:-:S04]  /*116e0*/  LOP3.LUT R19, R19, 0xffffffbf, RZ, 0xc0, !PT ;  /* 0xffffffbf13137812 */ /* 0x000fc800078ec0ff */
[----:B------:R-:W-:-:S07]  /*116f0*/  @P1 LOP3.LUT R19, R19, 0x40, RZ, 0xfc, !PT ;  /* 0x0000004013131812 */ /* 0x000fce00078efcff */
[----:B------:R-:W-:-:S04]  /*11700*/  @!P5 IADD3 R22, P1, R6, UR41, RZ ;  /* 0x000000290616dc10 */ /* 0x000fc8000ff3e0ff */
[----:B---3--:R-:W-:Y:S02]  /*11710*/  @!P5 IADD3.X R23, R9, UR40, RZ, P1, !PT ;  /* 0x000000280917dc10 */ /* 0x008fe40008ffe4ff */
[----:B------:R3:W5:Y:S01]  /*11720*/  LDL.LU.64 R8, [R1+0x1e8] ;  /* 0x0001e80001087983 */ /* 0x0007620000300a00 */
[----:B------:R-:W-:Y:S01]  /*11730*/  BSSY B1, `(.L_x_150) ;  /* 0x0000009000017945 */ /* 0x000fe20003800000 */
[----:B--2---:R-:W-:Y:S01]  /*11740*/  @!P4 IMAD R3, R3, R17, R2 ;  /* 0x000000110303c224 */ /* 0x004fe200078e0202 */
[----:B------:R-:W-:-:S04]  /*11750*/  LOP3.LUT P1, RZ, R19, 0x40, RZ, 0xc0, !PT ;  /* 0x0000004013ff7812 */ /* 0x000fc8000782c0ff */
[----:B----4-:R2:W-:Y:S04]  /*11760*/  @!P4 STG.E.U8 desc[UR50][R4.64+0x10], R3 ;  /* 0x000010030400c986 */ /* 0x0105e8000c101132 */
[----:B--2---:R3:W5:Y:S01]  /*11770*/  LDL.LU.64 R4, [R1+0x1e0] ;  /* 0x0001e00001047983 */ /* 0x0047620000300a00 */
[----:B------:R-:W-:Y:S05]  /*11780*/  @P5 BRA `(.L_x_151) ;  /* 0x00000000000c5947 */ /* 0x000fea0003800000 */
[----:B------:R-:W2:Y:S02]  /*11790*/  LDG.E.U8 R16, desc[UR50][R20.64+0x11] ;  /* 0x0000113214107981 */ /* 0x000ea4000c1e1100 */
[----:B--2---:R-:W-:-:S05]  /*117a0*/  PRMT R2, R16, 0x8880, RZ ;  /* 0x0000888010027816 */ /* 0x004fca00000000ff */
[----:B------:R-:W-:-:S07]  /*117b0*/  IMAD R2, R2, R18, RZ ;  /* 0x0000001202027224 */ /* 0x000fce00078e02ff */
.L_x_151:
[----:B------:R-:W-:Y:S05]  /*117c0*/  BSYNC B1 ;  /* 0x0000000000017941 */ /* 0x000fea0003800000 */
.L_x_150:
[----:B------:R-:W2:Y:S01]  /*117d0*/  LDL.LU R3, [R1+0xec] ;  /* 0x0000ec0001037983 */ /* 0x000ea20000300800 */
[----:B------:R-:W-:Y:S01]  /*117e0*/  ISETP.LT.OR P4, PT, R0, 0x19, !P1 ;  /* 0x000000190000780c */ /* 0x000fe20004f81670 */
[----:B------:R-:W-:Y:S01]  /*117f0*/  BSSY B1, `(.L_x_152) ;  /* 0x0000007000017945 */ /* 0x000fe20003800000 */
[----:B--2---:R-:W-:-:S05]  /*11800*/  @!P5 IMAD R3, R3, R17, R2 ;  /* 0x000000110303d224 */ /* 0x004fca00078e0202 */
[----:B------:R2:W-:Y:S06]  /*11810*/  @!P5 STG.E.U8 desc[UR50][R22.64+0x11], R3 ;  /* 0x000011031600d986 */ /* 0x0005ec000c101132 */
[----:B------:R-:W-:Y:S05]  /*11820*/  @P4 BRA `(.L_x_153) ;  /* 0x00000000000c4947 */ /* 0x000fea0003800000 */
[----:B------:R-:W4:Y:S02]  /*11830*/  LDG.E.U8 R16, desc[UR50][R12.64+0x18] ;  /* 0x000018320c107981 */ /* 0x000f24000c1e1100 */
[----:B----4-:R-:W-:-:S05]  /*11840*/  PRMT R2, R16, 0x8880, RZ ;  /* 0x0000888010027816 */ /* 0x010fca00000000ff */
[----:B------:R-:W-:-:S07]  /*11850*/  IMAD R2, R2, R18, RZ ;  /* 0x0000001202027224 */ /* 0x000fce00078e02ff */
.L_x_153:
[----:B------:R-:W-:Y:S05]  /*11860*/  BSYNC B1 ;  /* 0x0000000000017941 */ /* 0x000fea0003800000 */
.L_x_152:
[----:B--2---:R-:W2:Y:S04]  /*11870*/  LDL.LU R3, [R1+0xf0] ;  /* 0x0000f00001037983 */ /* 0x004ea80000300800 */
[----:B------:R-:W4:Y:S01]  /*11880*/  LDL.64 R22, [R1+0x100] ;  /* 0x0001000001167983 */ /* 0x000f220000100a00 */
[----:B------:R-:W-:Y:S01]  /*11890*/  ISETP.LT.OR P5, PT, R0, 0x1a, !P1 ;  /* 0x0000001a0000780c */ /* 0x000fe20004fa1670 */
[----:B------:R-:W-:Y:S01]  /*118a0*/  BSSY B1, `(.L_x_154) ;  /* 0x0000008000017945 */ /* 0x000fe20003800000 */
[----:B--2---:R-:W-:Y:S02]  /*118b0*/  @!P4 IMAD R3, R3, R17, R2 ;  /* 0x000000110303c224 */ /* 0x004fe400078e0202 */
[----:B----4-:R-:W-:-:S05]  /*118c0*/  @!P4 IMAD.MOV.U32 R22, RZ, RZ, R6 ;  /* 0x000000ffff16c224 */ /* 0x010fca00078e0006 */
[----:B------:R2:W-:Y:S04]  /*118d0*/  @!P4 STG.E.U8 desc[UR50][R22.64+0x18], R3 ;  /* 0x000018031600c986 */ /* 0x0005e8000c101132 */
[----:B------:R-:W-:Y:S05]  /*118e0*/  @P5 BRA `(.L_x_155) ;  /* 0x00000000000c5947 */ /* 0x000fea0003800000 */
[----:B------:R-:W4:Y:S02]  /*118f0*/  LDG.E.U8 R16, desc[UR50][R12.64+0x19] ;  /* 0x000019320c107981 */ /* 0x000f24000c1e1100 */
[----:B----4-:R-:W-:-:S05]  /*11900*/  PRMT R2, R16, 0x8880, RZ ;  /* 0x0000888010027816 */ /* 0x010fca00000000ff */
[----:B------:R-:W-:-:S07]  /*11910*/  IMAD R2, R2, R18, RZ ;  /* 0x0000001202027224 */ /* 0x000fce00078e02ff */
.L_x_155:
[----:B------:R-:W-:Y:S05]  /*11920*/  BSYNC B1 ;  /* 0x0000000000017941 */ /* 0x000fea0003800000 */
.L_x_154:
[----:B-----5:R4:W-:Y:S04]  /*11930*/  STL.64 [R1+0x1e0], R4 ;  /* 0x0001e00401007387 */ /* 0x0209e80000100a00 */
[----:B--2---:R-:W2:Y:S04]  /*11940*/  LDL.LU R3, [R1+0xf4] ;  /* 0x0000f40001037983 */ /* 0x004ea80000300800 */
[----:B------:R-:W3:Y:S01]  /*11950*/  LDL.64 R22, [R1+0x100] ;  /* 0x0001000001167983 */ /* 0x000ee20000100a00 */
[----:B------:R-:W-:Y:S02]  /*11960*/  ISETP.LT.OR P4, PT, R0, 0x19, !P0 ;  /* 0x000000190000780c */ /* 0x000fe40004781670 */
[----:B------:R-:W-:-:S04]  /*11970*/  LOP3.LUT R19, R19, 0xffffffbf, RZ, 0xc0, !PT ;  /* 0xffffffbf13137812 */ /* 0x000fc800078ec0ff */
[----:B------:R-:W-:-:S07]  /*11980*/  @P1 LOP3.LUT R19, R19, 0x40, RZ, 0xfc, !PT ;  /* 0x0000004013131812 */ /* 0x000fce00078efcff */
[----:B----4-:R-:W-:-:S04]  /*11990*/  @!P4 IADD3 R4, P1, R6, UR41, RZ ;  /* 0x000000290604cc10 */ /* 0x010fc8000ff3e0ff */
[----:B---3--:R-:W-:-:S05]  /*119a0*/  @!P4 IADD3.X R5, R23, UR40, RZ, P1, !PT ;  /* 0x000000281705cc10 */ /* 0x008fca0008ffe4ff */
[----:B------:R3:W-:Y:S04]  /*119b0*/  @!P4 STL.64 [R1+0xc0], R4 ;  /* 0x0000c0040100c387 */ /* 0x0007e80000100a00 */
[----:B---3--:R3:W5:Y:S01]  /*119c0*/  LDL.LU.64 R4, [R1+0x1e0] ;  /* 0x0001e00001047983 */ /* 0x0087620000300a00 */
[----:B--2---:R-:W-:Y:S01]  /*119d0*/  @!P5 IMAD R3, R3, R17, R2 ;  /* 0x000000110303d224 */ /* 0x004fe200078e0202 */
[----:B------:R-:W-:Y:S01]  /*119e0*/  @!P5 MOV R22, R6 ;  /* 0x000000060016d202 */ /* 0x000fe20000000f00 */
[----:B------:R-:W-:Y:S01]  /*119f0*/  BSSY B1, `(.L_x_156) ;  /* 0x0000007000017945 */ /* 0x000fe20003800000 */
[----:B------:R-:W-:-:S03]  /*11a00*/  LOP3.LUT P1, RZ, R19, 0x40, RZ, 0xc0, !PT ;  /* 0x0000004013ff7812 */ /* 0x000fc6000782c0ff */
[----:B------:R3:W-:Y:S01]  /*11a10*/  @!P5 STG.E.U8 desc[UR50][R22.64+0x19], R3 ;  /* 0x000019031600d986 */ /* 0x0007e2000c101132 */
[----:B------:R-:W-:Y:S09]  /*11a20*/  @P4 BRA `(.L_x_157) ;  /* 0x00000000000c4947 */ /* 0x000ff20003800000 */
[----:B------:R-:W2:Y:S02]  /*11a30*/  LDG.E.U8 R16, desc[UR50][R20.64+0x18] ;  /* 0x0000183214107981 */ /* 0x000ea4000c1e1100 */
[----:B--2---:R-:W-:-:S05]  /*11a40*/  PRMT R2, R16, 0x8880, RZ ;  /* 0x0000888010027816 */ /* 0x004fca00000000ff */
[----:B------:R-:W-:-:S07]  /*11a50*/  IMAD R2, R2, R18, RZ ;  /* 0x0000001202027224 */ /* 0x000fce00078e02ff */
.L_x_157:
[----:B------:R-:W-:Y:S05]  /*11a60*/  BSYNC B1 ;  /* 0x0000000000017941 */ /* 0x000fea0003800000 */
.L_x_156:
[----:B------:R2:W-:Y:S04]  /*11a70*/  STL.64 [R1+0x1e8], R8 ;  /* 0x0001e80801007387 */ /* 0x0005e80000100a00 */
[----:B--2---:R-:W2:Y:S04]  /*11a80*/  LDL.LU.64 R8, [R1+0x100] ;  /* 0x0001000001087983 */ /* 0x004ea80000300a00 */
        /* <DEDUP_REMOVED lines=18> */
.L_x_159:
[----:B------:R-:W-:Y:S05]  /*11bb0*/  BSYNC B1 ;  /* 0x0000000000017941 */ /* 0x000fea0003800000 */
.L_x_158:
[----:B------:R-:W3:Y:S01]  /*11bc0*/  LDL.LU R3, [R1+0xfc] ;  /* 0x0000fc0001037983 */ /* 0x000ee20000300800 */
[----:B------:R-:W-:Y:S01]  /*11bd0*/  BSSY B1, `(.L_x_160) ;  /* 0x000000a000017945 */ /* 0x000fe20003800000 */
[----:B---3--:R-:W-:-:S05]  /*11be0*/  @!P5 IMAD R3, R3, R17, R2 ;  /* 0x000000110303d224 */ /* 0x008fca00078e0202 */
[----:B------:R3:W-:Y:S04]  /*11bf0*/  @!P5 STG.E.U8 desc[UR50][R22.64+0x19], R3 ;  /* 0x000019031600d986 */ /* 0x0007e8000c101132 */
[----:B---3--:R3:W5:Y:S01]  /*11c00*/  LDL.64 R22, [R1+0x1c0] ;  /* 0x0001c00001167983 */ /* 0x0087620000100a00 */
[----:B------:R-:W-:-:S04]  /*11c10*/  LOP3.LUT P5, RZ, R19, 0x10, RZ, 0xc0, !PT ;  /* 0x0000001013ff7812 */ /* 0x000fc800078ac0ff */
[----:B------:R-:W-:-:S13]  /*11c20*/  ISETP.LT.OR P4, PT, R0, 0x21, !P5 ;  /* 0x000000210000780c */ /* 0x000fda0006f81670 */
[----:B---3--:R-:W-:Y:S05]  /*11c30*/  @P4 BRA `(.L_x_161) ;  /* 0x00000000000c4947 */ /* 0x008fea0003800000 */
[----:B-----5:R-:W3:Y:S02]  /*11c40*/  LDG.E.U8 R16, desc[UR50][R22.64+0x20] ;  /* 0x0000203216107981 */ /* 0x020ee4000c1e1100 */
[----:B---3--:R-:W-:-:S05]  /*11c50*/  PRMT R2, R16, 0x8880, RZ ;  /* 0x0000888010027816 */ /* 0x008fca00000000ff */
[----:B------:R-:W-:-:S07]  /*11c60*/  IMAD R2, R2, R18, RZ ;  /* 0x0000001202027224 */ /* 0x000fce00078e02ff */
.L_x_161:
[----:B------:R-:W-:Y:S05]  /*11c70*/  BSYNC B1 ;  /* 0x0000000000017941 */ /* 0x000fea0003800000 */
.L_x_160:
[----:B------:R-:W3:Y:S01]  /*11c80*/  LDL.LU R3, [R1+0x80] ;  /* 0x0000800001037983 */ /* 0x000ee20000300800 */
[----:B------:R-:W-:Y:S01]  /*11c90*/  ISETP.LT.OR P5, PT, R0, 0x22, !P5 ;  /* 0x000000220000780c */ /* 0x000fe20006fa1670 */
[----:B------:R-:W-:Y:S01]  /*11ca0*/  BSSY B1, `(.L_x_162) ;  /* 0x0000007000017945 */ /* 0x000fe20003800000 */
[----:B---3--:R-:W-:-:S05]  /*11cb0*/  @!P4 IMAD R3, R3, R17, R2 ;  /* 0x000000110303c224 */ /* 0x008fca00078e0202 */
[----:B------:R3:W-:Y:S06]  /*11cc0*/  @!P4 STG.E.U8 desc[UR50][R10.64+0x20], R3 ;  /* 0x000020030a00c986 */ /* 0x0007ec000c101132 */
[----:B------:R-:W-:Y:S05]  /*11cd0*/  @P5 BRA `(.L_x_163) ;  /* 0x00000000000c5947 */ /* 0x000fea0003800000 */
[----:B-----5:R-:W4:Y:S02]  /*11ce0*/  LDG.E.U8 R16, desc[UR50][R22.64+0x21] ;  /* 0x0000213216107981 */ /* 0x020f24000c1e1100 */
[----:B----4-:R-:W-:-:S05]  /*11cf0*/  PRMT R2, R16, 0x8880, RZ ;  /* 0x0000888010027816 */ /* 0x010fca00000000ff */
[----:B------:R-:W-:-:S07]  /*11d00*/  IMAD R2, R2, R18, RZ ;  /* 0x0000001202027224 */ /* 0x000fce00078e02ff */
.L_x_163:
[----:B------:R-:W-:Y:S05]  /*11d10*/  BSYNC B1 ;  /* 0x0000000000017941 */ /* 0x000fea0003800000 */
.L_x_162:
[----:B---3--:R-:W3:Y:S01]  /*11d20*/  LDL.LU R3, [R1+0x84] ;  /* 0x0000840001037983 */ /* 0x008ee20000300800 */
[----:B------:R-:W-:Y:S01]  /*11d30*/  ISETP.LT.OR P4, PT, R0, 0x21, !P6 ;  /* 0x000000210000780c */ /* 0x000fe20007781670 */
[----:B------:R-:W-:Y:S01]  /*11d40*/  BSSY B1, `(.L_x_164) ;  /* 0x000000e000017945 */ /* 0x000fe20003800000 */
[----:B------:R-:W-:-:S04]  /*11d50*/  LOP3.LUT R19, R19, 0xffffffbf, RZ, 0xc0, !PT ;  /* 0xffffffbf13137812 */ /* 0x000fc800078ec0ff */
[----:B------:R-:W-:-:S07]  /*11d60*/  @P0 LOP3.LUT R19, R19, 0x40, RZ, 0xfc, !PT ;  /* 0x0000004013130812 */ /* 0x000fce00078efcff */
[----:B-----5:R-:W-:-:S04]  /*11d70*/  @!P4 IADD3 R22, P0, R10, UR41, RZ ;  /* 0x000000290a16cc10 */ /* 0x020fc8000ff1e0ff */
[----:B------:R-:W-:Y:S02]  /*11d80*/  @!P4 IADD3.X R23, R11, UR40, RZ, P0, !PT ;  /* 0x000000280b17cc10 */ /* 0x000fe400087fe4ff */
[----:B------:R-:W-:-:S03]  /*11d90*/  LOP3.LUT P0, RZ, R19, 0x40, RZ, 0xc0, !PT ;  /* 0x0000004013ff7812 */ /* 0x000fc6000780c0ff */
[----:B------:R4:W-:Y:S01]  /*11da0*/  @!P4 STL.64 [R1+0xc0], R22 ;  /* 0x0000c0160100c387 */ /* 0x0009e20000100a00 */
[----:B---3--:R-:W-:-:S05]  /*11db0*/  @!P5 IMAD R3, R3, R17, R2 ;  /* 0x000000110303d224 */ /* 0x008fca00078e0202 */
[----:B------:R4:W-:Y:S01]  /*11dc0*/  @!P5 STG.E.U8 desc[UR50][R10.64+0x21], R3 ;  /* 0x000021030a00d986 */ /* 0x0009e2000c101132 */
[----:B------:R-:W-:Y:S05]  /*11dd0*/  @P4 BRA `(.L_x_165) ;  /* 0x0000000000104947 */ /* 0x000fea0003800000 */
[----:B----4-:R-:W3:Y:S04]  /*11de0*/  LDL.64 R22, [R1+0x180] ;  /* 0x0001800001167983 */ /* 0x010ee80000100a00 */
[----:B---3--:R-:W3:Y:S02]  /*11df0*/  LDG.E.U8 R16, desc[UR50][R22.64+0x20] ;  /* 0x0000203216107981 */ /* 0x008ee4000c1e1100 */
[----:B---3--:R-:W-:-:S05]  /*11e00*/  PRMT R2, R16, 0x8880, RZ ;  /* 0x0000888010027816 */ /* 0x008fca00000000ff */
[----:B------:R-:W-:-:S07]  /*11e10*/  IMAD R2, R2, R18, RZ ;  /* 0x0000001202027224 */ /* 0x000fce00078e02ff */
.L_x_165:
[----:B------:R-:W-:Y:S05]  /*11e20*/  BSYNC B1 ;  /* 0x0000000000017941 */ /* 0x000fea0003800000 */
.L_x_164:
[----:B----4-:R-:W3:Y:S04]  /*11e30*/  LDL.LU R3, [R1+0x88] ;  /* 0x0000880001037983 */ /* 0x010ee80000300800 */
[----:B------:R4:W-:Y:S04]  /*11e40*/  STL.64 [R1+0x1e0], R4 ;  /* 0x0001e00401007387 */ /* 0x0009e80000100a00 */
[----:B----4-:R-:W4:Y:S01]  /*11e50*/  LDL.LU.64 R4, [R1+0xc0] ;  /* 0x0000c00001047983 */ /* 0x010f220000300a00 */
[----:B------:R-:W-:Y:S02]  /*11e60*/  ISETP.LT.OR P5, PT, R0, 0x22, !P6 ;  /* 0x000000220000780c */ /* 0x000fe400077a1670 */
[----:B------:R-:W-:Y:S01]  /*11e70*/  LOP3.LUT R19, R19, 0xffffffbf, RZ, 0xc0, !PT ;  /* 0xffffffbf13137812 */ /* 0x000fe200078ec0ff */
[----:B------:R-:W-:Y:S03]  /*11e80*/  BSSY B1, `(.L_x_166) ;  /* 0x000000d000017945 */ /* 0x000fe60003800000 */
[----:B------:R-:W-:-:S07]  /*11e90*/  @P0 LOP3.LUT R19, R19, 0x40, RZ, 0xfc, !PT ;  /* 0x0000004013130812 */ /* 0x000fce00078efcff */
[----:B------:R-:W-:-:S04]  /*11ea0*/  @!P5 IADD3 R22, P0, R10, UR41, RZ ;  /* 0x000000290a16dc10 */ /* 0x000fc8000ff1e0ff */
[----:B------:R-:W-:Y:S02]  /*11eb0*/  @!P5 IADD3.X R23, R11, UR40, RZ, P0, !PT ;  /* 0x000000280b17dc10 */ /* 0x000fe400087fe4ff */
[----:B------:R-:W-:Y:S01]  /*11ec0*/  LOP3.LUT P0, RZ, R19, 0x40, RZ, 0xc0, !PT ;  /* 0x0000004013ff7812 */ /* 0x000fe2000780c0ff */
[----:B---3--:R-:W-:-:S05]  /*11ed0*/  @!P4 IMAD R3, R3, R17, R2 ;  /* 0x000000110303c224 */ /* 0x008fca00078e0202 */
[----:B----4-:R3:W-:Y:S04]  /*11ee0*/  @!P4 STG.E.U8 desc[UR50][R4.64+0x20], R3 ;  /* 0x000020030400c986 */ /* 0x0107e8000c101132 */
[----:B---3--:R3:W5:Y:S01]  /*11ef0*/  LDL.LU.64 R4, [R1+0x1e0] ;  /* 0x0001e00001047983 */ /* 0x0087620000300a00 */
[----:B------:R-:W-:Y:S05]  /*11f00*/  @P5 BRA `(.L_x_167) ;  /* 0x0000000000105947 */ /* 0x000fea0003800000 */
[----:B------:R-:W4:Y:S04]  /*11f10*/  LDL.64 R2, [R1+0x180] ;  /* 0x0001800001027983 */ /* 0x000f280000100a00 */
[----:B----4-:R-:W4:Y:S02]  /*11f20*/  LDG.E.U8 R16, desc[UR50][R2.64+0x21] ;  /* 0x0000213202107981 */ /* 0x010f24000c1e1100 */
[----:B----4-:R-:W-:-:S05]  /*11f30*/  PRMT R2, R16, 0x8880, RZ ;  /* 0x0000888010027816 */ /* 0x010fca00000000ff */
[----:B------:R-:W-:-:S07]  /*11f40*/  IMAD R2, R2, R18, RZ ;  /* 0x0000001202027224 */ /* 0x000fce00078e02ff */
.L_x_167:
[----:B------:R-:W-:Y:S05]  /*11f50*/  BSYNC B1 ;  /* 0x0000000000017941 */ /* 0x000fea0003800000 */
.L_x_166:
[----:B------:R-:W4:Y:S01]  /*11f60*/  LDL.LU R3, [R1+0x8c] ;  /* 0x00008c0001037983 */ /* 0x000f220000300800 */
[----:B------:R-:W-:Y:S01]  /*11f70*/  BSSY B1, `(.L_x_168) ;  /* 0x000000a000017945 */ /* 0x000fe20003800000 */
[----:B----4-:R-:W-:-:S05]  /*11f80*/  @!P5 IMAD R3, R3, R17, R2 ;  /* 0x000000110303d224 */ /* 0x010fca00078e0202 */
[----:B------:R4:W-:Y:S04]  /*11f90*/  @!P5 STG.E.U8 desc[UR50][R22.64+0x21], R3 ;  /* 0x000021031600d986 */ /* 0x0009e8000c101132 */
[----:B----4-:R4:W5:Y:S01]  /*11fa0*/  LDL.64 R22, [R1+0x1c0] ;  /* 0x0001c00001167983 */ /* 0x0109620000100a00 */
[----:B------:R-:W-:-:S04]  /*11fb0*/  LOP3.LUT P5, RZ, R19, 0x10, RZ, 0xc0, !PT ;  /* 0x0000001013ff7812 */ /* 0x000fc800078ac0ff */
[----:B------:R-:W-:-:S13]  /*11fc0*/  ISETP.LT.OR P4, PT, R0, 0x29, !P5 ;  /* 0x000000290000780c */ /* 0x000fda0006f81670 */
[----:B----4-:R-:W-:Y:S05]  /*11fd0*/  @P4 BRA `(.L_x_169) ;  /* 0x00000000000c4947 */ /* 0x010fea0003800000 */
[----:B-----5:R-:W4:Y:S02]  /*11fe0*/  LDG.E.U8 R16, desc[UR50][R22.64+0x28] ;  /* 0x0000283216107981 */ /* 0x020f24000c1e1100 */
[----:B----4-:R-:W-:-:S05]  /*11ff0*/  PRMT R2, R16, 0x8880, RZ ;  /* 0x0000888010027816 */ /* 0x010fca00000000ff */
[----:B------:R-:W-:-:S07]  /*12000*/  IMAD R2, R2, R18, RZ ;  /* 0x0000001202027224 */ /* 0x000fce00078e02ff */
.L_x_169:
[----:B------:R-:W-:Y:S05]  /*12010*/  BSYNC B1 ;  /* 0x0000000000017941 */ /* 0x000fea0003800000 */
.L_x_168:
[----:B------:R-:W4:Y:S01]  /*12020*/  LDL.LU R3, [R1+0x90] ;  /* 0x0000900001037983 */ /* 0x000f220000300800 */
[----:B------:R-:W-:Y:S01]  /*12030*/  ISETP.LT.OR P5, PT, R0, 0x2a, !P5 ;  /* 0x0000002a0000780c */ /* 0x000fe20006fa1670 */
[----:B------:R-:W-:Y:S01]  /*12040*/  BSSY B1, `(.L_x_170) ;  /* 0x0000007000017945 */ /* 0x000fe20003800000 */
[----:B----4-:R-:W-:-:S05]  /*12050*/  @!P4 IMAD R3, R3, R17, R2 ;  /* 0x000000110303c224 */ /* 0x010fca00078e0202 */
[----:B------:R4:W-:Y:S06]  /*12060*/  @!P4 STG.E.U8 desc[UR50][R10.64+0x28], R3 ;  /* 0x000028030a00c986 */ /* 0x0009ec000c101132 */
[----:B------:R-:W-:Y:S05]  /*12070*/  @P5 BRA `(.L_x_171) ;  /* 0x00000000000c5947 */ /* 0x000fea0003800000 */
[----:B-----5:R-:W2:Y:S02]  /*12080*/  LDG.E.U8 R16, desc[UR50][R22.64+0x29] ;  /* 0x0000293216107981 */ /* 0x020ea4000c1e1100 */
[----:B--2---:R-:W-:-:S05]  /*12090*/  PRMT R2, R16, 0x8880, RZ ;  /* 0x0000888010027816 */ /* 0x004fca00000000ff */
[----:B------:R-:W-:-:S07]  /*120a0*/  IMAD R2, R2, R18, RZ ;  /* 0x0000001202027224 */ /* 0x000fce00078e02ff */
.L_x_171:
[----:B------:R-:W-:Y:S05]  /*120b0*/  BSYNC B1 ;  /* 0x0000000000017941 */ /* 0x000fea0003800000 */
.L_x_170:
[----:B----4-:R-:W4:Y:S01]  /*120c0*/  LDL.LU R3, [R1+0x94] ;  /* 0x0000940001037983 */ /* 0x010f220000300800 */
        /* <DEDUP_REMOVED lines=8> */
[----:B----4-:R-:W-:-:S05]  /*12150*/  @!P5 IMAD R3, R3, R17, R2 ;  /* 0x000000110303d224 */ /* 0x010fca00078e0202 */
[----:B------:R0:W-:Y:S01]  /*12160*/  @!P5 STG.E.U8 desc[UR50][R10.64+0x29], R3 ;  /* 0x000029030a00d986 */ /* 0x0001e2000c101132 */
[----:B------:R-:W-:Y:S05]  /*12170*/  @P4 BRA `(.L_x_173) ;  /* 0x0000000000104947 */ /* 0x000fea0003800000 */
[----:B0-----:R-:W4:Y:S04]  /*12180*/  LDL.64 R22, [R1+0x180] ;  /* 0x0001800001167983 */ /* 0x001f280000100a00 */
[----:B----4-:R-:W4:Y:S02]  /*12190*/  LDG.E.U8 R16, desc[UR50][R22.64+0x28] ;  /* 0x0000283216107981 */ /* 0x010f24000c1e1100 */
[----:B----4-:R-:W-:-:S05]  /*121a0*/  PRMT R2, R16, 0x8880, RZ ;  /* 0x0000888010027816 */ /* 0x010fca00000000ff */
[----:B------:R-:W-:-:S07]  /*121b0*/  IMAD R2, R2, R18, RZ ;  /* 0x0000001202027224 */ /* 0x000fce00078e02ff */
.L_x_173:
[----:B------:R-:W-:Y:S05]  /*121c0*/  BSYNC B1 ;  /* 0x0000000000017941 */ /* 0x000fea0003800000 */
.L_x_172:
[----:B0-----:R-:W4:Y:S04]  /*121d0*/  LDL.LU R3, [R1+0x98] ;  /* 0x0000980001037983 */ /* 0x001f280000300800 */
[----:B------:R0:W-:Y:S04]  /*121e0*/  STL.64 [R1+0x1e0], R4 ;  /* 0x0001e00401007387 */ /* 0x0001e80000100a00 */
[----:B0-----:R-:W2:Y:S01]  /*121f0*/  LDL.LU.64 R4, [R1+0x80] ;  /* 0x0000800001047983 */ /* 0x001ea20000300a00 */
[----:B------:R-:W-:Y:S02]  /*12200*/  ISETP.LT.OR P5, PT, R0, 0x2a, !P6 ;  /* 0x0000002a0000780c */ /* 0x000fe400077a1670 */
[----:B------:R-:W-:Y:S01]  /*12210*/  LOP3.LUT R19, R19, 0xffffffbf, RZ, 0xc0, !PT ;  /* 0xffffffbf13137812 */ /* 0x000fe200078ec0ff */
[----:B------:R-:W-:Y:S03]  /*12220*/  BSSY B1, `(.L_x_174) ;  /* 0x000000d000017945 */ /* 0x000fe60003800000 */
[----:B------:R-:W-:-:S07]  /*12230*/  @P0 LOP3.LUT R19, R19, 0x40, RZ, 0xfc, !PT ;  /* 0x0000004013130812 */ /* 0x000fce00078efcff */
[----:B------:R-:W-:-:S04]  /*12240*/  @!P5 IADD3 R22, P0, R10, UR41, RZ ;  /* 0x000000290a16dc10 */ /* 0x000fc8000ff1e0ff */
[----:B------:R-:W-:Y:S02]  /*12250*/  @!P5 IADD3.X R23, R11, UR40, RZ, P0, !PT ;  /* 0x000000280b17dc10 */ /* 0x000fe400087fe4ff */
[----:B------:R-:W-:Y:S01]  /*12260*/  LOP3.LUT P0, RZ, R19, 0x40, RZ, 0xc0, !PT ;  /* 0x0000004013ff7812 */ /* 0x000fe2000780c0ff */
[----:B----4-:R-:W-:-:S05]  /*12270*/  @!P4 IMAD R3, R3, R17, R2 ;  /* 0x000000110303c224 */ /* 0x010fca00078e0202 */
[----:B--2---:R0:W-:Y:S04]  /*12280*/  @!P4 STG.E.U8 desc[UR50][R4.64+0x28], R3 ;  /* 0x000028030400c986 */ /* 0x0041e8000c101132 */
[----:B0-----:R0:W5:Y:S01]  /*12290*/  LDL.LU.64 R4, [R1+0x1e0] ;  /* 0x0001e00001047983 */ /* 0x0011620000300a00 */
[----:B------:R-:W-:Y:S05]  /*122a0*/  @P5 BRA `(.L_x_175) ;  /* 0x0000000000105947 */ /* 0x000fea0003800000 */
[----:B------:R-:W2:Y:S04]  /*122b0*/  LDL.64 R2, [R1+0x180] ;  /* 0x0001800001027983 */ /* 0x000ea80000100a00 */
[----:B--2---:R-:W2:Y:S02]  /*122c0*/  LDG.E.U8 R16, desc[UR50][R2.64+0x29] ;  /* 0x0000293202107981 */ /* 0x004ea4000c1e1100 */
[----:B--2---:R-:W-:-:S05]  /*122d0*/  PRMT R2, R16, 0x8880, RZ ;  /* 0x0000888010027816 */ /* 0x004fca00000000ff */
[----:B------:R-:W-:-:S07]  /*122e0*/  IMAD R2, R2, R18, RZ ;  /* 0x0000001202027224 */ /* 0x000fce00078e02ff */
.L_x_175:
[----:B------:R-:W-:Y:S05]  /*122f0*/  BSYNC B1 ;  /* 0x0000000000017941 */ /* 0x000fea0003800000 */
.L_x_174:
[----:B------:R-:W2:Y:S01]  /*12300*/  LDL.LU R3, [R1+0x9c] ;  /* 0x00009c0001037983 */ /* 0x000ea20000300800 */
[----:B------:R-:W-:Y:S01]  /*12310*/  BSSY B1, `(.L_x_176) ;  /* 0x000000a000017945 */ /* 0x000fe20003800000 */
[----:B--2---:R-:W-:-:S05]  /*12320*/  @!P5 IMAD R3, R3, R17, R2 ;  /* 0x000000110303d224 */ /* 0x004fca00078e0202 */
[----:B------:R2:W-:Y:S04]  /*12330*/  @!P5 STG.E.U8 desc[UR50][R22.64+0x29], R3 ;  /* 0x000029031600d986 */ /* 0x0005e8000c101132 */
[----:B--2---:R2:W5:Y:S01]  /*12340*/  LDL.64 R22, [R1+0x1c0] ;  /* 0x0001c00001167983 */ /* 0x0045620000100a00 */
[----:B------:R-:W-:-:S04]  /*12350*/  LOP3.LUT P5, RZ, R19, 0x10, RZ, 0xc0, !PT ;  /* 0x0000001013ff7812 */ /* 0x000fc800078ac0ff */
[----:B------:R-:W-:-:S13]  /*12360*/  ISETP.LT.OR P4, PT, R0, 0x31, !P5 ;  /* 0x000000310000780c */ /* 0x000fda0006f81670 */
[----:B--2---:R-:W-:Y:S05]  /*12370*/  @P4 BRA `(.L_x_177) ;  /* 0x00000000000c4947 */ /* 0x004fea0003800000 */
[----:B-----5:R-:W2:Y:S02]  /*12380*/  LDG.E.U8 R16, desc[UR50][R22.64+0x30] ;  /* 0x0000303216107981 */ /* 0x020ea4000c1e1100 */
[----:B--2---:R-:W-:-:S05]  /*12390*/  PRMT R2, R16, 0x8880, RZ ;  /* 0x0000888010027816 */ /* 0x004fca00000000ff */
[----:B------:R-:W-:-:S07]  /*123a0*/  IMAD R2, R2, R18, RZ ;  /* 0x0000001202027224 */ /* 0x000fce00078e02ff */
.L_x_177:
[----:B------:R-:W-:Y:S05]  /*123b0*/  BSYNC B1 ;  /* 0x0000000000017941 */ /* 0x000fea0003800000 */
.L_x_176:
[----:B------:R-:W2:Y:S01]  /*123c0*/  LDL.LU R3, [R1+0xa0] ;  /* 0x0000a00001037983 */ /* 0x000ea20000300800 */
[----:B------:R-:W-:Y:S01]  /*123d0*/  ISETP.LT.OR P5, PT, R0, 0x32, !P5 ;  /* 0x000000320000780c */ /* 0x000fe20006fa1670 */
[----:B------:R-:W-:Y:S01]  /*123e0*/  BSSY B1, `(.L_x_178) ;  /* 0x0000007000017945 */ /* 0x000fe20003800000 */
[----:B--2---:R-:W-:-:S05]  /*123f0*/  @!P4 IMAD R3, R3, R17, R2 ;  /* 0x000000110303c224 */ /* 0x004fca00078e0202 */
[----:B------:R2:W-:Y:S06]  /*12400*/  @!P4 STG.E.U8 desc[UR50][R10.64+0x30], R3 ;  /* 0x000030030a00c986 */ /* 0x0005ec000c101132 */
[----:B------:R-:W-:Y:S05]  /*12410*/  @P5 BRA `(.L_x_179) ;  /* 0x00000000000c5947 */ /* 0x000fea0003800000 */
[----:B-----5:R-:W4:Y:S02]  /*12420*/  LDG.E.U8 R16, desc[UR50][R22.64+0x31] ;  /* 0x0000313216107981 */ /* 0x020f24000c1e1100 */
[----:B----4-:R-:W-:-:S05]  /*12430*/  PRMT R2, R16, 0x8880, RZ ;  /* 0x0000888010027816 */ /* 0x010fca00000000ff */
[----:B------:R-:W-:-:S07]  /*12440*/  IMAD R2, R2, R18, RZ ;  /* 0x0000001202027224 */ /* 0x000fce00078e02ff */
.L_x_179:
[----:B------:R-:W-:Y:S05]  /*12450*/  BSYNC B1 ;  /* 0x0000000000017941 */ /* 0x000fea0003800000 */
.L_x_178:
[----:B--2---:R-:W2:Y:S01]  /*12460*/  LDL.LU R3, [R1+0xa4] ;  /* 0x0000a40001037983 */ /* 0x004ea20000300800 */
        /* <DEDUP_REMOVED lines=8> */
[----:B--2---:R-:W-:-:S05]  /*124f0*/  @!P5 IMAD R3, R3, R17, R2 ;  /* 0x000000110303d224 */ /* 0x004fca00078e0202 */
[----:B------:R4:W-:Y:S01]  /*12500*/  @!P5 STG.E.U8 desc[UR50][R10.64+0x31], R3 ;  /* 0x000031030a00d986 */ /* 0x0009e2000c101132 */
[----:B------:R-:W-:Y:S05]  /*12510*/  @P4 BRA `(.L_x_181) ;  /* 0x0000000000104947 */ /* 0x000fea0003800000 */
[----:B----4-:R-:W2:Y:S04]  /*12520*/  LDL.64 R22, [R1+0x180] ;  /* 0x0001800001167983 */ /* 0x010ea80000100a00 */
[----:B--2---:R-:W2:Y:S02]  /*12530*/  LDG.E.U8 R16, desc[UR50][R22.64+0x30] ;  /* 0x0000303216107981 */ /* 0x004ea4000c1e1100 */
[----:B--2---:R-:W-:-:S05]  /*12540*/  PRMT R2, R16, 0x8880, RZ ;  /* 0x0000888010027816 */ /* 0x004fca00000000ff */
[----:B------:R-:W-:-:S07]  /*12550*/  IMAD R2, R2, R18, RZ ;  /* 0x0000001202027224 */ /* 0x000fce00078e02ff */
.L_x_181:
[----:B------:R-:W-:Y:S05]  /*12560*/  BSYNC B1 ;  /* 0x0000000000017941 */ /* 0x000fea0003800000 */
.L_x_180:
[----:B----4-:R-:W2:Y:S04]  /*12570*/  LDL.LU R3, [R1+0xa8] ;  /* 0x0000a80001037983 */ /* 0x010ea80000300800 */
        /* <DEDUP_REMOVED lines=9> */
[----:B--2---:R-:W-:-:S05]  /*12610*/  @!P4 IMAD R3, R3, R17, R2 ;  /* 0x000000110303c224 */ /* 0x004fca00078e0202 */
[----:B----4-:R2:W-:Y:S04]  /*12620*/  @!P4 STG.E.U8 desc[UR50][R4.64+0x30], R3 ;  /* 0x000030030400c986 */ /* 0x0105e8000c101132 */
[----:B--2---:R2:W5:Y:S01]  /*12630*/  LDL.LU.64 R4, [R1+0x1e0] ;  /* 0x0001e00001047983 */ /* 0x0045620000300a00 */
[----:B------:R-:W-:Y:S05]  /*12640*/  @P5 BRA `(.L_x_183) ;  /* 0x0000000000105947 */ /* 0x000fea0003800000 */
[----:B------:R-:W4:Y:S04]  /*12650*/  LDL.64 R2, [R1+0x180] ;  /* 0x0001800001027983 */ /* 0x000f280000100a00 */
[----:B----4-:R-:W4:Y:S02]  /*12660*/  LDG.E.U8 R16, desc[UR50][R2.64+0x31] ;  /* 0x0000313202107981 */ /* 0x010f24000c1e1100 */
[----:B----4-:R-:W-:-:S05]  /*12670*/  PRMT R2, R16, 0x8880, RZ ;  /* 0x0000888010027816 */ /* 0x010fca00000000ff */
[----:B------:R-:W-:-:S07]  /*12680*/  IMAD R2, R2, R18, RZ ;  /* 0x0000001202027224 */ /* 0x000fce00078e02ff */
.L_x_183:
[----:B------:R-:W-:Y:S05]  /*12690*/  BSYNC B1 ;  /* 0x0000000000017941 */ /* 0x000fea0003800000 */
.L_x_182:
        /* <DEDUP_REMOVED lines=11> */
.L_x_185:
[----:B------:R-:W-:Y:S05]  /*12750*/  BSYNC B1 ;  /* 0x0000000000017941 */ /* 0x000fea0003800000 */
.L_x_184:
        /* <DEDUP_REMOVED lines=9> */
.L_x_187:
[----:B------:R-:W-:Y:S05]  /*127f0*/  BSYNC B1 ;  /* 0x0000000000017941 */ /* 0x000fea0003800000 */
.L_x_186:
        /* <DEDUP_REMOVED lines=16> */
.L_x_189:
[----:B------:R-:W-:Y:S05]  /*12900*/  BSYNC B1 ;  /* 0x0000000000017941 */ /* 0x000fea0003800000 */
.L_x_188:
        /* <DEDUP_REMOVED lines=18> */
.L_x_191:
[----:B------:R-:W-:Y:S05]  /*12a30*/  BSYNC B1 ;  /* 0x0000000000017941 */ /* 0x000fea0003800000 */
.L_x_190:
[----:B------:R-:W2:Y:S01]  /*12a40*/  LDL.LU R3, [R1+0xbc] ;  /* 0x0000bc0001037983 */ /* 0x000ea20000300800 */
[----:B------:R-:W-:Y:S01]  /*12a50*/  BSSY B1, `(.L_x_192) ;  /* 0x0000009000017945 */ /* 0x000fe20003800000 */
[----:B--2---:R-:W-:-:S05]  /*12a60*/  @!P5 IMAD R3, R3, R17, R2 ;  /* 0x000000110303d224 */ /* 0x004fca00078e0202 */
[----:B------:R2:W-:Y:S01]  /*12a70*/  @!P5 STG.E.U8 desc[UR50][R22.64+0x39], R3 ;  /* 0x000039031600d986 */ /* 0x0005e2000c101132 */
[----:B------:R-:W-:-:S04]  /*12a80*/  LOP3.LUT P5, RZ, R19, 0x8, RZ, 0xc0, !PT ;  /* 0x0000000813ff7812 */ /* 0x000fc800078ac0ff */
[----:B------:R-:W-:-:S13]  /*12a90*/  ISETP.LT.OR P4, PT, R0, 0x21, !P5 ;  /* 0x000000210000780c */ /* 0x000fda0006f81670 */
[----:B--2---:R-:W-:Y:S05]  /*12aa0*/  @P4 BRA `(.L_x_193) ;  /* 0x00000000000c4947 */ /* 0x004fea0003800000 */
[----:B------:R-:W2:Y:S02]  /*12ab0*/  LDG.E.U8 R16, desc[UR50][R236.64+0x20] ;  /* 0x00002032ec107981 */ /* 0x000ea4000c1e1100 */
[----:B--2---:R-:W-:-:S05]  /*12ac0*/  PRMT R2, R16, 0x8880, RZ ;  /* 0x0000888010027816 */ /* 0x004fca00000000ff */
[----:B------:R-:W-:-:S07]  /*12ad0*/  IMAD R2, R2, R18, RZ ;  /* 0x0000001202027224 */ /* 0x000fce00078e02ff */
.L_x_193:
[----:B------:R-:W-:Y:S05]  /*12ae0*/  BSYNC B1 ;  /* 0x0000000000017941 */ /* 0x000fea0003800000 */
.L_x_192:
[----:B------:R-:W2:Y:S01]  /*12af0*/  LDL.LU R3, [R1+0x40] ;  /* 0x0000400001037983 */ /* 0x000ea20000300800 */
[----:B------:R-:W-:Y:S01]  /*12b00*/  BSSY B1, `(.L_x_194) ;  /* 0x0000008000017945 */ /* 0x000fe20003800000 */
[----:B--2---:R-:W-:-:S05]  /*12b10*/  @!P4 IMAD R3, R3, R17, R2 ;  /* 0x000000110303c224 */ /* 0x004fca00078e0202 */
[----:B------:R2:W-:Y:S01]  /*12b20*/  @!P4 STG.E.U8 desc[UR50][R8.64+0x20], R3 ;  /* 0x000020030800c986 */ /* 0x0005e2000c101132 */
[----:B------:R-:W-:-:S13]  /*12b30*/  ISETP.LT.OR P4, PT, R0, 0x22, !P5 ;  /* 0x000000220000780c */ /* 0x000fda0006f81670 */
[----:B--2---:R-:W-:Y:S05]  /*12b40*/  @P4 BRA `(.L_x_195) ;  /* 0x00000000000c4947 */ /* 0x004fea0003800000 */
[----:B------:R-:W2:Y:S02]  /*12b50*/  LDG.E.U8 R16, desc[UR50][R236.64+0x21] ;  /* 0x00002132ec107981 */ /* 0x000ea4000c1e1100 */
[----:B--2---:R-:W-:-:S05]  /*12b60*/  PRMT R2, R16, 0x8880, RZ ;  /* 0x0000888010027816 */ /* 0x004fca00000000ff */
[----:B------:R-:W-:-:S07]  /*12b70*/  IMAD R2, R2, R18, RZ ;  /* 0x0000001202027224 */ /* 0x000fce00078e02ff */
.L_x_195:
[----:B------:R-:W-:Y:S05]  /*12b80*/  BSYNC B1 ;  /* 0x0000000000017941 */ /* 0x000fea0003800000 */
.L_x_194:
[----:B------:R-:W2:Y:S01]  /*12b90*/  LDL.LU R3, [R1+0x44] ;  /* 0x0000440001037983 */ /* 0x000ea20000300800 */
[----:B------:R-:W-:-:S03]  /*12ba0*/  LOP3.LUT R19, R19, 0xfffffbff, RZ, 0xc0, !PT ;  /* 0xfffffbff13137812 */ /* 0x000fc600078ec0ff */
[----:B------:R4:W-:Y:S01]  /*12bb0*/  STL.64 [R1+0x1e8], R36 ;  /* 0x0001e82401007387 */ /* 0x0009e20000100a00 */
[----:B------:R-:W-:Y:S02]  /*12bc0*/  @P1 LOP3.LUT R19, R19, 0x400, RZ, 0xfc, !PT ;  /* 0x0000040013131812 */ /* 0x000fe400078efcff */
[----:B------:R-:W-:Y:S01]  /*12bd0*/  ISETP.LT.OR P1, PT, R0, 0x41, !P6 ;  /* 0x000000410000780c */ /* 0x000fe20007721670 */
[----:B------:R0:W-:Y:S01]  /*12be0*/  STL.64 [R1+0x1e0], R38 ;  /* 0x0001e02601007387 */ /* 0x0001e20000100a00 */
[----:B------:R-:W-:-:S04]  /*12bf0*/  LOP3.LUT R19, R19, 0xfffffdff, RZ, 0xc0, !PT ;  /* 0xfffffdff13137812 */ /* 0x000fc800078ec0ff */
[----:B------:R-:W-:-:S04]  /*12c00*/  @P0 LOP3.LUT R19, R19, 0x200, RZ, 0xfc, !PT ;  /* 0x0000020013130812 */ /* 0x000fc800078efcff */
[----:B------:R-:W-:-:S03]  /*12c10*/  LOP3.LUT P0, RZ, R19, 0x8, RZ, 0xc0, !PT ;  /* 0x0000000813ff7812 */ /* 0x000fc6000780c0ff */
[----:B----4-:R-:W-:-:S04]  /*12c20*/  @!P1 IADD3 R36, P5, R10, UR41, RZ ;  /* 0x000000290a249c10 */ /* 0x010fc8000ffbe0ff */
[----:B------:R-:W-:Y:S02]  /*12c30*/  @!P1 IADD3.X R37, R11, UR40, RZ, P5, !PT ;  /* 0x000000280b259c10 */ /* 0x000fe4000affe4ff */
[----:B------:R-:W-:-:S13]  /*12c40*/  ISETP.LT.OR P1, PT, R0, 0x42, !P6 ;  /* 0x000000420000780c */ /* 0x000fda0007721670 */
[----:B0-----:R-:W-:-:S04]  /*12c50*/  @!P1 IADD3 R38, P5, R10, UR41, RZ ;  /* 0x000000290a269c10 */ /* 0x001fc8000ffbe0ff */
[----:B------:R-:W-:Y:S02]  /*12c60*/  @!P1 IADD3.X R39, R11, UR40, RZ, P5, !PT ;  /* 0x000000280b279c10 */ /* 0x000fe4000affe4ff */
[----:B------:R-:W-:Y:S01]  /*12c70*/  LOP3.LUT P1, RZ, R19, 0x400, RZ, 0xc0, !PT ;  /* 0x0000040013ff7812 */ /* 0x000fe2000782c0ff */
[----:B--2---:R-:W-:-:S05]  /*12c80*/  @!P4 IMAD R3, R3, R17, R2 ;  /* 0x000000110303c224 */ /* 0x004fca00078e0202 */
[----:B------:R0:W-:Y:S01]  /*12c90*/  @!P4 STG.E.U8 desc[UR50][R8.64+0x21], R3 ;  /* 0x000021030800c986 */ /* 0x0001e2000c101132 */
[----:B------:R-:W-:-:S13]  /*12ca0*/  ISETP.LT.OR P4, PT, R0, 0x21, !P3 ;  /* 0x000000210000780c */ /* 0x000fda0005f81670 */
[----:B------:R-:W0:Y:S01]  /*12cb0*/  @!P4 LDG.E.U8 R16, desc[UR50][R234.64+0x20] ;  /* 0x00002032ea10c981 */ /* 0x000e22000c1e1100 */
[----:B------:R-:W-:-:S04]  /*12cc0*/  @!P4 IADD3 R22, P5, R8, UR41, RZ ;  /* 0x000000290816cc10 */ /* 0x000fc8000ffbe0ff */
[----:B------:R-:W-:Y:S02]  /*12cd0*/  @!P4 IADD3.X R23, R9, UR40, RZ, P5, !PT ;  /* 0x000000280917cc10 */ /* 0x000fe4000affe4ff */
[----:B0-----:R-:W-:-:S05]  /*12ce0*/  @!P4 PRMT R3, R16, 0x8880, RZ ;  /* 0x000088801003c816 */ /* 0x001fca00000000ff */
[----:B------:R-:W-:Y:S02]  /*12cf0*/  @!P4 IMAD R2, R3, R18, RZ ;  /* 0x000000120302c224 */ /* 0x000fe400078e02ff */
[----:B------:R-:W2:Y:S02]  /*12d00*/  LDL.LU R3, [R1+0x48] ;  /* 0x0000480001037983 */ /* 0x000ea40000300800 */
[----:B--2---:R-:W-:-:S05]  /*12d10*/  @!P4 IMAD R3, R3, R17, R2 ;  /* 0x000000110303c224 */ /* 0x004fca00078e0202 */
[----:B------:R0:W-:Y:S01]  /*12d20*/  @!P4 STG.E.U8 desc[UR50][R22.64+0x20], R3 ;  /* 0x000020031600c986 */ /* 0x0001e2000c101132 */
[----:B------:R-:W-:-:S13]  /*12d30*/  ISETP.LT.OR P4, PT, R0, 0x22, !P3 ;  /* 0x000000220000780c */ /* 0x000fda0005f81670 */
[----:B------:R-:W0:Y:S02]  /*12d40*/  @!P4 LDG.E.U8 R16, desc[UR50][R234.64+0x21] ;  /* 0x00002132ea10c981 */ /* 0x000e24000c1e1100 */
[----:B0-----:R-:W-:-:S05]  /*12d50*/  @!P4 PRMT R3, R16, 0x8880, RZ ;  /* 0x000088801003c816 */ /* 0x001fca00000000ff */
[----:B------:R-:W-:Y:S02]  /*12d60*/  @!P4 IMAD R2, R3, R18, RZ ;  /* 0x000000120302c224 */ /* 0x000fe400078e02ff */
[----:B------:R-:W2:Y:S01]  /*12d70*/  LDL.LU R3, [R1+0x4c] ;  /* 0x00004c0001037983 */ /* 0x000ea20000300800 */
[----:B------:R-:W-:-:S04]  /*12d80*/  @!P4 IADD3 R22, P5, R8, UR41, RZ ;  /* 0x000000290816cc10 */ /* 0x000fc8000ffbe0ff */
[----:B------:R-:W-:Y:S01]  /*12d90*/  @!P4 IADD3.X R23, R9, UR40, RZ, P5, !PT ;  /* 0x000000280917cc10 */ /* 0x000fe2000affe4ff */
[----:B--2---:R-:W-:-:S05]  /*12da0*/  @!P4 IMAD R3, R3, R17, R2 ;  /* 0x000000110303c224 */ /* 0x004fca00078e0202 */
[----:B------:R0:W-:Y:S01]  /*12db0*/  @!P4 STG.E.U8 desc[UR50][R22.64+0x21], R3 ;  /* 0x000021031600c986 */ /* 0x0001e2000c101132 */
[----:B------:R-:W-:-:S03]  /*12dc0*/  ISETP.LT.OR P4, PT, R0, 0x29, !P0 ;  /* 0x000000290000780c */ /* 0x000fc60004781670 */
[----:B0-----:R-:W2:Y:S10]  /*12dd0*/  LDL.LU R22, [R1+0x50] ;  /* 0x0000500001167983 */ /* 0x001eb40000300800 */
[----:B------:R-:W4:Y:S04]  /*12de0*/  @!P4 LDG.E.U8 R16, desc[UR50][R236.64+0x28] ;  /* 0x00002832ec10c981 */ /* 0x000f28000c1e1100 */
[----:B------:R-:W3:Y:S01]  /*12df0*/  LDL.LU R23, [R1+0x54] ;  /* 0x0000540001177983 */ /* 0x000ee20000300800 */
[----:B----4-:R-:W-:-:S05]  /*12e00*/  @!P4 PRMT R3, R16, 0x8880, RZ ;  /* 0x000088801003c816 */ /* 0x010fca00000000ff */
[----:B------:R-:W-:-:S04]  /*12e10*/  @!P4 IMAD R2, R3, R18, RZ ;  /* 0x000000120302c224 */ /* 0x000fc800078e02ff */
[----:B--2---:R-:W-:-:S05]  /*12e20*/  @!P4 IMAD R3, R22, R17, R2 ;  /* 0x000000111603c224 */ /* 0x004fca00078e0202 */
[----:B------:R0:W-:Y:S01]  /*12e30*/  @!P4 STG.E.U8 desc[UR50][R8.64+0x28], R3 ;  /* 0x000028030800c986 */ /* 0x0001e2000c101132 */
[----:B------:R-:W-:-:S13]  /*12e40*/  ISETP.LT.OR P4, PT, R0, 0x2a, !P0 ;  /* 0x0000002a0000780c */ /* 0x000fda0004781670 */
[----:B------:R-:W0:Y:S02]  /*12e50*/  @!P4 LDG.E.U8 R16, desc[UR50][R236.64+0x29] ;  /* 0x00002932ec10c981 */ /* 0x000e24000c1e1100 */
[----:B0-----:R-:W-:-:S05]  /*12e60*/  @!P4 PRMT R3, R16, 0x8880, RZ ;  /* 0x000088801003c816 */ /* 0x001fca00000000ff */
[----:B------:R-:W-:-:S04]  /*12e70*/  @!P4 IMAD R2, R3, R18, RZ ;  /* 0x000000120302c224 */ /* 0x000fc800078e02ff */
[----:B---3--:R-:W-:-:S05]  /*12e80*/  @!P4 IMAD R3, R23, R17, R2 ;  /* 0x000000111703c224 */ /* 0x008fca00078e0202 */
        /* <DEDUP_REMOVED lines=21> */
[----:B------:R-:W3:Y:S04]  /*12fe0*/  @!P4 LDG.E.U8 R16, desc[UR50][R236.64+0x30] ;  /* 0x00003032ec10c981 */ /* 0x000ee8000c1e1100 */
[----:B------:R-:W4:Y:S01]  /*12ff0*/  LDL.LU R23, [R1+0x64] ;  /* 0x0000640001177983 */ /* 0x000f220000300800 */
[----:B---3--:R-:W-:-:S05]  /*13000*/  @!P4 PRMT R3, R16, 0x8880, RZ ;  /* 0x000088801003c816 */ /* 0x008fca00000000ff */
[----:B------:R-:W-:-:S04]  /*13010*/  @!P4 IMAD R2, R3, R18, RZ ;  /* 0x000000120302c224 */ /* 0x000fc800078e02ff */
[----:B--2---:R-:W-:-:S05]  /*13020*/  @!P4 IMAD R3, R22, R17, R2 ;  /* 0x000000111603c224 */ /* 0x004fca00078e0202 */
[----:B------:R0:W-:Y:S01]  /*13030*/  @!P4 STG.E.U8 desc[UR50][R8.64+0x30], R3 ;  /* 0x000030030800c986 */ /* 0x0001e2000c101132 */
[----:B------:R-:W-:-:S13]  /*13040*/  ISETP.LT.OR P4, PT, R0, 0x32, !P0 ;  /* 0x000000320000780c */ /* 0x000fda0004781670 */
[----:B------:R-:W0:Y:S02]  /*13050*/  @!P4 LDG.E.U8 R16, desc[UR50][R236.64+0x31] ;  /* 0x00003132ec10c981 */ /* 0x000e24000c1e1100 */
[----:B0-----:R-:W-:-:S05]  /*13060*/  @!P4 PRMT R3, R16, 0x8880, RZ ;  /* 0x000088801003c816 */ /* 0x001fca00000000ff */
[----:B------:R-:W-:-:S04]  /*13070*/  @!P4 IMAD R2, R3, R18, RZ ;  /* 0x000000120302c224 */ /* 0x000fc800078e02ff */
[----:B----4-:R-:W-:-:S05]  /*13080*/  @!P4 IMAD R3, R23, R17, R2 ;  /* 0x000000111703c224 */ /* 0x010fca00078e0202 */
        /* <DEDUP_REMOVED lines=43> */
[----:B------:R-:W0:Y:S01]  /*13340*/  @!P4 LDG.E.U8 R16, desc[UR50][R234.64+0x39] ;  /* 0x00003932ea10c981 */ /* 0x000e22000c1e1100 */
[----:B------:R-:W-:Y:S02]  /*13350*/  LOP3.LUT P0, RZ, R19, 0x200, RZ, 0xc0, !PT ;  /* 0x0000020013ff7812 */ /* 0x000fe4000780c0ff */
[----:B0-----:R-:W-:-:S05]  /*13360*/  @!P4 PRMT R3, R16, 0x8880, RZ ;  /* 0x000088801003c816 */ /* 0x001fca00000000ff */
[----:B------:R-:W-:Y:S02]  /*13370*/  @!P4 IMAD R2, R3, R18, RZ ;  /* 0x000000120302c224 */ /* 0x000fe400078e02ff */
[----:B------:R-:W2:Y:S01]  /*13380*/  LDL.LU R3, [R1+0x7c] ;  /* 0x00007c0001037983 */ /* 0x000ea20000300800 */
[----:B------:R-:W-:Y:S02]  /*13390*/  LOP3.LUT R19, R19, 0xffffff7f, RZ, 0xc0, !PT ;  /* 0xffffff7f13137812 */ /* 0x000fe400078ec0ff */
[----:B------:R-:W-:Y:S02]  /*133a0*/  @!P4 IADD3 R22, P5, R8, UR41, RZ ;  /* 0x000000290816cc10 */ /* 0x000fe4000ffbe0ff */
[----:B------:R-:W-:Y:S02]  /*133b0*/  @P3 LOP3.LUT R19, R19, 0x80, RZ, 0xfc, !PT ;  /* 0x0000008013133812 */ /* 0x000fe400078efcff */
[----:B------:R-:W-:Y:S02]  /*133c0*/  @!P4 IADD3.X R23, R9, UR40, RZ, P5, !PT ;  /* 0x000000280917cc10 */ /* 0x000fe4000affe4ff */
[----:B------:R-:W-:Y:S01]  /*133d0*/  LOP3.LUT P3, RZ, R19, 0x4, RZ, 0xc0, !PT ;  /* 0x0000000413ff7812 */ /* 0x000fe2000786c0ff */
[----:B--2---:R-:W-:-:S05]  /*133e0*/  @!P4 IMAD R3, R3, R17, R2 ;  /* 0x000000110303c224 */ /* 0x004fca00078e0202 */
[----:B------:R0:W-:Y:S01]  /*133f0*/  @!P4 STG.E.U8 desc[UR50][R22.64+0x39], R3 ;  /* 0x000039031600c986 */ /* 0x0001e2000c101132 */
[----:B------:R-:W-:-:S03]  /*13400*/  ISETP.LT.OR P4, PT, R0, 0x21, !P3 ;  /* 0x000000210000780c */ /* 0x000fc60005f81670 */
[----:B0-----:R-:W2:Y:S10]  /*13410*/  LDL.LU R22, [R1] ;  /* 0x0000000001167983 */ /* 0x001eb40000300800 */
[----:B------:R-:W3:Y:S04]  /*13420*/  @!P4 LDG.E.U8 R16, desc[UR50][R14.64+0x20] ;  /* 0x000020320e10c981 */ /* 0x000ee8000c1e1100 */
[----:B------:R-:W4:Y:S01]  /*13430*/  LDL.LU R23, [R1+0x4] ;  /* 0x0000040001177983 */ /* 0x000f220000300800 */
[----:B---3--:R-:W-:-:S05]  /*13440*/  @!P4 PRMT R3, R16, 0x8880, RZ ;  /* 0x000088801003c816 */ /* 0x008fca00000000ff */
[----:B------:R-:W-:-:S04]  /*13450*/  @!P4 IMAD R2, R3, R18, RZ ;  /* 0x000000120302c224 */ /* 0x000fc800078e02ff */
[----:B--2---:R-:W-:-:S05]  /*13460*/  @!P4 IMAD R3, R22, R17, R2 ;  /* 0x000000111603c224 */ /* 0x004fca00078e0202 */
[----:B-----5:R0:W-:Y:S01]  /*13470*/  @!P4 STG.E.U8 desc[UR50][R4.64+0x20], R3 ;  /* 0x000020030400c986 */ /* 0x0201e2000c101132 */
        /* <DEDUP_REMOVED lines=121> */
[----:B------:R-:W2:Y:S01]  /*13c10*/  @!P4 LDG.E.U8 R16, desc[UR50][R12.64+0x20] ;  /* 0x000020320c10c981 */ /* 0x000ea2000c1e1100 */
[----:B0-----:R-:W-:-:S04]  /*13c20*/  IMAD.U32 R23, RZ, RZ, UR13 ;  /* 0x0000000dff177e24 */ /* 0x001fc8000f8e00ff */
[----:B------:R-:W-:Y:S02]  /*13c30*/  IMAD R23, R23, 0x180, RZ ;  /* 0x0000018017177824 */ /* 0x000fe400078e02ff */
[----:B------:R-:W-:Y:S02]  /*13c40*/  @!P4 IMAD.MOV.U32 R22, RZ, RZ, R6 ;  /* 0x000000ffff16c224 */ /* 0x000fe400078e0006 */
[----:B------:R-:W-:Y:S01]  /*13c50*/  IMAD.IADD R23, R23, 0x1, R7 ;  /* 0x0000000117177824 */ /* 0x000fe200078e0207 */
[----:B--2---:R-:W-:-:S05]  /*13c60*/  @!P4 PRMT R3, R16, 0x8880, RZ ;  /* 0x000088801003c816 */ /* 0x004fca00000000ff */
[----:B------:R-:W-:-:S04]  /*13c70*/  @!P4 IMAD R2, R3, R18, RZ ;  /* 0x000000120302c224 */ /* 0x000fc800078e02ff */
[----:B------:R-:W-:-:S05]  /*13c80*/  @!P4 IMAD R216, R216, R17, R2 ;  /* 0x00000011d8d8c224 */ /* 0x000fca00078e0202 */
[----:B------:R0:W-:Y:S01]  /*13c90*/  @!P4 STG.E.U8 desc[UR50][R22.64+0x20], R216 ;  /* 0x000020d81600c986 */ /* 0x0001e2000c101132 */
[----:B------:R-:W-:-:S13]  /*13ca0*/  ISETP.LT.OR P4, PT, R0, 0x22, !P1 ;  /* 0x000000220000780c */ /* 0x000fda0004f81670 */
[----:B------:R-:W2:Y:S01]  /*13cb0*/  @!P4 LDG.E.U8 R16, desc[UR50][R12.64+0x21] ;  /* 0x000021320c10c981 */ /* 0x000ea2000c1e1100 */
[----:B0-----:R-:W-:Y:S01]  /*13cc0*/  @!P4 IMAD.MOV.U32 R216, RZ, RZ, R6 ;  /* 0x000000ffffd8c224 */ /* 0x001fe200078e0006 */
[----:B--2---:R-:W-:-:S05]  /*13cd0*/  @!P4 PRMT R3, R16, 0x8880, RZ ;  /* 0x000088801003c816 */ /* 0x004fca00000000ff */
[----:B------:R-:W-:-:S04]  /*13ce0*/  @!P4 IMAD R2, R3, R18, RZ ;  /* 0x000000120302c224 */ /* 0x000fc800078e02ff */
[----:B------:R-:W-:Y:S02]  /*13cf0*/  @!P4 IMAD R3, R217, R17, R2 ;  /* 0x00000011d903c224 */ /* 0x000fe400078e0202 */
[----:B------:R-:W-:-:S05]  /*13d00*/  @!P4 IMAD.MOV.U32 R217, RZ, RZ, R23 ;  /* 0x000000ffffd9c224 */ /* 0x000fca00078e0017 */
[----:B------:R0:W-:Y:S01]  /*13d10*/  @!P4 STG.E.U8 desc[UR50][R216.64+0x21], R3 ;  /* 0x00002103d800c986 */ /* 0x0001e2000c101132 */
[----:B------:R-:W-:-:S13]  /*13d20*/  ISETP.LT.OR P4, PT, R0, 0x21, !P0 ;  /* 0x000000210000780c */ /* 0x000fda0004781670 */
[----:B------:R-:W2:Y:S01]  /*13d30*/  @!P4 LDG.E.U8 R16, desc[UR50][R20.64+0x20] ;  /* 0x000020321410c981 */ /* 0x000ea2000c1e1100 */
[----:B0-----:R-:W-:-:S04]  /*13d40*/  @!P4 IADD3 R216, P5, R6, UR41, RZ ;  /* 0x0000002906d8cc10 */ /* 0x001fc8000ffbe0ff */
[----:B------:R-:W-:Y:S02]  /*13d50*/  @!P4 IADD3.X R217, R23, UR40, RZ, P5, !PT ;  /* 0x0000002817d9cc10 */ /* 0x000fe4000affe4ff */
[----:B--2---:R-:W-:-:S05]  /*13d60*/  @!P4 PRMT R3, R16, 0x8880, RZ ;  /* 0x000088801003c816 */ /* 0x004fca00000000ff */
[----:B------:R-:W-:-:S04]  /*13d70*/  @!P4 IMAD R2, R3, R18, RZ ;  /* 0x000000120302c224 */ /* 0x000fc800078e02ff */
[----:B------:R-:W-:-:S05]  /*13d80*/  @!P4 IMAD R218, R218, R17, R2 ;  /* 0x00000011dadac224 */ /* 0x000fca00078e0202 */
        /* <DEDUP_REMOVED lines=9> */
[----:B------:R-:W-:-:S03]  /*13e20*/  ISETP.LT.OR P4, PT, R0, 0x29, !P1 ;  /* 0x000000290000780c */ /* 0x000fc60004f81670 */
[----:B0-----:R-:W2:Y:S10]  /*13e30*/  LDL.LU.64 R218, [R1+0x180] ;  /* 0x0001800001da7983 */ /* 0x001eb40000300a00 */
[----:B------:R-:W3:Y:S01]  /*13e40*/  @!P4 LDG.E.U8 R16, desc[UR50][R12.64+0x28] ;  /* 0x000028320c10c981 */ /* 0x000ee2000c1e1100 */
[----:B------:R-:W-:-:S02]  /*13e50*/  @!P4 IMAD.MOV.U32 R216, RZ, RZ, R6 ;  /* 0x000000ffffd8c224 */ /* 0x000fc400078e0006 */
[----:B------:R-:W-:Y:S01]  /*13e60*/  @!P4 IMAD.MOV.U32 R217, RZ, RZ, R23 ;  /* 0x000000ffffd9c224 */ /* 0x000fe200078e0017 */
[----:B---3--:R-:W-:-:S05]  /*13e70*/  @!P4 PRMT R3, R16, 0x8880, RZ ;  /* 0x000088801003c816 */ /* 0x008fca00000000ff */
[----:B------:R-:W-:-:S04]  /*13e80*/  @!P4 IMAD R2, R3, R18, RZ ;  /* 0x000000120302c224 */ /* 0x000fc800078e02ff */
[----:B------:R-:W-:-:S05]  /*13e90*/  @!P4 IMAD R220, R220, R17, R2 ;  /* 0x00000011dcdcc224 */ /* 0x000fca00078e0202 */
[----:B------:R0:W-:Y:S01]  /*13ea0*/  @!P4 STG.E.U8 desc[UR50][R216.64+0x28], R220 ;  /* 0x000028dcd800c986 */ /* 0x0001e2000c101132 */
[----:B------:R-:W-:-:S13]  /*13eb0*/  ISETP.LT.OR P4, PT, R0, 0x2a, !P1 ;  /* 0x0000002a0000780c */ /* 0x000fda0004f81670 */
[----:B------:R-:W3:Y:S01]  /*13ec0*/  @!P4 LDG.E.U8 R16, desc[UR50][R12.64+0x29] ;  /* 0x000029320c10c981 */ /* 0x000ee2000c1e1100 */
[----:B0-----:R-:W-:Y:S02]  /*13ed0*/  @!P4 IMAD.MOV.U32 R216, RZ, RZ, R6 ;  /* 0x000000ffffd8c224 */ /* 0x001fe400078e0006 */
[----:B------:R-:W-:Y:S01]  /*13ee0*/  @!P4 IMAD.MOV.U32 R217, RZ, RZ, R23 ;  /* 0x000000ffffd9c224 */ /* 0x000fe200078e0017 */
[----:B---3--:R-:W-:-:S05]  /*13ef0*/  @!P4 PRMT R3, R16, 0x8880, RZ ;  /* 0x000088801003c816 */ /* 0x008fca00000000ff */
[----:B------:R-:W-:-:S04]  /*13f00*/  @!P4 IMAD R2, R3, R18, RZ ;  /* 0x000000120302c224 */ /* 0x000fc800078e02ff */
[----:B------:R-:W-:-:S05]  /*13f10*/  @!P4 IMAD R221, R221, R17, R2 ;  /* 0x00000011ddddc224 */ /* 0x000fca00078e0202 */
[----:B------:R0:W-:Y:S01]  /*13f20*/  @!P4 STG.E.U8 desc[UR50][R216.64+0x29], R221 ;  /* 0x000029ddd800c986 */ /* 0x0001e2000c101132 */
[----:B------:R-:W-:-:S03]  /*13f30*/  ISETP.LT.OR P4, PT, R0, 0x29, !P0 ;  /* 0x000000290000780c */ /* 0x000fc60004781670 */
[----:B0-----:R-:W3:Y:S10]  /*13f40*/  LDL.LU.64 R220, [R1+0x1c0] ;  /* 0x0001c00001dc7983 */ /* 0x001ef40000300a00 */
[----:B------:R-:W4:Y:S01]  /*13f50*/  @!P4 LDG.E.U8 R16, desc[UR50][R20.64+0x28] ;  /* 0x000028321410c981 */ /* 0x000f22000c1e1100 */
[----:B------:R-:W-:-:S04]  /*13f60*/  @!P4 IADD3 R216, P5, R6, UR41, RZ ;  /* 0x0000002906d8cc10 */ /* 0x000fc8000ffbe0ff */
[----:B------:R-:W-:Y:S02]  /*13f70*/  @!P4 IADD3.X R217, R23, UR40, RZ, P5, !PT ;  /* 0x0000002817d9cc10 */ /* 0x000fe4000affe4ff */
[----:B----4-:R-:W-:-:S05]  /*13f80*/  @!P4 PRMT R3, R16, 0x8880, RZ ;  /* 0x000088801003c816 */ /* 0x010fca00000000ff */
[----:B------:R-:W-:-:S04]  /*13f90*/  @!P4 IMAD R2, R3, R18, RZ ;  /* 0x000000120302c224 */ /* 0x000fc800078e02ff */
[----:B------:R-:W-:-:S05]  /*13fa0*/  @!P4 IMAD R222, R222, R17, R2 ;  /* 0x00000011dedec224 */ /* 0x000fca00078e0202 */
[----:B------:R0:W-:Y:S01]  /*13fb0*/  @!P4 STG.E.U8 desc[UR50][R216.64+0x28], R222 ;  /* 0x000028ded800c986 */ /* 0x0001e2000c101132 */
[----:B------:R-:W-:-:S13]  /*13fc0*/  ISETP.LT.OR P4, PT, R0, 0x2a, !P0 ;  /* 0x0000002a0000780c */ /* 0x000fda0004781670 */
[----:B------:R-:W4:Y:S01]  /*13fd0*/  @!P4 LDG.E.U8 R16, desc[UR50][R20.64+0x29] ;  /* 0x000029321410c981 */ /* 0x000f22000c1e1100 */
[----:B0-----:R-:W-:-:S04]  /*13fe0*/  @!P4 IADD3 R216, P5, R6, UR41, RZ ;  /* 0x0000002906d8cc10 */ /* 0x001fc8000ffbe0ff */
[----:B------:R-:W-:Y:S02]  /*13ff0*/  @!P4 IADD3.X R217, R23, UR40, RZ, P5, !PT ;  /* 0x0000002817d9cc10 */ /* 0x000fe4000affe4ff */
[----:B----4-:R-:W-:-:S05]  /*14000*/  @!P4 PRMT R3, R16, 0x8880, RZ ;  /* 0x000088801003c816 */ /* 0x010fca00000000ff */
[----:B------:R-:W-:-:S04]  /*14010*/  @!P4 IMAD R2, R3, R18, RZ ;  /* 0x000000120302c224 */ /* 0x000fc800078e02ff */
[----:B------:R-:W-:-:S05]  /*14020*/  @!P4 IMAD R223, R223, R17, R2 ;  /* 0x00000011dfdfc224 */ /* 0x000fca00078e0202 */
[----:B------:R0:W-:Y:S01]  /*14030*/  @!P4 STG.E.U8 desc[UR50][R216.64+0x29], R223 ;  /* 0x000029dfd800c986 */ /* 0x0001e2000c101132 */
[----:B------:R-:W-:-:S13]  /*14040*/  ISETP.LT.OR P4, PT, R0, 0x31, !P1 ;  /* 0x000000310000780c */ /* 0x000fda0004f81670 */
[----:B------:R-:W4:Y:S01]  /*14050*/  @!P4 LDG.E.U8 R16, desc[UR50][R12.64+0x30] ;  /* 0x000030320c10c981 */ /* 0x000f22000c1e1100 */
[----:B0-----:R-:W-:Y:S02]  /*14060*/  @!P4 IMAD.MOV.U32 R216, RZ, RZ, R6 ;  /* 0x000000ffffd8c224 */ /* 0x001fe400078e0006 */
[----:B------:R-:W-:Y:S01]  /*14070*/  @!P4 IMAD.MOV.U32 R217, RZ, RZ, R23 ;  /* 0x000000ffffd9c224 */ /* 0x000fe200078e0017 */
        /* <DEDUP_REMOVED lines=54> */
[----:B------:R-:W-:-:S04]  /*143e0*/  LOP3.LUT R19, R19, 0xffffffbf, RZ, 0xc0, !PT ;  /* 0xffffffbf13137812 */ /* 0x000fc800078ec0ff */
[----:B------:R-:W-:Y:S02]  /*143f0*/  @P2 LOP3.LUT R19, R19, 0x40, RZ, 0xfc, !PT ;  /* 0x0000004013132812 */ /* 0x000fe400078efcff */
[----:B0-----:R-:W-:Y:S02]  /*14400*/  @!P4 IADD3 R216, P5, R6, UR41, RZ ;  /* 0x0000002906d8cc10 */ /* 0x001fe4000ffbe0ff */
[----:B------:R-:W-:Y:S02]  /*14410*/  LOP3.LUT R19, R19, 0xfffffeff, RZ, 0xc0, !PT ;  /* 0xfffffeff13137812 */ /* 0x000fe400078ec0ff */
[----:B------:R-:W-:Y:S02]  /*14420*/  @!P4 IADD3.X R217, R23, UR40, RZ, P5, !PT ;  /* 0x0000002817d9cc10 */ /* 0x000fe4000affe4ff */
[----:B------:R-:W-:-:S04]  /*14430*/  @P1 LOP3.LUT R19, R19, 0x100, RZ, 0xfc, !PT ;  /* 0x0000010013131812 */ /* 0x000fc800078efcff */
[----:B------:R-:W-:Y:S02]  /*14440*/  LOP3.LUT P1, RZ, R19, 0x10, RZ, 0xc0, !PT ;  /* 0x0000001013ff7812 */ /* 0x000fe4000782c0ff */
[----:B----4-:R-:W-:-:S05]  /*14450*/  @!P4 PRMT R3, R16, 0x8880, RZ ;  /* 0x000088801003c816 */ /* 0x010fca00000000ff */
[----:B------:R-:W-:-:S04]  /*14460*/  @!P4 IMAD R2, R3, R18, RZ ;  /* 0x000000120302c224 */ /* 0x000fc800078e02ff */
[----:B------:R-:W-:-:S05]  /*14470*/  @!P4 IMAD R231, R231, R17, R2 ;  /* 0x00000011e7e7c224 */ /* 0x000fca00078e0202 */
[----:B------:R-:W-:Y:S01]  /*14480*/  @!P4 STG.E.U8 desc[UR50][R216.64+0x39], R231 ;  /* 0x000039e7d800c986 */ /* 0x000fe2000c101132 */
[----:B------:R-:W-:-:S13]  /*14490*/  ISETP.LT.OR P4, PT, R0, 0x41, !P1 ;  /* 0x000000410000780c */ /* 0x000fda0004f81670 */
[----:B---3--:R-:W3:Y:S02]  /*144a0*/  @!P4 LDG.E.U8 R16, desc[UR50][R220.64+0x40] ;  /* 0x00004032dc10c981 */ /* 0x008ee4000c1e1100 */
[----:B---3--:R-:W-:-:S05]  /*144b0*/  @!P4 PRMT R3, R16, 0x8880, RZ ;  /* 0x000088801003c816 */ /* 0x008fca00000000ff */
[----:B------:R-:W-:-:S04]  /*144c0*/  @!P4 IMAD R2, R3, R18, RZ ;  /* 0x000000120302c224 */ /* 0x000fc800078e02ff */
[----:B------:R-:W-:-:S05]  /*144d0*/  @!P4 IMAD R200, R200, R17, R2 ;  /* 0x00000011c8c8c224 */ /* 0x000fca00078e0202 */
[----:B------:R0:W-:Y:S01]  /*144e0*/  @!P4 STG.E.U8 desc[UR50][R10.64+0x40], R200 ;  /* 0x000040c80a00c986 */ /* 0x0001e2000c101132 */
[----:B------:R-:W-:-:S13]  /*144f0*/  ISETP.LT.OR P4, PT, R0, 0x42, !P1 ;  /* 0x000000420000780c */ /* 0x000fda0004f81670 */
[----:B------:R-:W3:Y:S01]  /*14500*/  @!P4 LDG.E.U8 R16, desc[UR50][R220.64+0x41] ;  /* 0x00004132dc10c981 */ /* 0x000ee2000c1e1100 */
[----:B------:R-:W-:Y:S02]  /*14510*/  ISETP.LT.OR P3, PT, R0, 0x41, !P6 ;  /* 0x000000410000780c */ /* 0x000fe40007761670 */
[----:B---3--:R-:W-:-:S05]  /*14520*/  @!P4 PRMT R3, R16, 0x8880, RZ ;  /* 0x000088801003c816 */ /* 0x008fca00000000ff */
[----:B------:R-:W-:-:S04]  /*14530*/  @!P4 IMAD R2, R3, R18, RZ ;  /* 0x000000120302c224 */ /* 0x000fc800078e02ff */
[----:B------:R-:W-:-:S05]  /*14540*/  @!P4 IMAD R201, R201, R17, R2 ;  /* 0x00000011c9c9c224 */ /* 0x000fca00078e0202 */
[----:B------:R3:W-:Y:S04]  /*14550*/  @!P4 STG.E.U8 desc[UR50][R10.64+0x41], R201 ;  /* 0x000041c90a00c986 */ /* 0x0007e8000c101132 */
[----:B--2---:R-:W2:Y:S01]  /*14560*/  @!P3 LDG.E.U8 R16, desc[UR50][R218.64+0x40] ;  /* 0x00004032da10b981 */ /* 0x004ea2000c1e1100 */
[C---:B------:R-:W-:Y:S02]  /*14570*/  ISETP.LT.OR P2, PT, R0.reuse, 0x42, !P6 ;  /* 0x000000420000780c */ /* 0x040fe40007741670 */
[----:B------:R-:W-:Y:S02]  /*14580*/  ISETP.LT.OR P4, PT, R0, 0x49, !P6 ;  /* 0x000000490000780c */ /* 0x000fe40007781670 */
[----:B--2---:R-:W-:-:S05]  /*14590*/  @!P3 PRMT R3, R16, 0x8880, RZ ;  /* 0x000088801003b816 */ /* 0x004fca00000000ff */
[----:B------:R-:W-:-:S04]  /*145a0*/  @!P3 IMAD R2, R3, R18, RZ ;  /* 0x000000120302b224 */ /* 0x000fc800078e02ff */
[----:B------:R-:W-:-:S05]  /*145b0*/  @!P3 IMAD R202, R202, R17, R2 ;  /* 0x00000011cacab224 */ /* 0x000fca00078e0202 */
[----:B------:R2:W-:Y:S04]  /*145c0*/  @!P3 STG.E.U8 desc[UR50][R36.64+0x40], R202 ;  /* 0x000040ca2400b986 */ /* 0x0005e8000c101132 */
[----:B------:R-:W4:Y:S01]  /*145d0*/  @!P2 LDG.E.U8 R16, desc[UR50][R218.64+0x41] ;  /* 0x00004132da10a981 */ /* 0x000f22000c1e1100 */
[----:B------:R-:W-:Y:S02]  /*145e0*/  ISETP.LT.OR P3, PT, R0, 0x4a, !P6 ;  /* 0x0000004a0000780c */ /* 0x000fe40007761670 */
[----:B0-----:R-:W-:-:S04]  /*145f0*/  @!P4 IADD3 R200, P5, R10, UR41, RZ ;  /* 0x000000290ac8cc10 */ /* 0x001fc8000ffbe0ff */
[----:B---3--:R-:W-:Y:S01]  /*14600*/  @!P4 IADD3.X R201, R11, UR40, RZ, P5, !PT ;  /* 0x000000280bc9cc10 */ /* 0x008fe2000affe4ff */
[----:B--2---:R-:W2:Y:S06]  /*14610*/  LDL.LU.64 R36, [R1+0x1e8] ;  /* 0x0001e80001247983 */ /* 0x004eac0000300a00 */
[----:B------:R-:W-:-:S04]  /*14620*/  @!P3 IADD3 R216, P5, R10, UR41, RZ ;  /* 0x000000290ad8bc10 */ /* 0x000fc8000ffbe0ff */
[----:B------:R-:W-:Y:S02]  /*14630*/  @!P3 IADD3.X R217, R11, UR40, RZ, P5, !PT ;  /* 0x000000280bd9bc10 */ /* 0x000fe4000affe4ff */
[----:B------:R-:W-:Y:S02]  /*14640*/  ISETP.LT.OR P5, PT, R0, 0x49, !P1 ;  /* 0x000000490000780c */ /* 0x000fe40004fa1670 */
[----:B----4-:R-:W-:-:S05]  /*14650*/  @!P2 PRMT R3, R16, 0x8880, RZ ;  /* 0x000088801003a816 */ /* 0x010fca00000000ff */
[----:B------:R-:W-:-:S04]  /*14660*/  @!P2 IMAD R2, R3, R18, RZ ;  /* 0x000000120302a224 */ /* 0x000fc800078e02ff */
[----:B------:R-:W-:-:S05]  /*14670*/  @!P2 IMAD R203, R203, R17, R2 ;  /* 0x00000011cbcba224 */ /* 0x000fca00078e0202 */
[----:B------:R0:W-:Y:S04]  /*14680*/  @!P2 STG.E.U8 desc[UR50][R38.64+0x41], R203 ;  /* 0x000041cb2600a986 */ /* 0x0001e8000c101132 */
[----:B------:R-:W3:Y:S04]  /*14690*/  @!P5 LDG.E.U8 R16, desc[UR50][R220.64+0x48] ;  /* 0x00004832dc10d981 */ /* 0x000ee8000c1e1100 */
[----:B0-----:R-:W4:Y:S01]  /*146a0*/  LDL.LU.64 R38, [R1+0x1e0] ;  /* 0x0001e00001267983 */ /* 0x001f220000300a00 */
[----:B---3--:R-:W-:-:S05]  /*146b0*/  @!P5 PRMT R3, R16, 0x8880, RZ ;  /* 0x000088801003d816 */ /* 0x008fca00000000ff */
[----:B------:R-:W-:-:S04]  /*146c0*/  @!P5 IMAD R2, R3, R18, RZ ;  /* 0x000000120302d224 */ /* 0x000fc800078e02ff */
[----:B------:R-:W-:-:S05]  /*146d0*/  @!P5 IMAD R3, R204, R17, R2 ;  /* 0x00000011cc03d224 */ /* 0x000fca00078e0202 */
[----:B------:R0:W-:Y:S01]  /*146e0*/  @!P5 STG.E.U8 desc[UR50][R10.64+0x48], R3 ;  /* 0x000048030a00d986 */ /* 0x0001e2000c101132 */
[----:B------:R-:W-:-:S13]  /*146f0*/  ISETP.LT.OR P5, PT, R0, 0x4a, !P1 ;  /* 0x0000004a0000780c */ /* 0x000fda0004fa1670 */
[----:B------:R-:W3:Y:S02]  /*14700*/  @!P5 LDG.E.U8 R16, desc[UR50][R220.64+0x49] ;  /* 0x00004932dc10d981 */ /* 0x000ee4000c1e1100 */
[----:B---3--:R-:W-:-:S04]  /*14710*/  @!P5 PRMT R202, R16, 0x8880, RZ ;  /* 0x0000888010cad816 */ /* 0x008fc800000000ff */
[----:B------:R-:W-:-:S05]  /*14720*/  @!P5 MOV R203, R202 ;  /* 0x000000ca00cbd202 */ /* 0x000fca0000000f00 */
[----:B------:R-:W-:-:S04]  /*14730*/  @!P5 IMAD R2, R203, R18, RZ ;  /* 0x00000012cb02d224 */ /* 0x000fc800078e02ff */
[----:B------:R-:W-:-:S05]  /*14740*/  @!P5 IMAD R205, R205, R17, R2 ;  /* 0x00000011cdcdd224 */ /* 0x000fca00078e0202 */
[----:B------:R-:W-:Y:S04]  /*14750*/  @!P5 STG.E.U8 desc[UR50][R10.64+0x49], R205 ;  /* 0x000049cd0a00d986 */ /* 0x000fe8000c101132 */
[----:B------:R-:W0:Y:S01]  /*14760*/  @!P4 LDG.E.U8 R16, desc[UR50][R218.64+0x48] ;  /* 0x00004832da10c981 */ /* 0x000e22000c1e1100 */
[----:B------:R-:W-:Y:S02]  /*14770*/  ISETP.LT.OR P2, PT, R0, 0x51, !P6 ;  /* 0x000000510000780c */ /* 0x000fe40007741670 */
[----:B0-----:R-:W-:-:S05]  /*14780*/  @!P4 PRMT R3, R16, 0x8880, RZ ;  /* 0x000088801003c816 */ /* 0x001fca00000000ff */
[----:B------:R-:W-:-:S04]  /*14790*/  @!P4 IMAD R2, R3, R18, RZ ;  /* 0x000000120302c224 */ /* 0x000fc800078e02ff */
[----:B------:R-:W-:-:S05]  /*147a0*/  @!P4 IMAD R3, R206, R17, R2 ;  /* 0x00000011ce03c224 */ /* 0x000fca00078e0202 */
[----:B------:R0:W-:Y:S04]  /*147b0*/  @!P4 STG.E.U8 desc[UR50][R200.64+0x48], R3 ;  /* 0x00004803c800c986 */ /* 0x0001e8000c101132 */
[----:B------:R-:W3:Y:S01]  /*147c0*/  @!P3 LDG.E.U8 R16, desc[UR50][R218.64+0x49] ;  /* 0x00004932da10b981 */ /* 0x000ee2000c1e1100 */
[----:B------:R-:W-:-:S04]  /*147d0*/  @!P2 IADD3 R202, P5, R10, UR41, RZ ;  /* 0x000000290acaac10 */ /* 0x000fc8000ffbe0ff */
[----:B------:R-:W-:Y:S02]  /*147e0*/  @!P2 IADD3.X R203, R11, UR40, RZ, P5, !PT ;  /* 0x000000280bcbac10 */ /* 0x000fe4000affe4ff */
[----:B------:R-:W-:-:S13]  /*147f0*/  ISETP.LT.OR P5, PT, R0, 0x52, !P6 ;  /* 0x000000520000780c */ /* 0x000fda00077a1670 */
[----:B0-----:R-:W-:-:S04]  /*14800*/  @!P5 IADD3 R200, P4, R10, UR41, RZ ;  /* 0x000000290ac8dc10 */ /* 0x001fc8000ff9e0ff */
[----:B------:R-:W-:Y:S02]  /*14810*/  @!P5 IADD3.X R201, R11, UR40, RZ, P4, !PT ;  /* 0x000000280bc9dc10 */ /* 0x000fe4000a7fe4ff */
[----:B------:R-:W-:Y:S02]  /*14820*/  ISETP.LT.OR P4, PT, R0, 0x51, !P1 ;  /* 0x000000510000780c */ /* 0x000fe40004f81670 */
[----:B---3--:R-:W-:-:S05]  /*14830*/  @!P3 PRMT R205, R16, 0x8880, RZ ;  /* 0x0000888010cdb816 */ /* 0x008fca00000000ff */
[----:B------:R-:W-:-:S04]  /*14840*/  @!P3 IMAD R2, R205, R18, RZ ;  /* 0x00000012cd02b224 */ /* 0x000fc800078e02ff */
[----:B------:R-:W-:-:S05]  /*14850*/  @!P3 IMAD R207, R207, R17, R2 ;  /* 0x00000011cfcfb224 */ /* 0x000fca00078e0202 */
[----:B------:R-:W-:Y:S04]  /*14860*/  @!P3 STG.E.U8 desc[UR50][R216.64+0x49], R207 ;  /* 0x000049cfd800b986 */ /* 0x000fe8000c101132 */
[----:B------:R-:W3:Y:S02]  /*14870*/  @!P4 LDG.E.U8 R16, desc[UR50][R220.64+0x50] ;  /* 0x00005032dc10c981 */ /* 0x000ee4000c1e1100 */
[----:B---3--:R-:W-:-:S05]  /*14880*/  @!P4 PRMT R3, R16, 0x8880, RZ ;  /* 0x000088801003c816 */ /* 0x008fca00000000ff */
[----:B------:R-:W-:-:S04]  /*14890*/  @!P4 IMAD R2, R3, R18, RZ ;  /* 0x000000120302c224 */ /* 0x000fc800078e02ff */
[----:B------:R-:W-:-:S05]  /*148a0*/  @!P4 IMAD R3, R208, R17, R2 ;  /* 0x00000011d003c224 */ /* 0x000fca00078e0202 */
[----:B------:R0:W-:Y:S01]  /*148b0*/  @!P4 STG.E.U8 desc[UR50][R10.64+0x50], R3 ;  /* 0x000050030a00c986 */ /* 0x0001e2000c101132 */
[----:B------:R-:W-:-:S13]  /*148c0*/  ISETP.LT.OR P4, PT, R0, 0x52, !P1 ;  /* 0x000000520000780c */ /* 0x000fda0004f81670 */
[----:B------:R-:W3:Y:S02]  /*148d0*/  @!P4 LDG.E.U8 R16, desc[UR50][R220.64+0x51] ;  /* 0x00005132dc10c981 */ /* 0x000ee4000c1e1100 */
[----:B---3--:R-:W-:-:S05]  /*148e0*/  @!P4 PRMT R205, R16, 0x8880, RZ ;  /* 0x0000888010cdc816 */ /* 0x008fca00000000ff */
[----:B------:R-:W-:-:S04]  /*148f0*/  @!P4 IMAD R2, R205, R18, RZ ;  /* 0x00000012cd02c224 */ /* 0x000fc800078e02ff */
[----:B------:R-:W-:-:S05]  /*14900*/  @!P4 IMAD R209, R209, R17, R2 ;  /* 0x00000011d1d1c224 */ /* 0x000fca00078e0202 */
[----:B------:R-:W-:Y:S04]  /*14910*/  @!P4 STG.E.U8 desc[UR50][R10.64+0x51], R209 ;  /* 0x000051d10a00c986 */ /* 0x000fe8000c101132 */
[----:B------:R-:W0:Y:S02]  /*14920*/  @!P2 LDG.E.U8 R16, desc[UR50][R218.64+0x50] ;  /* 0x00005032da10a981 */ /* 0x000e24000c1e1100 */
[----:B0-----:R-:W-:-:S05]  /*14930*/  @!P2 PRMT R3, R16, 0x8880, RZ ;  /* 0x000088801003a816 */ /* 0x001fca00000000ff */
[----:B------:R-:W-:-:S04]  /*14940*/  @!P2 IMAD R2, R3, R18, RZ ;  /* 0x000000120302a224 */ /* 0x000fc800078e02ff */
[----:B------:R-:W-:-:S05]  /*14950*/  @!P2 IMAD R3, R210, R17, R2 ;  /* 0x00000011d203a224 */ /* 0x000fca00078e0202 */
[----:B------:R0:W-:Y:S04]  /*14960*/  @!P2 STG.E.U8 desc[UR50][R202.64+0x50], R3 ;  /* 0x00005003ca00a986 */ /* 0x0001e8000c101132 */
[----:B------:R-:W3:Y:S02]  /*14970*/  @!P5 LDG.E.U8 R16, desc[UR50][R218.64+0x51] ;  /* 0x00005132da10d981 */ /* 0x000ee4000c1e1100 */
[----:B---3--:R-:W-:-:S05]  /*14980*/  @!P5 PRMT R207, R16, 0x8880, RZ ;  /* 0x0000888010cfd816 */ /* 0x008fca00000000ff */
[----:B------:R-:W-:-:S04]  /*14990*/  @!P5 IMAD R2, R207, R18, RZ ;  /* 0x00000012cf02d224 */ /* 0x000fc800078e02ff */
[----:B------:R-:W-:-:S05]  /*149a0*/  @!P5 IMAD R211, R211, R17, R2 ;  /* 0x00000011d3d3d224 */ /* 0x000fca00078e0202 */
[----:B------:R3:W-:Y:S01]  /*149b0*/  @!P5 STG.E.U8 desc[UR50][R200.64+0x51], R211 ;  /* 0x000051d3c800d986 */ /* 0x0007e2000c101132 */
[----:B------:R-:W-:-:S13]  /*149c0*/  ISETP.LT.OR P5, PT, R0, 0x59, !P1 ;  /* 0x000000590000780c */ /* 0x000fda0004fa1670 */
[----:B------:R-:W0:Y:S02]  /*149d0*/  @!P5 LDG.E.U8 R16, desc[UR50][R220.64+0x58] ;  /* 0x00005832dc10d981 */ /* 0x000e24000c1e1100 */
[----:B0-----:R-:W-:-:S05]  /*149e0*/  @!P5 PRMT R3, R16, 0x8880, RZ ;  /* 0x000088801003d816 */ /* 0x001fca00000000ff */
[----:B------:R-:W-:-:S04]  /*149f0*/  @!P5 IMAD R2, R3, R18, RZ ;  /* 0x000000120302d224 */ /* 0x000fc800078e02ff */
[----:B------:R-:W-:-:S05]  /*14a00*/  @!P5 IMAD R3, R212, R17, R2 ;  /* 0x00000011d403d224 */ /* 0x000fca00078e0202 */
[----:B------:R0:W-:Y:S01]  /*14a10*/  @!P5 STG.E.U8 desc[UR50][R10.64+0x58], R3 ;  /* 0x000058030a00d986 */ /* 0x0001e2000c101132 */
[----:B------:R-:W-:-:S13]  /*14a20*/  ISETP.LT.OR P5, PT, R0, 0x5a, !P1 ;  /* 0x0000005a0000780c */ /* 0x000fda0004fa1670 */
[----:B------:R-:W2:Y:S01]  /*14a30*/  @!P5 LDG.E.U8 R16, desc[UR50][R220.64+0x59] ;  /* 0x00005932dc10d981 */ /* 0x000ea2000c1e1100 */
[----:B------:R-:W-:Y:S02]  /*14a40*/  ISETP.LT.OR P3, PT, R0, 0x59, !P6 ;  /* 0x000000590000780c */ /* 0x000fe40007761670 */
[----:B--2---:R-:W-:-:S05]  /*14a50*/  @!P5 PRMT R206, R16, 0x8880, RZ ;  /* 0x0000888010ced816 */ /* 0x004fca00000000ff */
[----:B---3--:R-:W-:-:S04]  /*14a60*/  @!P5 IMAD.MOV.U32 R201, RZ, RZ, R206 ;  /* 0x000000ffffc9d224 */ /* 0x008fc800078e00ce */
[----:B------:R-:W-:-:S04]  /*14a70*/  @!P5 IMAD R2, R201, R18, RZ ;  /* 0x00000012c902d224 */ /* 0x000fc800078e02ff */
[----:B------:R-:W-:-:S05]  /*14a80*/  @!P5 IMAD R213, R213, R17, R2 ;  /* 0x00000011d5d5d224 */ /* 0x000fca00078e0202 */
[----:B------:R-:W-:Y:S04]  /*14a90*/  @!P5 STG.E.U8 desc[UR50][R10.64+0x59], R213 ;  /* 0x000059d50a00d986 */ /* 0x000fe8000c101132 */
[----:B------:R-:W0:Y:S01]  /*14aa0*/  @!P3 LDG.E.U8 R16, desc[UR50][R218.64+0x58] ;  /* 0x00005832da10b981 */ /* 0x000e22000c1e1100 */
[----:B------:R-:W-:-:S04]  /*14ab0*/  @!P3 IADD3 R204, P4, R10, UR41, RZ ;  /* 0x000000290accbc10 */ /* 0x000fc8000ff9e0ff */
[----:B------:R-:W-:Y:S02]  /*14ac0*/  @!P3 IADD3.X R205, R11, UR40, RZ, P4, !PT ;  /* 0x000000280bcdbc10 */ /* 0x000fe4000a7fe4ff */
[----:B------:R-:W-:Y:S02]  /*14ad0*/  ISETP.LT.OR P4, PT, R0, 0x5a, !P6 ;  /* 0x0000005a0000780c */ /* 0x000fe40007781670 */
[----:B0-----:R-:W-:-:S05]  /*14ae0*/  @!P3 PRMT R3, R16, 0x8880, RZ ;  /* 0x000088801003b816 */ /* 0x001fca00000000ff */
[----:B------:R-:W-:-:S04]  /*14af0*/  @!P3 IMAD R2, R3, R18, RZ ;  /* 0x000000120302b224 */ /* 0x000fc800078e02ff */
[----:B------:R-:W-:-:S05]  /*14b00*/  @!P3 IMAD R3, R214, R17, R2 ;  /* 0x00000011d603b224 */ /* 0x000fca00078e0202 */
[----:B------:R0:W-:Y:S04]  /*14b10*/  @!P3 STG.E.U8 desc[UR50][R204.64+0x58], R3 ;  /* 0x00005803cc00b986 */ /* 0x0001e8000c101132 */
[----:B------:R-:W2:Y:S01]  /*14b20*/  @!P4 LDG.E.U8 R16, desc[UR50][R218.64+0x59] ;  /* 0x00005932da10c981 */ /* 0x000ea2000c1e1100 */
[----:B------:R-:W-:-:S04]  /*14b30*/  @!P4 IADD3 R202, P2, R10, UR41, RZ ;  /* 0x000000290acacc10 */ /* 0x000fc8000ff5e0ff */
[----:B------:R-:W-:Y:S02]  /*14b40*/  @!P4 IADD3.X R203, R11, UR40, RZ, P2, !PT ;  /* 0x000000280bcbcc10 */ /* 0x000fe400097fe4ff */
[----:B------:R-:W-:Y:S02]  /*14b50*/  LOP3.LUT P2, RZ, R19, 0x8, RZ, 0xc0, !PT ;  /* 0x0000000813ff7812 */ /* 0x000fe4000784c0ff */
[----:B--2---:R-:W-:-:S05]  /*14b60*/  @!P4 PRMT R207, R16, 0x8880, RZ ;  /* 0x0000888010cfc816 */ /* 0x004fca00000000ff */
        /* <DEDUP_REMOVED lines=10> */
[----:B------:R-:W3:Y:S01]  /*14c10*/  @!P4 LDG.E.U8 R16, desc[UR50][R236.64+0x41] ;  /* 0x00004132ec10c981 */ /* 0x000ee2000c1e1100 */
[C---:B------:R-:W-:Y:S02]  /*14c20*/  ISETP.LT.OR P1, PT, R0.reuse, 0x61, !P6 ;  /* 0x000000610000780c */ /* 0x040fe40007721670 */
[----:B------:R-:W-:-:S11]  /*14c30*/  ISETP.LT.OR P3, PT, R0, 0x62, !P6 ;  /* 0x000000620000780c */ /* 0x000fd60007761670 */
[----:B------:R-:W-:-:S04]  /*14c40*/  @!P1 IADD3 R200, P5, R10, UR41, RZ ;  /* 0x000000290ac89c10 */ /* 0x000fc8000ffbe0ff */
[----:B------:R-:W-:Y:S02]  /*14c50*/  @!P1 IADD3.X R201, R11, UR40, RZ, P5, !PT ;  /* 0x000000280bc99c10 */ /* 0x000fe4000affe4ff */
[----:B------:R-:W-:-:S04]  /*14c60*/  @!P3 IADD3 R204, P5, R10, UR41, RZ ;  /* 0x000000290accbc10 */ /* 0x000fc8000ffbe0ff */
[----:B------:R-:W-:Y:S02]  /*14c70*/  @!P3 IADD3.X R205, R11, UR40, RZ, P5, !PT ;  /* 0x000000280bcdbc10 */ /* 0x000fe4000affe4ff */
[----:B------:R-:W-:Y:S02]  /*14c80*/  LOP3.LUT P3, RZ, R19, 0x80, RZ, 0xc0, !PT ;  /* 0x0000008013ff7812 */ /* 0x000fe4000786c0ff */
[----:B---3--:R-:W-:-:S05]  /*14c90*/  @!P4 PRMT R184, R16, 0x8880, RZ ;  /* 0x0000888010b8c816 */ /* 0x008fca00000000ff */
[----:B--2---:R-:W-:-:S04]  /*14ca0*/  @!P4 IMAD.MOV.U32 R203, RZ, RZ, R184 ;  /* 0x000000ffffcbc224 */ /* 0x004fc800078e00b8 */
[----:B------:R-:W-:-:S04]  /*14cb0*/  @!P4 IMAD R2, R203, R18, RZ ;  /* 0x00000012cb02c224 */ /* 0x000fc800078e02ff */
[----:B------:R-:W-:-:S05]  /*14cc0*/  @!P4 IMAD R203, R185, R17, R2 ;  /* 0x00000011b9cbc224 */ /* 0x000fca00078e0202 */
[----:B------:R2:W-:Y:S01]  /*14cd0*/  @!P4 STG.E.U8 desc[UR50][R8.64+0x41], R203 ;  /* 0x000041cb0800c986 */ /* 0x0005e2000c101132 */
[----:B------:R-:W-:-:S13]  /*14ce0*/  ISETP.LT.OR P4, PT, R0, 0x41, !P3 ;  /* 0x000000410000780c */ /* 0x000fda0005f81670 */
[----:B------:R-:W0:Y:S01]  /*14cf0*/  @!P4 LDG.E.U8 R16, desc[UR50][R234.64+0x40] ;  /* 0x00004032ea10c981 */ /* 0x000e22000c1e1100 */
[----:B------:R-:W-:-:S04]  /*14d00*/  @!P4 IADD3 R184, P5, R8, UR41, RZ ;  /* 0x0000002908b8cc10 */ /* 0x000fc8000ffbe0ff */
[----:B------:R-:W-:Y:S02]  /*14d10*/  @!P4 IADD3.X R185, R9, UR40, RZ, P5, !PT ;  /* 0x0000002809b9cc10 */ /* 0x000fe4000affe4ff */
[----:B0-----:R-:W-:-:S05]  /*14d20*/  @!P4 PRMT R3, R16, 0x8880, RZ ;  /* 0x000088801003c816 */ /* 0x001fca00000000ff */
[----:B------:R-:W-:-:S04]  /*14d30*/  @!P4 IMAD R2, R3, R18, RZ ;  /* 0x000000120302c224 */ /* 0x000fc800078e02ff */
[----:B------:R-:W-:-:S05]  /*14d40*/  @!P4 IMAD R3, R186, R17, R2 ;  /* 0x00000011ba03c224 */ /* 0x000fca00078e0202 */
[----:B------:R0:W-:Y:S01]  /*14d50*/  @!P4 STG.E.U8 desc[UR50][R184.64+0x40], R3 ;  /* 0x00004003b800c986 */ /* 0x0001e2000c101132 */
[----:B------:R-:W-:-:S13]  /*14d60*/  ISETP.LT.OR P4, PT, R0, 0x42, !P3 ;  /* 0x000000420000780c */ /* 0x000fda0005f81670 */
[----:B------:R-:W3:Y:S01]  /*14d70*/  @!P4 LDG.E.U8 R16, desc[UR50][R234.64+0x41] ;  /* 0x00004132ea10c981 */ /* 0x000ee2000c1e1100 */
[----:B------:R-:W-:-:S04]  /*14d80*/  @!P4 IADD3 R202, P5, R8, UR41, RZ ;  /* 0x0000002908cacc10 */ /* 0x000fc8000ffbe0ff */
[----:B--2---:R-:W-:Y:S02]  /*14d90*/  @!P4 IADD3.X R203, R9, UR40, RZ, P5, !PT ;  /* 0x0000002809cbcc10 */ /* 0x004fe4000affe4ff */
[----:B---3--:R-:W-:-:S05]  /*14da0*/  @!P4 PRMT R207, R16, 0x8880, RZ ;  /* 0x0000888010cfc816 */ /* 0x008fca00000000ff */
[----:B------:R-:W-:-:S04]  /*14db0*/  @!P4 IMAD R2, R207, R18, RZ ;  /* 0x00000012cf02c224 */ /* 0x000fc800078e02ff */
[----:B------:R-:W-:-:S05]  /*14dc0*/  @!P4 IMAD R187, R187, R17, R2 ;  /* 0x00000011bbbbc224 */ /* 0x000fca00078e0202 */
[----:B------:R-:W-:Y:S01]  /*14dd0*/  @!P4 STG.E.U8 desc[UR50][R202.64+0x41], R187 ;  /* 0x000041bbca00c986 */ /* 0x000fe2000c101132 */
[----:B------:R-:W-:-:S13]  /*14de0*/  ISETP.LT.OR P4, PT, R0, 0x49, !P2 ;  /* 0x000000490000780c */ /* 0x000fda0005781670 */
[----:B------:R-:W0:Y:S02]  /*14df0*/  @!P4 LDG.E.U8 R16, desc[UR50][R236.64+0x48] ;  /* 0x00004832ec10c981 */ /* 0x000e24000c1e1100 */
[----:B0-----:R-:W-:-:S05]  /*14e00*/  @!P4 PRMT R3, R16, 0x8880, RZ ;  /* 0x000088801003c816 */ /* 0x001fca00000000ff */
[----:B------:R-:W-:-:S04]  /*14e10*/  @!P4 IMAD R2, R3, R18, RZ ;  /* 0x000000120302c224 */ /* 0x000fc800078e02ff */
[----:B------:R-:W-:-:S05]  /*14e20*/  @!P4 IMAD R3, R188, R17, R2 ;  /* 0x00000011bc03c224 */ /* 0x000fca00078e0202 */
[----:B------:R0:W-:Y:S01]  /*14e30*/  @!P4 STG.E.U8 desc[UR50][R8.64+0x48], R3 ;  /* 0x000048030800c986 */ /* 0x0001e2000c101132 */
[----:B------:R-:W-:-:S13]  /*14e40*/  ISETP.LT.OR P4, PT, R0, 0x4a, !P2 ;  /* 0x0000004a0000780c */ /* 0x000fda0005781670 */
[----:B------:R-:W2:Y:S02]  /*14e50*/  @!P4 LDG.E.U8 R16, desc[UR50][R236.64+0x49] ;  /* 0x00004932ec10c981 */ /* 0x000ea4000c1e1100 */
[----:B--2---:R-:W-:-:S05]  /*14e60*/  @!P4 PRMT R185, R16, 0x8880, RZ ;  /* 0x0000888010b9c816 */ /* 0x004fca00000000ff */
        /* <DEDUP_REMOVED lines=12> */
[----:B------:R-:W2:Y:S01]  /*14f30*/  @!P4 LDG.E.U8 R16, desc[UR50][R234.64+0x49] ;  /* 0x00004932ea10c981 */ /* 0x000ea2000c1e1100 */
[----:B------:R-:W-:-:S04]  /*14f40*/  @!P4 IADD3 R186, P5, R8, UR41, RZ ;  /* 0x0000002908bacc10 */ /* 0x000fc8000ffbe0ff */
[----:B------:R-:W-:Y:S02]  /*14f50*/  @!P4 IADD3.X R187, R9, UR40, RZ, P5, !PT ;  /* 0x0000002809bbcc10 */ /* 0x000fe4000affe4ff */
[----:B--2---:R-:W-:-:S05]  /*14f60*/  @!P4 PRMT R189, R16, 0x8880, RZ ;  /* 0x0000888010bdc816 */ /* 0x004fca00000000ff */
        /* <DEDUP_REMOVED lines=14> */
[----:B------:R-:W-:Y:S01]  /*15050*/  @!P4 STG.E.U8 desc[UR50][R8.64+0x51], R193 ;  /* 0x000051c10800c986 */ /* 0x000fe2000c101132 */
        /* <DEDUP_REMOVED lines=38> */
[----:B------:R-:W-:Y:S02]  /*152c0*/  @!P4 IADD3 R186, P5, R8, UR41, RZ ;  /* 0x0000002908bacc10 */ /* 0x000fe4000ffbe0ff */
[----:B0-----:R-:W-:Y:S02]  /*152d0*/  P2R R3, PR, RZ, 0x8 ;  /* 0x00000008ff037803 */ /* 0x001fe40000000000 */
[----:B------:R-:W-:Y:S02]  /*152e0*/  @!P4 IADD3.X R187, R9, UR40, RZ, P5, !PT ;  /* 0x0000002809bbcc10 */ /* 0x000fe4000affe4ff */
[----:B------:R-:W-:Y:S02]  /*152f0*/  LOP3.LUT P3, RZ, R19, 0x4, RZ, 0xc0, !PT ;  /* 0x0000000413ff7812 */ /* 0x000fe4000786c0ff */
[----:B--2---:R-:W-:-:S05]  /*15300*/  @!P4 PRMT R189, R16, 0x8880, RZ ;  /* 0x0000888010bdc816 */ /* 0x004fca00000000ff */
        /* <DEDUP_REMOVED lines=10> */
[----:B------:R-:W3:Y:S01]  /*153b0*/  @!P4 LDG.E.U8 R16, desc[UR50][R14.64+0x41] ;  /* 0x000041320e10c981 */ /* 0x000ee2000c1e1100 */
[----:B------:R-:W-:Y:S02]  /*153c0*/  LOP3.LUT P2, RZ, R19, 0x40, RZ, 0xc0, !PT ;  /* 0x0000004013ff7812 */ /* 0x000fe4000784c0ff */
[----:B---3--:R-:W-:-:S05]  /*153d0*/  @!P4 PRMT R168, R16, 0x8880, RZ ;  /* 0x0000888010a8c816 */ /* 0x008fca00000000ff */
[----:B0-----:R-:W-:-:S04]  /*153e0*/  @!P4 IMAD.MOV.U32 R187, RZ, RZ, R168 ;  /* 0x000000ffffbbc224 */ /* 0x001fc800078e00a8 */
        /* <DEDUP_REMOVED lines=58> */
[----:B------:R-:W-:Y:S01]  /*15790*/  @!P4 STG.E.U8 desc[UR50][R4.64+0x51], R177 ;  /* 0x000051b10400c986 */ /* 0x000fe2000c101132 */
[----:B------:R-:W-:-:S13]  /*157a0*/  ISETP.LT.OR P4, PT, R0, 0x51, !P2 ;  /* 0x000000510000780c */ /* 0x000fda0005781670 */
[----:B------:R-:W2:Y:S01]  /*157b0*/  @!P4 LDG.E.U8 R16, desc[UR50][R232.64+0x50] ;  /* 0x00005032e810c981 */ /* 0x000ea2000c1e1100 */
[----:B------:R-:W-:-:S04]  /*157c0*/  @!P4 IADD3 R168, P5, R4, UR41, RZ ;  /* 0x0000002904a8cc10 */ /* 0x000fc8000ffbe0ff */
[----:B------:R-:W-:Y:S02]  /*157d0*/  @!P4 IADD3.X R169, R5, UR40, RZ, P5, !PT ;  /* 0x0000002805a9cc10 */ /* 0x000fe4000affe4ff */
[----:B--2---:R-:W-:-:S05]  /*157e0*/  @!P4 PRMT R171, R16, 0x8880, RZ ;  /* 0x0000888010abc816 */ /* 0x004fca00000000ff */
[----:B------:R-:W-:-:S04]  /*157f0*/  @!P4 IMAD R2, R171, R18, RZ ;  /* 0x00000012ab02c224 */ /* 0x000fc800078e02ff */
[----:B0-----:R-:W-:-:S05]  /*15800*/  @!P4 IMAD R173, R178, R17, R2 ;  /* 0x00000011b2adc224 */ /* 0x001fca00078e0202 */
        /* <DEDUP_REMOVED lines=31> */
[----:B------:R-:W-:Y:S02]  /*15a00*/  @!P4 IADD3 R170, P5, R4, UR41, RZ ;  /* 0x0000002904aacc10 */ /* 0x000fe4000ffbe0ff */
[----:B------:R-:W-:Y:S02]  /*15a10*/  LOP3.LUT P1, RZ, R19, 0x100, RZ, 0xc0, !PT ;  /* 0x0000010013ff7812 */ /* 0x000fe4000782c0ff */
[----:B------:R-:W-:Y:S02]  /*15a20*/  @!P4 IADD3.X R171, R5, UR40, RZ, P5, !PT ;  /* 0x0000002805abcc10 */ /* 0x000fe4000affe4ff */
[----:B--2---:R-:W-:-:S05]  /*15a30*/  @!P4 PRMT R175, R16, 0x8880, RZ ;  /* 0x0000888010afc816 */ /* 0x004fca00000000ff */
[----:B------:R-:W-:-:S04]  /*15a40*/  @!P4 IMAD R2, R175, R18, RZ ;  /* 0x00000012af02c224 */ /* 0x000fc800078e02ff */
[----:B------:R-:W-:-:S05]  /*15a50*/  @!P4 IMAD R183, R183, R17, R2 ;  /* 0x00000011b7b7c224 */ /* 0x000fca00078e0202 */
[----:B------:R2:W-:Y:S01]  /*15a60*/  @!P4 STG.E.U8 desc[UR50][R170.64+0x59], R183 ;  /* 0x000059b7aa00c986 */ /* 0x0005e2000c101132 */
[----:B------:R-:W-:-:S13]  /*15a70*/  ISETP.LT.OR P4, PT, R0, 0x41, !P1 ;  /* 0x000000410000780c */ /* 0x000fda0004f81670 */
[----:B------:R-:W3:Y:S01]  /*15a80*/  @!P4 LDG.E.U8 R16, desc[UR50][R12.64+0x40] ;  /* 0x000040320c10c981 */ /* 0x000ee2000c1e1100 */
[----:B0-----:R-:W-:Y:S01]  /*15a90*/  @!P4 IMAD.MOV.U32 R168, RZ, RZ, R6 ;  /* 0x000000ffffa8c224 */ /* 0x001fe200078e0006 */
[----:B---3--:R-:W-:-:S05]  /*15aa0*/  @!P4 PRMT R169, R16, 0x8880, RZ ;  /* 0x0000888010a9c816 */ /* 0x008fca00000000ff */
[----:B------:R-:W-:Y:S02]  /*15ab0*/  @!P4 IMAD R2, R169, R18, RZ ;  /* 0x00000012a902c224 */ /* 0x000fe400078e02ff */
[----:B------:R-:W-:Y:S02]  /*15ac0*/  @!P4 IMAD.MOV.U32 R169, RZ, RZ, R23 ;  /* 0x000000ffffa9c224 */ /* 0x000fe400078e0017 */
[----:B------:R-:W-:-:S05]  /*15ad0*/  @!P4 IMAD R173, R152, R17, R2 ;  /* 0x0000001198adc224 */ /* 0x000fca00078e0202 */
[----:B------:R0:W-:Y:S01]  /*15ae0*/  @!P4 STG.E.U8 desc[UR50][R168.64+0x40], R173 ;  /* 0x000040ada800c986 */ /* 0x0001e2000c101132 */
[----:B------:R-:W-:-:S13]  /*15af0*/  ISETP.LT.OR P4, PT, R0, 0x42, !P1 ;  /* 0x000000420000780c */ /* 0x000fda0004f81670 */
[----:B------:R-:W2:Y:S01]  /*15b00*/  @!P4 LDG.E.U8 R16, desc[UR50][R12.64+0x41] ;  /* 0x000041320c10c981 */ /* 0x000ea2000c1e1100 */
[----:B------:R-:W-:Y:S01]  /*15b10*/  @!P4 IMAD.MOV.U32 R152, RZ, RZ, R6 ;  /* 0x000000ffff98c224 */ /* 0x000fe200078e0006 */
[----:B--2---:R-:W-:-:S05]  /*15b20*/  @!P4 PRMT R171, R16, 0x8880, RZ ;  /* 0x0000888010abc816 */ /* 0x004fca00000000ff */
[----:B------:R-:W-:-:S04]  /*15b30*/  @!P4 IMAD R2, R171, R18, RZ ;  /* 0x00000012ab02c224 */ /* 0x000fc800078e02ff */
[----:B------:R-:W-:Y:S02]  /*15b40*/  @!P4 IMAD R175, R153, R17, R2 ;  /* 0x0000001199afc224 */ /* 0x000fe400078e0202 */
[----:B------:R-:W-:-:S05]  /*15b50*/  @!P4 IMAD.MOV.U32 R153, RZ, RZ, R23 ;  /* 0x000000ffff99c224 */ /* 0x000fca00078e0017 */
        /* <DEDUP_REMOVED lines=8> */
[----:B------:R-:W-:Y:S01]  /*15be0*/  @!P4 STG.E.U8 desc[UR50][R170.64+0x40], R169 ;  /* 0x000040a9aa00c986 */ /* 0x000fe2000c101132 */
[----:B------:R-:W-:-:S13]  /*15bf0*/  ISETP.LT.OR P4, PT, R0, 0x42, !P0 ;  /* 0x000000420000780c */ /* 0x000fda0004781670 */
[----:B------:R-:W3:Y:S01]  /*15c00*/  @!P4 LDG.E.U8 R16, desc[UR50][R20.64+0x41] ;  /* 0x000041321410c981 */ /* 0x000ee2000c1e1100 */
[----:B--2---:R-:W-:-:S04]  /*15c10*/  @!P4 IADD3 R152, P5, R6, UR41, RZ ;  /* 0x000000290698cc10 */ /* 0x004fc8000ffbe0ff */
[----:B------:R-:W-:Y:S02]  /*15c20*/  @!P4 IADD3.X R153, R23, UR40, RZ, P5, !PT ;  /* 0x000000281799cc10 */ /* 0x000fe4000affe4ff */
[----:B---3--:R-:W-:-:S05]  /*15c30*/  @!P4 PRMT R173, R16, 0x8880, RZ ;  /* 0x0000888010adc816 */ /* 0x008fca00000000ff */
[----:B------:R-:W-:-:S04]  /*15c40*/  @!P4 IMAD R2, R173, R18, RZ ;  /* 0x00000012ad02c224 */ /* 0x000fc800078e02ff */
[----:B------:R-:W-:-:S05]  /*15c50*/  @!P4 IMAD R155, R155, R17, R2 ;  /* 0x000000119b9bc224 */ /* 0x000fca00078e0202 */
[----:B------:R0:W-:Y:S01]  /*15c60*/  @!P4 STG.E.U8 desc[UR50][R152.64+0x41], R155 ;  /* 0x0000419b9800c986 */ /* 0x0001e2000c101132 */
[----:B------:R-:W-:-:S13]  /*15c70*/  ISETP.LT.OR P4, PT, R0, 0x49, !P1 ;  /* 0x000000490000780c */ /* 0x000fda0004f81670 */
[----:B------:R-:W2:Y:S01]  /*15c80*/  @!P4 LDG.E.U8 R16, desc[UR50][R12.64+0x48] ;  /* 0x000048320c10c981 */ /* 0x000ea2000c1e1100 */
[----:B0-----:R-:W-:Y:S02]  /*15c90*/  @!P4 IMAD.MOV.U32 R152, RZ, RZ, R6 ;  /* 0x000000ffff98c224 */ /* 0x001fe400078e0006 */
[----:B------:R-:W-:Y:S01]  /*15ca0*/  @!P4 IMAD.MOV.U32 R153, RZ, RZ, R23 ;  /* 0x000000ffff99c224 */ /* 0x000fe200078e0017 */
[----:B--2---:R-:W-:-:S05]  /*15cb0*/  @!P4 PRMT R169, R16, 0x8880, RZ ;  /* 0x0000888010a9c816 */ /* 0x004fca00000000ff */
        /* <DEDUP_REMOVED lines=69> */
[----:B0-----:R-:W-:Y:S01]  /*16110*/  @!P4 MOV R152, R6 ;  /* 0x000000060098c202 */ /* 0x001fe20000000f00 */
        /* <DEDUP_REMOVED lines=14> */
[----:B------:R-:W3:Y:S01]  /*16200*/  @!P4 LDG.E.U8 R16, desc[UR50][R20.64+0x59] ;  /* 0x000059321410c981 */ /* 0x000ee2000c1e1100 */
[----:B0-----:R-:W-:Y:S02]  /*16210*/  @!P4 IADD3 R152, P5, R6, UR41, RZ ;  /* 0x000000290698cc10 */ /* 0x001fe4000ffbe0ff */
[----:B------:R-:W-:Y:S02]  /*16220*/  P2R R156, PR, RZ, 0x2 ;  /* 0x00000002ff9c7803 */ /* 0x000fe40000000000 */
[----:B------:R-:W-:Y:S02]  /*16230*/  @!P4 IADD3.X R153, R23, UR40, RZ, P5, !PT ;  /* 0x000000281799cc10 */ /* 0x000fe4000affe4ff */
[----:B------:R-:W-:Y:S02]  /*16240*/  LOP3.LUT P1, RZ, R19, 0x10, RZ, 0xc0, !PT ;  /* 0x0000001013ff7812 */ /* 0x000fe4000782c0ff */
[----:B---3--:R-:W-:-:S05]  /*16250*/  @!P4 PRMT R159, R16, 0x8880, RZ ;  /* 0x00008880109fc816 */ /* 0x008fca00000000ff */
        /* <DEDUP_REMOVED lines=11> */
[----:B------:R-:W-:Y:S02]  /*16310*/  ISETP.LT.OR P3, PT, R0, 0x61, !P6 ;  /* 0x000000610000780c */ /* 0x000fe40007761670 */
[----:B---3--:R-:W-:-:S05]  /*16320*/  @!P4 PRMT R136, R16, 0x8880, RZ ;  /* 0x000088801088c816 */ /* 0x008fca00000000ff */
[----:B0-----:R-:W-:-:S04]  /*16330*/  @!P4 IMAD.MOV.U32 R153, RZ, RZ, R136 ;  /* 0x000000ffff99c224 */ /* 0x001fc800078e0088 */
[----:B------:R-:W-:-:S04]  /*16340*/  @!P4 IMAD R2, R153, R18, RZ ;  /* 0x000000129902c224 */ /* 0x000fc800078e02ff */
[----:B------:R-:W-:-:S05]  /*16350*/  @!P4 IMAD R153, R137, R17, R2 ;  /* 0x000000118999c224 */ /* 0x000fca00078e0202 */
[----:B------:R0:W-:Y:S04]  /*16360*/  @!P4 STG.E.U8 desc[UR50][R10.64+0x61], R153 ;  /* 0x000061990a00c986 */ /* 0x0001e8000c101132 */
[----:B------:R-:W2:Y:S01]  /*16370*/  @!P3 LDG.E.U8 R16, desc[UR50][R218.64+0x60] ;  /* 0x00006032da10b981 */ /* 0x000ea2000c1e1100 */
[----:B------:R-:W-:Y:S02]  /*16380*/  P2R R172, PR, RZ, 0x4 ;  /* 0x00000004ffac7803 */ /* 0x000fe40000000000 */
[C---:B------:R-:W-:Y:S02]  /*16390*/  ISETP.LT.OR P2, PT, R0.reuse, 0x62, !P6 ;  /* 0x000000620000780c */ /* 0x040fe40007741670 */
[----:B------:R-:W-:Y:S02]  /*163a0*/  ISETP.LT.OR P4, PT, R0, 0x69, !P6 ;  /* 0x000000690000780c */ /* 0x000fe40007781670 */
[----:B--2---:R-:W-:-:S05]  /*163b0*/  @!P3 PRMT R155, R16, 0x8880, RZ ;  /* 0x00008880109bb816 */ /* 0x004fca00000000ff */
[----:B------:R-:W-:-:S04]  /*163c0*/  @!P3 IMAD R2, R155, R18, RZ ;  /* 0x000000129b02b224 */ /* 0x000fc800078e02ff */
[----:B------:R-:W-:-:S05]  /*163d0*/  @!P3 IMAD R155, R138, R17, R2 ;  /* 0x000000118a9bb224 */ /* 0x000fca00078e0202 */
[----:B------:R2:W-:Y:S04]  /*163e0*/  @!P3 STG.E.U8 desc[UR50][R200.64+0x60], R155 ;  /* 0x0000609bc800b986 */ /* 0x0005e8000c101132 */
[----:B------:R-:W3:Y:S01]  /*163f0*/  @!P2 LDG.E.U8 R16, desc[UR50][R218.64+0x61] ;  /* 0x00006132da10a981 */ /* 0x000ee2000c1e1100 */
[----:B------:R-:W-:Y:S02]  /*16400*/  ISETP.LT.OR P3, PT, R0, 0x6a, !P6 ;  /* 0x0000006a0000780c */ /* 0x000fe40007761670 */
[----:B------:R-:W-:-:S04]  /*16410*/  @!P4 IADD3 R136, P5, R10, UR41, RZ ;  /* 0x000000290a88cc10 */ /* 0x000fc8000ffbe0ff */
[----:B------:R-:W-:-:S07]  /*16420*/  @!P4 IADD3.X R137, R11, UR40, RZ, P5, !PT ;  /* 0x000000280b89cc10 */ /* 0x000fce000affe4ff */
[----:B------:R-:W-:-:S04]  /*16430*/  @!P3 IADD3 R152, P5, R10, UR41, RZ ;  /* 0x000000290a98bc10 */ /* 0x000fc8000ffbe0ff */
[----:B0-----:R-:W-:Y:S02]  /*16440*/  @!P3 IADD3.X R153, R11, UR40, RZ, P5, !PT ;  /* 0x000000280b99bc10 */ /* 0x001fe4000affe4ff */
[----:B------:R-:W-:Y:S02]  /*16450*/  ISETP.LT.OR P5, PT, R0, 0x69, !P1 ;  /* 0x000000690000780c */ /* 0x000fe40004fa1670 */
[----:B---3--:R-:W-:-:S05]  /*16460*/  @!P2 PRMT R157, R16, 0x8880, RZ ;  /* 0x00008880109da816 */ /* 0x008fca00000000ff */
[----:B------:R-:W-:-:S04]  /*16470*/  @!P2 IMAD R2, R157, R18, RZ ;  /* 0x000000129d02a224 */ /* 0x000fc800078e02ff */
[----:B------:R-:W-:-:S05]  /*16480*/  @!P2 IMAD R139, R139, R17, R2 ;  /* 0x000000118b8ba224 */ /* 0x000fca00078e0202 */
[----:B------:R0:W-:Y:S04]  /*16490*/  @!P2 STG.E.U8 desc[UR50][R204.64+0x61], R139 ;  /* 0x0000618bcc00a986 */ /* 0x0001e8000c101132 */
[----:B------:R-:W2:Y:S02]  /*164a0*/  @!P5 LDG.E.U8 R16, desc[UR50][R220.64+0x68] ;  /* 0x00006832dc10d981 */ /* 0x000ea4000c1e1100 */
[----:B--2---:R-:W-:-:S05]  /*164b0*/  @!P5 PRMT R155, R16, 0x8880, RZ ;  /* 0x00008880109bd816 */ /* 0x004fca00000000ff */
[----:B------:R-:W-:-:S04]  /*164c0*/  @!P5 IMAD R2, R155, R18, RZ ;  /* 0x000000129b02d224 */ /* 0x000fc800078e02ff */
[----:B------:R-:W-:-:S05]  /*164d0*/  @!P5 IMAD R155, R140, R17, R2 ;  /* 0x000000118c9bd224 */ /* 0x000fca00078e0202 */
[----:B------:R2:W-:Y:S01]  /*164e0*/  @!P5 STG.E.U8 desc[UR50][R10.64+0x68], R155 ;  /* 0x0000689b0a00d986 */ /* 0x0005e2000c101132 */
[----:B------:R-:W-:-:S13]  /*164f0*/  ISETP.LT.OR P5, PT, R0, 0x6a, !P1 ;  /* 0x0000006a0000780c */ /* 0x000fda0004fa1670 */
[----:B------:R-:W3:Y:S02]  /*16500*/  @!P5 LDG.E.U8 R16, desc[UR50][R220.64+0x69] ;  /* 0x00006932dc10d981 */ /* 0x000ee4000c1e1100 */
[----:B---3--:R-:W-:-:S05]  /*16510*/  @!P5 PRMT R138, R16, 0x8880, RZ ;  /* 0x00008880108ad816 */ /* 0x008fca00000000ff */
[----:B0-----:R-:W-:-:S04]  /*16520*/  @!P5 IMAD.MOV.U32 R139, RZ, RZ, R138 ;  /* 0x000000ffff8bd224 */ /* 0x001fc800078e008a */
[----:B------:R-:W-:-:S04]  /*16530*/  @!P5 IMAD R2, R139, R18, RZ ;  /* 0x000000128b02d224 */ /* 0x000fc800078e02ff */
[----:B------:R-:W-:-:S05]  /*16540*/  @!P5 IMAD R141, R141, R17, R2 ;  /* 0x000000118d8dd224 */ /* 0x000fca00078e0202 */
[----:B------:R0:W-:Y:S04]  /*16550*/  @!P5 STG.E.U8 desc[UR50][R10.64+0x69], R141 ;  /* 0x0000698d0a00d986 */ /* 0x0001e8000c101132 */
[----:B------:R-:W2:Y:S01]  /*16560*/  @!P4 LDG.E.U8 R16, desc[UR50][R218.64+0x68] ;  /* 0x00006832da10c981 */ /* 0x000ea2000c1e1100 */
[----:B------:R-:W-:Y:S02]  /*16570*/  ISETP.LT.OR P2, PT, R0, 0x71, !P6 ;  /* 0x000000710000780c */ /* 0x000fe40007741670 */
[----:B--2---:R-:W-:-:S05]  /*16580*/  @!P4 PRMT R155, R16, 0x8880, RZ ;  /* 0x00008880109bc816 */ /* 0x004fca00000000ff */
[----:B------:R-:W-:-:S04]  /*16590*/  @!P4 IMAD R2, R155, R18, RZ ;  /* 0x000000129b02c224 */ /* 0x000fc800078e02ff */
[----:B------:R-:W-:-:S05]  /*165a0*/  @!P4 IMAD R155, R142, R17, R2 ;  /* 0x000000118e9bc224 */ /* 0x000fca00078e0202 */
[----:B------:R2:W-:Y:S04]  /*165b0*/  @!P4 STG.E.U8 desc[UR50][R136.64+0x68], R155 ;  /* 0x0000689b8800c986 */ /* 0x0005e8000c101132 */
[----:B------:R-:W3:Y:S01]  /*165c0*/  @!P3 LDG.E.U8 R16, desc[UR50][R218.64+0x69] ;  /* 0x00006932da10b981 */ /* 0x000ee2000c1e1100 */
[----:B------:R-:W-:-:S04]  /*165d0*/  @!P2 IADD3 R138, P5, R10, UR41, RZ ;  /* 0x000000290a8aac10 */ /* 0x000fc8000ffbe0ff */
[----:B------:R-:W-:Y:S02]  /*165e0*/  @!P2 IADD3.X R139, R11, UR40, RZ, P5, !PT ;  /* 0x000000280b8bac10 */ /* 0x000fe4000affe4ff */
[----:B------:R-:W-:-:S13]  /*165f0*/  ISETP.LT.OR P5, PT, R0, 0x72, !P6 ;  /* 0x000000720000780c */ /* 0x000fda00077a1670 */
        /* <DEDUP_REMOVED lines=18> */
[----:B------:R-:W-:Y:S04]  /*16720*/  @!P4 STG.E.U8 desc[UR50][R10.64+0x71], R145 ;  /* 0x000071910a00c986 */ /* 0x000fe8000c101132 */
[----:B------:R-:W2:Y:S02]  /*16730*/  @!P2 LDG.E.U8 R16, desc[UR50][R218.64+0x70] ;  /* 0x00007032da10a981 */ /* 0x000ea4000c1e1100 */
[----:B--2---:R-:W-:-:S05]  /*16740*/  @!P2 PRMT R137, R16, 0x8880, RZ ;  /* 0x000088801089a816 */ /* 0x004fca00000000ff */
[----:B------:R-:W-:-:S04]  /*16750*/  @!P2 IMAD R2, R137, R18, RZ ;  /* 0x000000128902a224 */ /* 0x000fc800078e02ff */
[----:B------:R-:W-:-:S05]  /*16760*/  @!P2 IMAD R137, R146, R17, R2 ;  /* 0x000000119289a224 */ /* 0x000fca00078e0202 */
[----:B------:R0:W-:Y:S04]  /*16770*/  @!P2 STG.E.U8 desc[UR50][R138.64+0x70], R137 ;  /* 0x000070898a00a986 */ /* 0x0001e8000c101132 */
[----:B------:R-:W2:Y:S02]  /*16780*/  @!P5 LDG.E.U8 R16, desc[UR50][R218.64+0x71] ;  /* 0x00007132da10d981 */ /* 0x000ea4000c1e1100 */
        /* <DEDUP_REMOVED lines=14> */
[----:B------:R-:W-:-:S04]  /*16870*/  @!P5 IMAD R2, R137, R18, RZ ;  /* 0x000000128902d224 */ /* 0x000fc800078e02ff */
[----:B------:R-:W-:-:S05]  /*16880*/  @!P5 IMAD R149, R149, R17, R2 ;  /* 0x000000119595d224 */ /* 0x000fca00078e0202 */
[----:B------:R-:W-:Y:S04]  /*16890*/  @!P5 STG.E.U8 desc[UR50][R10.64+0x79], R149 ;  /* 0x000079950a00d986 */ /* 0x000fe8000c101132 */
[----:B------:R-:W0:Y:S01]  /*168a0*/  @!P3 LDG.E.U8 R16, desc[UR50][R218.64+0x78] ;  /* 0x00007832da10b981 */ /* 0x000e22000c1e1100 */
[----:B------:R-:W-:-:S04]  /*168b0*/  @!P3 IADD3 R142, P4, R10, UR41, RZ ;  /* 0x000000290a8ebc10 */ /* 0x000fc8000ff9e0ff */
[----:B------:R-:W-:Y:S02]  /*168c0*/  @!P3 IADD3.X R143, R11, UR40, RZ, P4, !PT ;  /* 0x000000280b8fbc10 */ /* 0x000fe4000a7fe4ff */
[C---:B------:R-:W-:Y:S02]  /*168d0*/  ISETP.LT.OR P4, PT, R0.reuse, 0x7a, !P6 ;  /* 0x0000007a0000780c */ /* 0x040fe40007781670 */
[----:B------:R-:W-:Y:S02]  /*168e0*/  ISETP.LT.OR P1, PT, R0, 0x81, !P6 ;  /* 0x000000810000780c */ /* 0x000fe40007721670 */
[----:B0-----:R-:W-:-:S05]  /*168f0*/  @!P3 PRMT R139, R16, 0x8880, RZ ;  /* 0x00008880108bb816 */ /* 0x001fca00000000ff */
[----:B------:R-:W-:-:S04]  /*16900*/  @!P3 IMAD R2, R139, R18, RZ ;  /* 0x000000128b02b224 */ /* 0x000fc800078e02ff */
[----:B------:R-:W-:-:S05]  /*16910*/  @!P3 IMAD R141, R150, R17, R2 ;  /* 0x00000011968db224 */ /* 0x000fca00078e0202 */
[----:B------:R0:W-:Y:S04]  /*16920*/  @!P3 STG.E.U8 desc[UR50][R142.64+0x78], R141 ;  /* 0x0000788d8e00b986 */ /* 0x0001e8000c101132 */
[----:B------:R-:W2:Y:S01]  /*16930*/  @!P4 LDG.E.U8 R16, desc[UR50][R218.64+0x79] ;  /* 0x00007932da10c981 */ /* 0x000ea2000c1e1100 */
[----:B------:R-:W-:Y:S02]  /*16940*/  ISETP.LT.OR P3, PT, R0, 0x82, !P6 ;  /* 0x000000820000780c */ /* 0x000fe40007761670 */
[----:B------:R-:W-:-:S04]  /*16950*/  @!P1 IADD3 R136, P5, R10, UR41, RZ ;  /* 0x000000290a889c10 */ /* 0x000fc8000ffbe0ff */
[----:B------:R-:W-:-:S07]  /*16960*/  @!P1 IADD3.X R137, R11, UR40, RZ, P5, !PT ;  /* 0x000000280b899c10 */ /* 0x000fce000affe4ff */
[----:B------:R-:W-:-:S04]  /*16970*/  @!P3 IADD3 R138, P5, R10, UR41, RZ ;  /* 0x000000290a8abc10 */ /* 0x000fc8000ffbe0ff */
[----:B------:R-:W-:Y:S02]  /*16980*/  @!P3 IADD3.X R139, R11, UR40, RZ, P5, !PT ;  /* 0x000000280b8bbc10 */ /* 0x000fe4000affe4ff */
[----:B------:R-:W-:Y:S02]  /*16990*/  ISETP.NE.AND P3, PT, R3, RZ, PT ;  /* 0x000000ff0300720c */ /* 0x000fe40003f65270 */
[----:B------:R-:W-:-:S04]  /*169a0*/  @!P4 IADD3 R144, P2, R10, UR41, RZ ;  /* 0x000000290a90cc10 */ /* 0x000fc8000ff5e0ff */
[----:B------:R-:W-:Y:S02]  /*169b0*/  @!P4 IADD3.X R145, R11, UR40, RZ, P2, !PT ;  /* 0x000000280b91cc10 */ /* 0x000fe400097fe4ff */
[----:B------:R-:W-:Y:S02]  /*169c0*/  LOP3.LUT P2, RZ, R19, 0x8, RZ, 0xc0, !PT ;  /* 0x0000000813ff7812 */ /* 0x000fe4000784c0ff */
        /* <DEDUP_REMOVED lines=26> */
[----:B------:R-:W-:-:S04]  /*16b70*/  @!P4 IADD3 R140, P5, R8, UR41, RZ ;  /* 0x00000029088ccc10 */ /* 0x000fc8000ffbe0ff */
[----:B0-----:R-:W-:Y:S02]  /*16b80*/  @!P4 IADD3.X R141, R9, UR40, RZ, P5, !PT ;  /* 0x00000028098dcc10 */ /* 0x001fe4000affe4ff */
[----:B---3--:R-:W-:-:S05]  /*16b90*/  @!P4 PRMT R143, R16, 0x8880, RZ ;  /* 0x00008880108fc816 */ /* 0x008fca00000000ff */
        /* <DEDUP_REMOVED lines=82> */
[----:B------:R-:W-:Y:S02]  /*170c0*/  P2R R124, PR, RZ, 0x8 ;  /* 0x00000008ff7c7803 */ /* 0x000fe40000000000 */
[----:B------:R-:W-:Y:S02]  /*170d0*/  @!P4 IADD3.X R123, R9, UR40, RZ, P5, !PT ;  /* 0x00000028097bcc10 */ /* 0x000fe4000affe4ff */
[----:B------:R-:W-:Y:S02]  /*170e0*/  LOP3.LUT P3, RZ, R19, 0x4, RZ, 0xc0, !PT ;  /* 0x0000000413ff7812 */ /* 0x000fe4000786c0ff */
        /* <DEDUP_REMOVED lines=12> */
[----:B------:R-:W-:Y:S02]  /*171b0*/  ISETP.NE.AND P2, PT, R172, RZ, PT ;  /* 0x000000ffac00720c */ /* 0x000fe40003f45270 */
        /* <DEDUP_REMOVED lines=99> */
[----:B------:R-:W-:Y:S02]  /*177f0*/  ISETP.NE.AND P1, PT, R156, RZ, PT ;  /* 0x000000ff9c00720c */ /* 0x000fe40003f25270 */
[----:B------:R-:W-:Y:S02]  /*17800*/  @!P4 IADD3.X R107, R5, UR40, RZ, P5, !PT ;  /* 0x00000028056bcc10 */ /* 0x000fe4000affe4ff */
[----:B--2---:R-:W-:-:S05]  /*17810*/  @!P4 PRMT R109, R16, 0x8880, RZ ;  /* 0x00008880106dc816 */ /* 0x004fca00000000ff */
        /* <DEDUP_REMOVED lines=101> */
[----:B0-----:R-:W-:Y:S01]  /*17e70*/  @!P4 IMAD.MOV.U32 R88, RZ, RZ, R6 ;  /* 0x000000ffff58c224 */ /* 0x001fe200078e0006 */
[----:B------:R-:W-:Y:S02]  /*17e80*/  @!P4 MOV R89, R23 ;  /* 0x000000170059c202 */ /* 0x000fe40000000f00 */
        /* <DEDUP_REMOVED lines=49> */
[----:B------:R2:W-:Y:S01]  /*181a0*/  @!P3 STG.E.U8 desc[UR50][R136.64+0x80], R3 ;  /* 0x000080038800b986 */ /* 0x0005e2000c101132 */
[----:B------:R-:W-:-:S13]  /*181b0*/  ISETP.LT.OR P3, PT, R0, 0x82, !P6 ;  /* 0x000000820000780c */ /* 0x000fda0007761670 */
[----:B------:R-:W3:Y:S01]  /*181c0*/  @!P3 LDG.E.U8 R16, desc[UR50][R218.64+0x81] ;  /* 0x00008132da10b981 */ /* 0x000ee2000c1e1100 */
[----:B------:R-:W-:-:S04]  /*181d0*/  @!P5 IADD3 R72, P4, R10, UR41, RZ ;  /* 0x000000290a48dc10 */ /* 0x000fc8000ff9e0ff */
[----:B------:R-:W-:Y:S02]  /*181e0*/  @!P5 IADD3.X R73, R11, UR40, RZ, P4, !PT ;  /* 0x000000280b49dc10 */ /* 0x000fe4000a7fe4ff */
[----:B------:R-:W-:Y:S02]  /*181f0*/  ISETP.LT.OR P4, PT, R0, 0x8a, !P6 ;  /* 0x0000008a0000780c */ /* 0x000fe40007781670 */
[----:B------:R-:W-:-:S11]  /*18200*/  P2R R108, PR, RZ, 0x4 ;  /* 0x00000004ff6c7803 */ /* 0x000fd60000000000 */
        /* <DEDUP_REMOVED lines=43> */
[----:B------:R-:W-:Y:S02]  /*184c0*/  ISETP.LT.OR P5, PT, R0, 0x92, !P6 ;  /* 0x000000920000780c */ /* 0x000fe400077a1670 */
[----:B------:R-:W-:-:S04]  /*184d0*/  @!P2 IADD3 R74, P3, R10, UR41, RZ ;  /* 0x000000290a4aac10 */ /* 0x000fc8000ff7e0ff */
[----:B------:R-:W-:Y:S02]  /*184e0*/  @!P2 IADD3.X R75, R11, UR40, RZ, P3, !PT ;  /* 0x000000280b4bac10 */ /* 0x000fe40009ffe4ff */
[----:B0-----:R-:W-:-:S05]  /*184f0*/  @!P2 PRMT R3, R16, 0x8880, RZ ;  /* 0x000088801003a816 */ /* 0x001fca00000000ff */
[----:B------:R-:W-:-:S04]  /*18500*/  @!P2 IMAD R2, R3, R18, RZ ;  /* 0x000000120302a224 */ /* 0x000fc800078e02ff */
[----:B------:R-:W-:-:S05]  /*18510*/  @!P2 IMAD R3, R82, R17, R2 ;  /* 0x000000115203a224 */ /* 0x000fca00078e0202 */
[----:B------:R0:W-:Y:S04]  /*18520*/  @!P2 STG.E.U8 desc[UR50][R74.64+0x90], R3 ;  /* 0x000090034a00a986 */ /* 0x0001e8000c101132 */
        /* <DEDUP_REMOVED lines=44> */
[----:B------:R-:W-:-:S04]  /*187f0*/  ISETP.NE.AND P3, PT, R124, RZ, PT ;  /* 0x000000ff7c00720c */ /* 0x000fc80003f65270 */
        /* <DEDUP_REMOVED lines=28> */
[----:B------:R-:W-:Y:S02]  /*189c0*/  ISETP.LT.OR P6, PT, R0, 0x89, !P3 ;  /* 0x000000890000780c */ /* 0x000fe40005fc1670 */
[----:B---3--:R-:W-:-:S05]  /*189d0*/  @!P4 PRMT R58, R16, 0x8880, RZ ;  /* 0x00008880103ac816 */ /* 0x008fca00000000ff */
[----:B--2---:R-:W-:-:S04]  /*189e0*/  @!P4 IMAD.MOV.U32 R11, RZ, RZ, R58 ;  /* 0x000000ffff0bc224 */ /* 0x004fc800078e003a */
[----:B------:R-:W-:-:S04]  /*189f0*/  @!P4 IMAD R2, R11, R18, RZ ;  /* 0x000000120b02c224 */ /* 0x000fc800078e02ff */
[----:B------:R-:W-:-:S05]  /*18a00*/  @!P4 IMAD R61, R61, R17, R2 ;  /* 0x000000113d3dc224 */ /* 0x000fca00078e0202 */
[----:B------:R2:W-:Y:S04]  /*18a10*/  @!P4 STG.E.U8 desc[UR50][R8.64+0x89], R61 ;  /* 0x0000893d0800c986 */ /* 0x0005e8000c101132 */
        /* <DEDUP_REMOVED lines=28> */
[----:B------:R-:W2:Y:S01]  /*18be0*/  @!P4 LDG.E.U8 R16, desc[UR50][R234.64+0x90] ;  /* 0x00009032ea10c981 */ /* 0x000ea2000c1e1100 */
[----:B------:R-:W-:Y:S02]  /*18bf0*/  ISETP.LT.OR P6, PT, R0, 0x92, !P3 ;  /* 0x000000920000780c */ /* 0x000fe40005fc1670 */
[----:B------:R-:W-:-:S04]  /*18c00*/  @!P4 IADD3 R10, P1, R8, UR41, RZ ;  /* 0x00000029080acc10 */ /* 0x000fc8000ff3e0ff */
[----:B------:R-:W-:Y:S02]  /*18c10*/  @!P4 IADD3.X R11, R9, UR40, RZ, P1, !PT ;  /* 0x00000028090bcc10 */ /* 0x000fe40008ffe4ff */
[----:B--2---:R-:W-:-:S05]  /*18c20*/  @!P4 PRMT R57, R16, 0x8880, RZ ;  /* 0x000088801039c816 */ /* 0x004fca00000000ff */
[----:B------:R-:W-:-:S04]  /*18c30*/  @!P4 IMAD R2, R57, R18, RZ ;  /* 0x000000123902c224 */ /* 0x000fc800078e02ff */
[----:B0-----:R-:W-:-:S05]  /*18c40*/  @!P4 IMAD R3, R66, R17, R2 ;  /* 0x000000114203c224 */ /* 0x001fca00078e0202 */
[----:B------:R0:W-:Y:S04]  /*18c50*/  @!P4 STG.E.U8 desc[UR50][R10.64+0x90], R3 ;  /* 0x000090030a00c986 */ /* 0x0001e8000c101132 */
[----:B------:R-:W2:Y:S01]  /*18c60*/  @!P6 LDG.E.U8 R16, desc[UR50][R234.64+0x91] ;  /* 0x00009132ea10e981 */ /* 0x000ea2000c1e1100 */
[----:B------:R-:W-:Y:S02]  /*18c70*/  ISETP.LT.OR P4, PT, R0, 0x99, !P2 ;  /* 0x000000990000780c */ /* 0x000fe40005781670 */
[----:B------:R-:W-:-:S04]  /*18c80*/  @!P6 IADD3 R58, P1, R8, UR41, RZ ;  /* 0x00000029083aec10 */ /* 0x000fc8000ff3e0ff */
[----:B------:R-:W-:Y:S02]  /*18c90*/  @!P6 IADD3.X R59, R9, UR40, RZ, P1, !PT ;  /* 0x00000028093bec10 */ /* 0x000fe40008ffe4ff */
[----:B--2---:R-:W-:-:S05]  /*18ca0*/  @!P6 PRMT R57, R16, 0x8880, RZ ;  /* 0x000088801039e816 */ /* 0x004fca00000000ff */
[----:B------:R-:W-:-:S04]  /*18cb0*/  @!P6 IMAD R2, R57, R18, RZ ;  /* 0x000000123902e224 */ /* 0x000fc800078e02ff */
[----:B------:R-:W-:-:S05]  /*18cc0*/  @!P6 IMAD R67, R67, R17, R2 ;  /* 0x000000114343e224 */ /* 0x000fca00078e0202 */
[----:B------:R-:W-:Y:S04]  /*18cd0*/  @!P6 STG.E.U8 desc[UR50][R58.64+0x91], R67 ;  /* 0x000091433a00e986 */ /* 0x000fe8000c101132 */
[----:B------:R-:W2:Y:S01]  /*18ce0*/  @!P4 LDG.E.U8 R16, desc[UR50][R236.64+0x98] ;  /* 0x00009832ec10c981 */ /* 0x000ea2000c1e1100 */
[----:B------:R-:W-:Y:S02]  /*18cf0*/  ISETP.LT.OR P5, PT, R0, 0x9a, !P2 ;  /* 0x0000009a0000780c */ /* 0x000fe400057a1670 */
[----:B--2---:R-:W-:-:S05]  /*18d00*/  @!P4 PRMT R57, R16, 0x8880, RZ ;  /* 0x000088801039c816 */ /* 0x004fca00000000ff */
[----:B------:R-:W-:-:S04]  /*18d10*/  @!P4 IMAD R2, R57, R18, RZ ;  /* 0x000000123902c224 */ /* 0x000fc800078e02ff */
[----:B0-----:R-:W-:-:S05]  /*18d20*/  @!P4 IMAD R3, R68, R17, R2 ;  /* 0x000000114403c224 */ /* 0x001fca00078e0202 */
        /* <DEDUP_REMOVED lines=8> */
[----:B------:R-:W-:Y:S02]  /*18db0*/  ISETP.LT.OR P3, PT, R0, 0x9a, !P3 ;  /* 0x0000009a0000780c */ /* 0x000fe40005f61670 */
[----:B------:R-:W-:Y:S02]  /*18dc0*/  @!P4 IADD3 R10, P5, R8, UR41, RZ ;  /* 0x00000029080acc10 */ /* 0x000fe4000ffbe0ff */
[----:B---3--:R-:W-:-:S05]  /*18dd0*/  @!P4 PRMT R11, R16, 0x8880, RZ ;  /* 0x00008880100bc816 */ /* 0x008fca00000000ff */
[----:B------:R-:W-:Y:S01]  /*18de0*/  @!P4 IMAD R2, R11, R18, RZ ;  /* 0x000000120b02c224 */ /* 0x000fe200078e02ff */
[----:B------:R-:W-:-:S03]  /*18df0*/  @!P4 IADD3.X R11, R9, UR40, RZ, P5, !PT ;  /* 0x00000028090bcc10 */ /* 0x000fc6000affe4ff */
[----:B0-----:R-:W-:-:S05]  /*18e00*/  @!P4 IMAD R3, R70, R17, R2 ;  /* 0x000000114603c224 */ /* 0x001fca00078e0202 */
[----:B------:R0:W-:Y:S04]  /*18e10*/  @!P4 STG.E.U8 desc[UR50][R10.64+0x98], R3 ;  /* 0x000098030a00c986 */ /* 0x0001e8000c101132 */
[----:B------:R-:W3:Y:S01]  /*18e20*/  @!P3 LDG.E.U8 R16, desc[UR50][R234.64+0x99] ;  /* 0x00009932ea10b981 */ /* 0x000ee2000c1e1100 */
[----:B------:R-:W-:-:S04]  /*18e30*/  LOP3.LUT P6, RZ, R19, 0x4, RZ, 0xc0, !PT ;  /* 0x0000000413ff7812 */ /* 0x000fc800078cc0ff */
[----:B------:R-:W-:Y:S02]  /*18e40*/  ISETP.LT.OR P4, PT, R0, 0x81, !P6 ;  /* 0x000000810000780c */ /* 0x000fe40007781670 */
[----:B--2---:R-:W-:-:S04]  /*18e50*/  @!P3 IADD3 R8, P5, R8, UR41, RZ ;  /* 0x000000290808bc10 */ /* 0x004fc8000ffbe0ff */
[----:B------:R-:W-:Y:S02]  /*18e60*/  @!P3 IADD3.X R9, R9, UR40, RZ, P5, !PT ;  /* 0x000000280909bc10 */ /* 0x000fe4000affe4ff */
[----:B---3--:R-:W-:-:S05]  /*18e70*/  @!P3 PRMT R57, R16, 0x8880, RZ ;  /* 0x000088801039b816 */ /* 0x008fca00000000ff */
[----:B------:R-:W-:-:S04]  /*18e80*/  @!P3 IMAD R2, R57, R18, RZ ;  /* 0x000000123902b224 */ /* 0x000fc800078e02ff */
[----:B------:R-:W-:-:S05]  /*18e90*/  @!P3 IMAD R71, R71, R17, R2 ;  /* 0x000000114747b224 */ /* 0x000fca00078e0202 */
[----:B------:R2:W-:Y:S04]  /*18ea0*/  @!P3 STG.E.U8 desc[UR50][R8.64+0x99], R71 ;  /* 0x000099470800b986 */ /* 0x0005e8000c101132 */
[----:B------:R-:W0:Y:S01]  /*18eb0*/  @!P4 LDG.E.U8 R16, desc[UR50][R14.64+0x80] ;  /* 0x000080320e10c981 */ /* 0x000e22000c1e1100 */
[----:B------:R-:W-:Y:S02]  /*18ec0*/  ISETP.LT.OR P3, PT, R0, 0x82, !P6 ;  /* 0x000000820000780c */ /* 0x000fe40007761670 */
[----:B0-----:R-:W-:-:S05]  /*18ed0*/  @!P4 PRMT R3, R16, 0x8880, RZ ;  /* 0x000088801003c816 */ /* 0x001fca00000000ff */
[----:B------:R-:W-:-:S04]  /*18ee0*/  @!P4 IMAD R2, R3, R18, RZ ;  /* 0x000000120302c224 */ /* 0x000fc800078e02ff */
[----:B------:R-:W-:-:S05]  /*18ef0*/  @!P4 IMAD R3, R40, R17, R2 ;  /* 0x000000112803c224 */ /* 0x000fca00078e0202 */
[----:B------:R0:W-:Y:S04]  /*18f00*/  @!P4 STG.E.U8 desc[UR50][R4.64+0x80], R3 ;  /* 0x000080030400c986 */ /* 0x0001e8000c101132 */
[----:B------:R-:W3:Y:S01]  /*18f10*/  @!P3 LDG.E.U8 R16, desc[UR50][R14.64+0x81] ;  /* 0x000081320e10b981 */ /* 0x000ee2000c1e1100 */
[----:B------:R-:W-:-:S04]  /*18f20*/  ISETP.NE.AND P2, PT, R108, RZ, PT ;  /* 0x000000ff6c00720c */ /* 0x000fc80003f45270 */
[----:B------:R-:W-:Y:S02]  /*18f30*/  ISETP.LT.OR P4, PT, R0, 0x81, !P2 ;  /* 0x000000810000780c */ /* 0x000fe40005781670 */
[----:B---3--:R-:W-:-:S05]  /*18f40*/  @!P3 PRMT R11, R16, 0x8880, RZ ;  /* 0x00008880100bb816 */ /* 0x008fca00000000ff */
[----:B------:R-:W-:-:S04]  /*18f50*/  @!P3 IMAD R2, R11, R18, RZ ;  /* 0x000000120b02b224 */ /* 0x000fc800078e02ff */
[----:B------:R-:W-:-:S05]  /*18f60*/  @!P3 IMAD R41, R41, R17, R2 ;  /* 0x000000112929b224 */ /* 0x000fca00078e0202 */
[----:B------:R-:W-:Y:S04]  /*18f70*/  @!P3 STG.E.U8 desc[UR50][R4.64+0x81], R41 ;  /* 0x000081290400b986 */ /* 0x000fe8000c101132 */
[----:B------:R-:W3:Y:S01]  /*18f80*/  @!P4 LDG.E.U8 R16, desc[UR50][R232.64+0x80] ;  /* 0x00008032e810c981 */ /* 0x000ee2000c1e1100 */
[----:B------:R-:W-:Y:S02]  /*18f90*/  ISETP.LT.OR P3, PT, R0, 0x82, !P2 ;  /* 0x000000820000780c */ /* 0x000fe40005761670 */
[----:B--2---:R-:W-:Y:S02]  /*18fa0*/  @!P4 IADD3 R8, P5, R4, UR41, RZ ;  /* 0x000000290408cc10 */ /* 0x004fe4000ffbe0ff */
[----:B---3--:R-:W-:-:S05]  /*18fb0*/  @!P4 PRMT R9, R16, 0x8880, RZ ;  /* 0x000088801009c816 */ /* 0x008fca00000000ff */
[----:B------:R-:W-:Y:S01]  /*18fc0*/  @!P4 IMAD R2, R9, R18, RZ ;  /* 0x000000120902c224 */ /* 0x000fe200078e02ff */
[----:B------:R-:W-:-:S03]  /*18fd0*/  @!P4 IADD3.X R9, R5, UR40, RZ, P5, !PT ;  /* 0x000000280509cc10 */ /* 0x000fc6000affe4ff */
[----:B0-----:R-:W-:-:S05]  /*18fe0*/  @!P4 IMAD R3, R42, R17, R2 ;  /* 0x000000112a03c224 */ /* 0x001fca00078e0202 */
[----:B------:R0:W-:Y:S04]  /*18ff0*/  @!P4 STG.E.U8 desc[UR50][R8.64+0x80], R3 ;  /* 0x000080030800c986 */ /* 0x0001e8000c101132 */
[----:B------:R-:W2:Y:S01]  /*19000*/  @!P3 LDG.E.U8 R16, desc[UR50][R232.64+0x81] ;  /* 0x00008132e810b981 */ /* 0x000ea2000c1e1100 */
[----:B------:R-:W-:Y:S02]  /*19010*/  ISETP.LT.OR P4, PT, R0, 0x89, !P6 ;  /* 0x000000890000780c */ /* 0x000fe40007781670 */
[----:B------:R-:W-:Y:S02]  /*19020*/  @!P3 IADD3 R10, P5, R4, UR41, RZ ;  /* 0x00000029040abc10 */ /* 0x000fe4000ffbe0ff */
[----:B--2---:R-:W-:-:S05]  /*19030*/  @!P3 PRMT R11, R16, 0x8880, RZ ;  /* 0x00008880100bb816 */ /* 0x004fca00000000ff */
[----:B------:R-:W-:Y:S01]  /*19040*/  @!P3 IMAD R2, R11, R18, RZ ;  /* 0x000000120b02b224 */ /* 0x000fe200078e02ff */
[----:B------:R-:W-:-:S03]  /*19050*/  @!P3 IADD3.X R11, R5, UR40, RZ, P5, !PT ;  /* 0x00000028050bbc10 */ /* 0x000fc6000affe4ff */
        /* <DEDUP_REMOVED lines=16> */
[----:B------:R-:W-:Y:S02]  /*19160*/  @!P4 IADD3 R8, P5, R4, UR41, RZ ;  /* 0x000000290408cc10 */ /* 0x000fe4000ffbe0ff */
[----:B--2---:R-:W-:-:S05]  /*19170*/  @!P4 PRMT R9, R16, 0x8880, RZ ;  /* 0x000088801009c816 */ /* 0x004fca00000000ff */
        /* <DEDUP_REMOVED lines=59> */
[----:B------:R-:W-:Y:S04]  /*19530*/  @!P4 STG.E.U8 desc[UR50][R8.64+0x98], R3 ;  /* 0x000098030800c986 */ /* 0x000fe8000c101132 */
[----:B------:R-:W3:Y:S01]  /*19540*/  @!P2 LDG.E.U8 R16, desc[UR50][R232.64+0x99] ;  /* 0x00009932e810a981 */ /* 0x000ee2000c1e1100 */
[----:B------:R-:W-:-:S04]  /*19550*/  ISETP.NE.AND P1, PT, R92, RZ, PT ;  /* 0x000000ff5c00720c */ /* 0x000fc80003f25270 */
[----:B------:R-:W-:Y:S02]  /*19560*/  ISETP.LT.OR P3, PT, R0, 0x81, !P1 ;  /* 0x000000810000780c */ /* 0x000fe40004f61670 */
[----:B--2---:R-:W-:-:S04]  /*19570*/  @!P2 IADD3 R4, P4, R4, UR41, RZ ;  /* 0x000000290404ac10 */ /* 0x004fc8000ff9e0ff */
[----:B------:R-:W-:Y:S02]  /*19580*/  @!P2 IADD3.X R5, R5, UR40, RZ, P4, !PT ;  /* 0x000000280505ac10 */ /* 0x000fe4000a7fe4ff */
[----:B---3--:R-:W-:-:S05]  /*19590*/  @!P2 PRMT R11, R16, 0x8880, RZ ;  /* 0x00008880100ba816 */ /* 0x008fca00000000ff */
[----:B------:R-:W-:-:S04]  /*195a0*/  @!P2 IMAD R2, R11, R18, RZ ;  /* 0x000000120b02a224 */ /* 0x000fc800078e02ff */
[----:B------:R-:W-:-:S05]  /*195b0*/  @!P2 IMAD R55, R55, R17, R2 ;  /* 0x000000113737a224 */ /* 0x000fca00078e0202 */
[----:B------:R0:W-:Y:S04]  /*195c0*/  @!P2 STG.E.U8 desc[UR50][R4.64+0x99], R55 ;  /* 0x000099370400a986 */ /* 0x0001e8000c101132 */
[----:B------:R-:W2:Y:S01]  /*195d0*/  @!P3 LDG.E.U8 R16, desc[UR50][R12.64+0x80] ;  /* 0x000080320c10b981 */ /* 0x000ea2000c1e1100 */
[----:B------:R-:W-:Y:S01]  /*195e0*/  ISETP.LT.OR P2, PT, R0, 0x82, !P1 ;  /* 0x000000820000780c */ /* 0x000fe20004f41670 */
[----:B0-----:R-:W-:Y:S02]  /*195f0*/  @!P3 IMAD.MOV.U32 R4, RZ, RZ, R6 ;  /* 0x000000ffff04b224 */ /* 0x001fe400078e0006 */
[----:B------:R-:W-:Y:S01]  /*19600*/  @!P3 IMAD.MOV.U32 R5, RZ, RZ, R23 ;  /* 0x000000ffff05b224 */ /* 0x000fe200078e0017 */
[----:B--2---:R-:W-:-:S05]  /*19610*/  @!P3 PRMT R3, R16, 0x8880, RZ ;  /* 0x000088801003b816 */ /* 0x004fca00000000ff */
        /* <DEDUP_REMOVED lines=12> */
[----:B------:R-:W-:Y:S02]  /*196e0*/  ISETP.LT.OR P2, PT, R0, 0x82, !P0 ;  /* 0x000000820000780c */ /* 0x000fe40004741670 */
[----:B--2---:R-:W-:-:S05]  /*196f0*/  @!P3 PRMT R8, R16, 0x8880, RZ ;  /* 0x000088801008b816 */ /* 0x004fca00000000ff */
[----:B------:R-:W-:Y:S01]  /*19700*/  @!P3 IMAD.MOV.U32 R3, RZ, RZ, R8 ;  /* 0x000000ffff03b224 */ /* 0x000fe200078e0008 */
[----:B------:R-:W-:-:S03]  /*19710*/  @!P3 IADD3 R8, P4, R6, UR41, RZ ;  /* 0x000000290608bc10 */ /* 0x000fc6000ff9e0ff */
[----:B------:R-:W-:Y:S01]  /*19720*/  @!P3 IMAD R2, R3, R18, RZ ;  /* 0x000000120302b224 */ /* 0x000fe200078e02ff */
[----:B------:R-:W-:-:S03]  /*19730*/  @!P3 IADD3.X R9, R23, UR40, RZ, P4, !PT ;  /* 0x000000281709bc10 */ /* 0x000fc6000a7fe4ff */
[----:B------:R-:W-:-:S05]  /*19740*/  @!P3 IMAD R3, R26, R17, R2 ;  /* 0x000000111a03b224 */ /* 0x000fca00078e0202 */
[----:B------:R-:W-:Y:S04]  /*19750*/  @!P3 STG.E.U8 desc[UR50][R8.64+0x80], R3 ;  /* 0x000080030800b986 */ /* 0x000fe8000c101132 */
[----:B------:R-:W2:Y:S01]  /*19760*/  @!P2 LDG.E.U8 R16, desc[UR50][R20.64+0x81] ;  /* 0x000081321410a981 */ /* 0x000ea2000c1e1100 */
[----:B------:R-:W-:Y:S02]  /*19770*/  ISETP.LT.OR P3, PT, R0, 0x89, !P1 ;  /* 0x000000890000780c */ /* 0x000fe40004f61670 */
[----:B0-----:R-:W-:Y:S02]  /*19780*/  @!P2 IADD3 R4, P4, R6, UR41, RZ ;  /* 0x000000290604ac10 */ /* 0x001fe4000ff9e0ff */
[----:B--2---:R-:W-:-:S05]  /*19790*/  @!P2 PRMT R5, R16, 0x8880, RZ ;  /* 0x000088801005a816 */ /* 0x004fca00000000ff */
[----:B------:R-:W-:Y:S01]  /*197a0*/  @!P2 IMAD R2, R5, R18, RZ ;  /* 0x000000120502a224 */ /* 0x000fe200078e02ff */
[----:B------:R-:W-:-:S03]  /*197b0*/  @!P2 IADD3.X R5, R23, UR40, RZ, P4, !PT ;  /* 0x000000281705ac10 */ /* 0x000fc6000a7fe4ff */
        /* <DEDUP_REMOVED lines=45> */
[----:B0-----:R-:W-:Y:S01]  /*19a90*/  @!P2 MOV R4, R6 ;  /* 0x000000060004a202 */ /* 0x001fe20000000f00 */
        /* <DEDUP_REMOVED lines=45> */
[----:B----4-:R-:W-:-:S05]  /*19d70*/  @!P2 IMAD R3, R38, R17, R2 ;  /* 0x000000112603a224 */ /* 0x010fca00078e0202 */
[----:B------:R2:W-:Y:S04]  /*19d80*/  @!P2 STG.E.U8 desc[UR50][R8.64+0x98], R3 ;  /* 0x000098030800a986 */ /* 0x0005e8000c101132 */
[----:B------:R-:W0:Y:S02]  /*19d90*/  @!P0 LDG.E.U8 R16, desc[UR50][R20.64+0x99] ;  /* 0x0000993214108981 */ /* 0x000e24000c1e1100 */
[----:B0-----:R-:W-:-:S05]  /*19da0*/  @!P0 PRMT R5, R16, 0x8880, RZ ;  /* 0x0000888010058816 */ /* 0x001fca00000000ff */
[----:B------:R-:W-:-:S04]  /*19db0*/  @!P0 IMAD R2, R5, R18, RZ ;  /* 0x0000001205028224 */ /* 0x000fc800078e02ff */
[----:B------:R-:W-:Y:S01]  /*19dc0*/  IMAD R39, R39, R17, R2 ;  /* 0x0000001127277224 */ /* 0x000fe200078e0202 */
[----:B--2---:R-:W-:Y:S06]  /*19dd0*/  @P0 BRA `(.L_x_196) ;  /* 0x0000005c009c0947 */ /* 0x004fec0003800000 */
[----:B------:R-:W-:-:S04]  /*19de0*/  IADD3 R6, P0, R6, UR41, RZ ;  /* 0x0000002906067c10 */ /* 0x000fc8000ff1e0ff */
[----:B------:R-:W-:-:S05]  /*19df0*/  IADD3.X R7, R23, UR40, RZ, P0, !PT ;  /* 0x0000002817077c10 */ /* 0x000fca00087fe4ff */
[----:B------:R0:W-:Y:S01]  /*19e00*/  STG.E.U8 desc[UR50][R6.64+0x99], R39 ;  /* 0x0000992706007986 */ /* 0x0001e2000c101132 */
[----:B------:R-:W-:Y:S05]  /*19e10*/  BRA `(.L_x_196) ;  /* 0x0000005c008c7947 */ /* 0x000fea0003800000 */
.L_x_33:
[----:B------:R-:W2:Y:S01]  /*19e20*/  LDL.LU R2, [R1+0x180] ;  /* 0x0001800001027983 */ /* 0x000ea20000300800 */
[----:B------:R-:W-:-:S03]  /*19e30*/  ULDC.64 UR4, c[0x0][0x5c0] ;  /* 0x0001700000047ab9 */ /* 0x000fc60000000a00 */
[----:B------:R-:W3:Y:S04]  /*19e40*/  LDL.LU R3, [R1+0x184] ;  /* 0x0001840001037983 */ /* 0x000ee80000300800 */
[----:B------:R-:W4:Y:S04]  /*19e50*/  LDL.LU R235, [R1+0x18c] ;  /* 0x00018c0001eb7983 */ /* 0x000f280000300800 */
[----:B------:R-:W5:Y:S04]  /*19e60*/  LDL.LU R234, [R1+0x190] ;  /* 0x0001900001ea7983 */ /* 0x000f680000300800 */
        /* <DEDUP_REMOVED lines=11> */
[----:B------:R-:W5:Y:S01]  /*19f20*/  LDL.LU R8, [R1+0x148] ;  /* 0x0001480001087983 */ /* 0x000f620000300800 */
[----:B------:R-:W-:-:S02]  /*19f30*/  ISETP.GE.AND P5, PT, R22, 0x1, PT ;  /* 0x000000011600780c */ /* 0x000fc40003fa6270 */
[----:B------:R-:W-:Y:S01]  /*19f40*/  IADD3 R6, P1, R4, UR4, RZ ;  /* 0x0000000404067c10 */ /* 0x000fe2000ff3e0ff */
[----:B------:R-:W4:Y:S01]  /*19f50*/  LDL.LU R5, [R1+0x188] ;  /* 0x0001880001057983 */ /* 0x000f220000300800 */
[----:B------:R-:W-:Y:S02]  /*19f60*/  ISETP.LT.OR P0, PT, R0, 0x1, !P5 ;  /* 0x000000010000780c */ /* 0x000fe40006f01670 */
[----:B------:R-:W-:Y:S02]  /*19f70*/  IADD3.X R7, R11, UR5, RZ, P1, !PT ;  /* 0x000000050b077c10 */ /* 0x000fe40008ffe4ff */
[----:B------:R-:W-:Y:S01]  /*19f80*/  ISETP.GE.AND P4, PT, R22, 0x9, PT ;  /* 0x000000091600780c */ /* 0x000fe20003f86270 */
[----:B------:R-:W5:Y:S03]  /*19f90*/  LDL.LU R11, [R1+0x154] ;  /* 0x00015400010b7983 */ /* 0x000f660000300800 */
[----:B------:R-:W-:-:S05]  /*19fa0*/  ISETP.LT.OR P2, PT, R0, 0x9, !P4 ;  /* 0x000000090000780c */ /* 0x000fca0006741670 */
[----:B--2---:R-:W-:-:S05]  /*19fb0*/  @!P0 IMAD R2, R2, R17, RZ ;  /* 0x0000001102028224 */ /* 0x004fca00078e02ff */
[----:B------:R3:W-:Y:S01]  /*19fc0*/  @!P0 STG.E.U8 desc[UR50][R6.64], R2 ;  /* 0x0000000206008986 */ /* 0x0007e2000c101132 */
[----:B------:R-:W-:-:S13]  /*19fd0*/  ISETP.LT.OR P0, PT, R0, 0x2, !P5 ;  /* 0x000000020000780c */ /* 0x000fda0006f01670 */
[----:B---3--:R-:W-:-:S05]  /*19fe0*/  @!P0 IMAD R2, R3, R17, RZ ;  /* 0x0000001103028224 */ /* 0x008fca00078e02ff */
[----:B------:R1:W-:Y:S01]  /*19ff0*/  @!P0 STG.E.U8 desc[UR50][R6.64+0x1], R2 ;  /* 0x0000010206008986 */ /* 0x0003e2000c101132 */
[----:B------:R-:W-:-:S13]  /*1a000*/  ISETP.LT.OR P0, PT, R0, 0x1, !P4 ;  /* 0x000000010000780c */ /* 0x000fda0006701670 */
[----:B-1----:R-:W-:-:S04]  /*1a010*/  @!P0 IADD3 R2, P1, R6, UR41, RZ ;  /* 0x0000002906028c10 */ /* 0x002fc8000ff3e0ff */
[----:B------:R-:W-:Y:S01]  /*1a020*/  @!P0 IADD3.X R3, R7, UR40, RZ, P1, !PT ;  /* 0x0000002807038c10 */ /* 0x000fe20008ffe4ff */
[----:B----4-:R-:W-:-:S05]  /*1a030*/  @!P0 IMAD R4, R5, R17, RZ ;  /* 0x0000001105048224 */ /* 0x010fca00078e02ff */
[----:B------:R1:W-:Y:S01]  /*1a040*/  @!P0 STG.E.U8 desc[UR50][R2.64], R4 ;  /* 0x0000000402008986 */ /* 0x0003e2000c101132 */
[----:B------:R-:W-:-:S13]  /*1a050*/  ISETP.LT.OR P0, PT, R0, 0x2, !P4 ;  /* 0x000000020000780c */ /* 0x000fda0006701670 */
[----:B-1----:R-:W-:Y:S01]  /*1a060*/  @!P0 IADD3 R2, P1, R6, UR41, RZ ;  /* 0x0000002906028c10 */ /* 0x002fe2000ff3e0ff */
[----:B------:R-:W-:Y:S02]  /*1a070*/  @!P0 IMAD R4, R235, R17, RZ ;  /* 0x00000011eb048224 */ /* 0x000fe400078e02ff */
[----:B------:R-:W2:Y:S01]  /*1a080*/  LDL.LU R235, [R1+0x158] ;  /* 0x0001580001eb7983 */ /* 0x000ea20000300800 */
[----:B------:R-:W-:Y:S02]  /*1a090*/  @!P0 IADD3.X R3, R7, UR40, RZ, P1, !PT ;  /* 0x0000002807038c10 */ /* 0x000fe40008ffe4ff */
[----:B------:R-:W-:-:S03]  /*1a0a0*/  ISETP.LT.OR P1, PT, R0, 0xa, !P5 ;  /* 0x0000000a0000780c */ /* 0x000fc60006f21670 */
[----:B------:R5:W-:Y:S01]  /*1a0b0*/  @!P0 STG.E.U8 desc[UR50][R2.64+0x1], R4 ;  /* 0x0000010402008986 */ /* 0x000be2000c101132 */
[----:B------:R-:W-:-:S09]  /*1a0c0*/  ISETP.LT.OR P0, PT, R0, 0x9, !P5 ;  /* 0x000000090000780c */ /* 0x000fd20006f01670 */
[----:B-----5:R-:W-:-:S04]  /*1a0d0*/  @!P1 IMAD R2, R233, R17, RZ ;  /* 0x00000011e9029224 */ /* 0x020fc800078e02ff */
[-C--:B------:R-:W-:Y:S02]  /*1a0e0*/  @!P0 IMAD R3, R234, R17.reuse, RZ ;  /* 0x00000011ea038224 */ /* 0x080fe400078e02ff */
[----:B------:R-:W-:Y:S01]  /*1a0f0*/  @!P2 IMAD R4, R232, R17, RZ ;  /* 0x00000011e804a224 */ /* 0x000fe200078e02ff */
[----:B------:R1:W-:Y:S04]  /*1a100*/  @!P1 STG.E.U8 desc[UR50][R6.64+0x9], R2 ;  /* 0x0000090206009986 */ /* 0x0003e8000c101132 */
[----:B------:R3:W-:Y:S01]  /*1a110*/  @!P0 STG.E.U8 desc[UR50][R6.64+0x8], R3 ;  /* 0x0000080306008986 */ /* 0x0007e2000c101132 */
[----:B------:R-:W-:-:S03]  /*1a120*/  ISETP.LT.OR P0, PT, R0, 0xa, !P4 ;  /* 0x0000000a0000780c */ /* 0x000fc60006701670 */
[----:B------:R-:W4:Y:S01]  /*1a130*/  LDL.LU R234, [R1+0x15c] ;  /* 0x00015c0001ea7983 */ /* 0x000f220000300800 */
[----:B-1----:R-:W-:-:S03]  /*1a140*/  @!P2 IADD3 R2, P1, R6, UR41, RZ ;  /* 0x000000290602ac10 */ /* 0x002fc6000ff3e0ff */
[----:B------:R-:W5:Y:S01]  /*1a150*/  LDL.LU R233, [R1+0x160] ;  /* 0x0001600001e97983 */ /* 0x000f620000300800 */
[----:B---3--:R-:W-:-:S03]  /*1a160*/  @!P2 IADD3.X R3, R7, UR40, RZ, P1, !PT ;  /* 0x000000280703ac10 */ /* 0x008fc60008ffe4ff */
[----:B------:R-:W3:Y:S04]  /*1a170*/  LDL.LU R232, [R1+0x164] ;  /* 0x0001640001e87983 */ /* 0x000ee80000300800 */
[----:B------:R1:W-:Y:S01]  /*1a180*/  @!P2 STG.E.U8 desc[UR50][R2.64+0x8], R4 ;  /* 0x000008040200a986 */ /* 0x0003e2000c101132 */
[----:B------:R-:W-:Y:S02]  /*1a190*/  ISETP.LT.OR P2, PT, R0, 0x11, !P4 ;  /* 0x000000110000780c */ /* 0x000fe40006741670 */
[----:B-1----:R-:W-:Y:S01]  /*1a1a0*/  @!P0 IADD3 R2, P1, R6, UR41, RZ ;  /* 0x0000002906028c10 */ /* 0x002fe2000ff3e0ff */
[----:B------:R-:W-:Y:S02]  /*1a1b0*/  @!P0 IMAD R4, R23, R17, RZ ;  /* 0x0000001117048224 */ /* 0x000fe400078e02ff */
[----:B------:R-:W5:Y:S01]  /*1a1c0*/  LDL.LU R23, [R1+0x168] ;  /* 0x0001680001177983 */ /* 0x000f620000300800 */
[----:B------:R-:W-:-:S02]  /*1a1d0*/  @!P0 IADD3.X R3, R7, UR40, RZ, P1, !PT ;  /* 0x0000002807038c10 */ /* 0x000fc40008ffe4ff */
[----:B------:R-:W-:-:S03]  /*1a1e0*/  ISETP.LT.OR P1, PT, R0, 0x12, !P5 ;  /* 0x000000120000780c */ /* 0x000fc60006f21670 */
[----:B------:R1:W-:Y:S01]  /*1a1f0*/  @!P0 STG.E.U8 desc[UR50][R2.64+0x9], R4 ;  /* 0x0000090402008986 */ /* 0x0003e2000c101132 */
[----:B------:R-:W-:-:S09]  /*1a200*/  ISETP.LT.OR P0, PT, R0, 0x11, !P5 ;  /* 0x000000110000780c */ /* 0x000fd20006f01670 */
[----:B-1----:R-:W-:-:S04]  /*1a210*/  @!P1 IMAD R2, R20, R17, RZ ;  /* 0x0000001114029224 */ /* 0x002fc800078e02ff */
[-C--:B------:R-:W-:Y:S02]  /*1a220*/  @!P0 IMAD R3, R21, R17.reuse, RZ ;  /* 0x0000001115038224 */ /* 0x080fe400078e02ff */
[----:B------:R-:W-:Y:S01]  /*1a230*/  @!P2 IMAD R4, R15, R17, RZ ;  /* 0x000000110f04a224 */ /* 0x000fe200078e02ff */
[----:B------:R1:W-:Y:S04]  /*1a240*/  @!P1 STG.E.U8 desc[UR50][R6.64+0x11], R2 ;  /* 0x0000110206009986 */ /* 0x0003e8000c101132 */
[----:B------:R0:W-:Y:S01]  /*1a250*/  @!P0 STG.E.U8 desc[UR50][R6.64+0x10], R3 ;  /* 0x0000100306008986 */ /* 0x0001e2000c101132 */
[----:B------:R-:W-:-:S03]  /*1a260*/  ISETP.LT.OR P0, PT, R0, 0x12, !P4 ;  /* 0x000000120000780c */ /* 0x000fc60006701670 */
[----:B------:R-:W5:Y:S01]  /*1a270*/  LDL.LU R15, [R1+0x16c] ;  /* 0x00016c00010f7983 */ /* 0x000f620000300800 */
[----:B-1----:R-:W-:-:S04]  /*1a280*/  @!P2 IADD3 R2, P1, R6, UR41, RZ ;  /* 0x000000290602ac10 */ /* 0x002fc8000ff3e0ff */
[----:B0-----:R-:W-:Y:S02]  /*1a290*/  @!P2 IADD3.X R3, R7, UR40, RZ, P1, !PT ;  /* 0x000000280703ac10 */ /* 0x001fe40008ffe4ff */
[----:B------:R-:W-:-:S03]  /*1a2a0*/  ISETP.LT.OR P1, PT, R0, 0x19, !P5 ;  /* 0x000000190000780c */ /* 0x000fc60006f21670 */
[----:B------:R0:W-:Y:S01]  /*1a2b0*/  @!P2 STG.E.U8 desc[UR50][R2.64+0x10], R4 ;  /* 0x000010040200a986 */ /* 0x0001e2000c101132 */
[----:B------:R-:W-:Y:S02]  /*1a2c0*/  ISETP.LT.OR P2, PT, R0, 0x1a, !P5 ;  /* 0x0000001a0000780c */ /* 0x000fe40006f41670 */
[----:B0-----:R-:W-:Y:S01]  /*1a2d0*/  @!P0 IADD3 R2, P3, R6, UR41, RZ ;  /* 0x0000002906028c10 */ /* 0x001fe2000ff7e0ff */
[----:B------:R-:W-:Y:S02]  /*1a2e0*/  @!P0 IMAD R4, R14, R17, RZ ;  /* 0x000000110e048224 */ /* 0x000fe400078e02ff */
[----:B------:R-:W5:Y:S01]  /*1a2f0*/  LDL.LU R14, [R1+0x170] ;  /* 0x00017000010e7983 */ /* 0x000f620000300800 */
[----:B------:R-:W-:-:S05]  /*1a300*/  @!P0 IADD3.X R3, R7, UR40, RZ, P3, !PT ;  /* 0x0000002807038c10 */ /* 0x000fca0009ffe4ff */
[----:B------:R0:W-:Y:S01]  /*1a310*/  @!P0 STG.E.U8 desc[UR50][R2.64+0x11], R4 ;  /* 0x0000110402008986 */ /* 0x0001e2000c101132 */
[----:B------:R-:W-:Y:S01]  /*1a320*/  ISETP.LT.OR P0, PT, R0, 0x19, !P4 ;  /* 0x000000190000780c */ /* 0x000fe20006701670 */
[-C--:B0-----:R-:W-:Y:S02]  /*1a330*/  @!P1 IMAD R3, R13, R17.reuse, RZ ;  /* 0x000000110d039224 */ /* 0x081fe400078e02ff */
[----:B------:R-:W-:-:S10]  /*1a340*/  @!P2 IMAD R2, R12, R17, RZ ;  /* 0x000000110c02a224 */ /* 0x000fd400078e02ff */
[----:B------:R-:W-:Y:S01]  /*1a350*/  @!P0 IMAD R4, R10, R17, RZ ;  /* 0x000000110a048224 */ /* 0x000fe200078e02ff */
[----:B------:R-:W-:Y:S01]  /*1a360*/  @!P1 STG.E.U8 desc[UR50][R6.64+0x18], R3 ;  /* 0x0000180306009986 */ /* 0x000fe2000c101132 */
[----:B------:R-:W-:-:S03]  /*1a370*/  ISETP.LT.OR P1, PT, R0, 0x1a, !P4 ;  /* 0x0000001a0000780c */ /* 0x000fc60006721670 */
[----:B------:R0:W-:Y:S02]  /*1a380*/  @!P2 STG.E.U8 desc[UR50][R6.64+0x19], R2 ;  /* 0x000019020600a986 */ /* 0x0001e4000c101132 */
[----:B0-----:R-:W-:-:S04]  /*1a390*/  @!P0 IADD3 R2, P2, R6, UR41, RZ ;  /* 0x0000002906028c10 */ /* 0x001fc8000ff5e0ff */
[----:B------:R-:W-:-:S05]  /*1a3a0*/  @!P0 IADD3.X R3, R7, UR40, RZ, P2, !PT ;  /* 0x0000002807038c10 */ /* 0x000fca00097fe4ff */
[----:B------:R0:W-:Y:S02]  /*1a3b0*/  @!P0 STG.E.U8 desc[UR50][R2.64+0x18], R4 ;  /* 0x0000180402008986 */ /* 0x0001e4000c101132 */
[----:B0-----:R-:W-:Y:S01]  /*1a3c0*/  @!P1 IADD3 R2, P0, R6, UR41, RZ ;  /* 0x0000002906029c10 */ /* 0x001fe2000ff1e0ff */
[----:B------:R-:W-:Y:S02]  /*1a3d0*/  @!P1 IMAD R4, R9, R17, RZ ;  /* 0x0000001109049224 */ /* 0x000fe400078e02ff */
[----:B------:R-:W5:Y:S01]  /*1a3e0*/  LDL.LU R9, [R1+0x174] ;  /* 0x0001740001097983 */ /* 0x000f620000300800 */
[----:B------:R-:W-:-:S03]  /*1a3f0*/  @!P1 IADD3.X R3, R7, UR40, RZ, P0, !PT ;  /* 0x0000002807039c10 */ /* 0x000fc600087fe4ff */
[----:B------:R-:W5:Y:S04]  /*1a400*/  LDL.LU R13, [R1+0x178] ;  /* 0x00017800010d7983 */ /* 0x000f680000300800 */
[----:B------:R-:W5:Y:S04]  /*1a410*/  LDL.LU R12, [R1+0x17c] ;  /* 0x00017c00010c7983 */ /* 0x000f680000300800 */
[----:B------:R-:W5:Y:S04]  /*1a420*/  LDL.LU R21, [R1+0x100] ;  /* 0x0001000001157983 */ /* 0x000f680000300800 */
[----:B------:R-:W5:Y:S04]  /*1a430*/  LDL.LU R10, [R1+0x104] ;  /* 0x00010400010a7983 */ /* 0x000f680000300800 */
[----:B------:R-:W5:Y:S04]  /*1a440*/  LDL.LU R20, [R1+0x108] ;  /* 0x0001080001147983 */ /* 0x000f680000300800 */
[----:B------:R0:W-:Y:S04]  /*1a450*/  @!P1 STG.E.U8 desc[UR50][R2.64+0x19], R4 ;  /* 0x0000190402009986 */ /* 0x0001e8000c101132 */
[----:B0-----:R-:W2:Y:S04]  /*1a460*/  LDL.LU R3, [R1+0x140] ;  /* 0x0001400001037983 */ /* 0x001ea80000300800 */
[----:B------:R-:W4:Y:S01]  /*1a470*/  LDL.LU R2, [R1+0x144] ;  /* 0x0001440001027983 */ /* 0x000f220000300800 */
[----:B------:R-:W-:-:S02]  /*1a480*/  ISETP.GE.AND P6, PT, R22, 0x81, PT ;  /* 0x000000811600780c */ /* 0x000fc40003fc6270 */
[----:B------:R-:W-:Y:S02]  /*1a490*/  IADD3 R4, P0, R6, UR39, RZ ;  /* 0x0000002706047c10 */ /* 0x000fe4000ff1e0ff */
[----:B------:R-:W-:Y:S02]  /*1a4a0*/  ISETP.LT.OR P2, PT, R0, 0x2, !P6 ;  /* 0x000000020000780c */ /* 0x000fe40007741670 */
[----:B------:R-:W-:Y:S02]  /*1a4b0*/  ISETP.GE.AND P5, PT, R22, 0x89, PT ;  /* 0x000000891600780c */ /* 0x000fe40003fa6270 */
[C---:B------:R-:W-:Y:S02]  /*1a4c0*/  ISETP.LT.OR P1, PT, R0.reuse, 0x1, !P6 ;  /* 0x000000010000780c */ /* 0x040fe40007721670 */
[----:B------:R-:W-:Y:S02]  /*1a4d0*/  IADD3.X R5, R7, UR38, RZ, P0, !PT ;  /* 0x0000002607057c10 */ /* 0x000fe400087fe4ff */
[----:B------:R-:W-:-:S13]  /*1a4e0*/  ISETP.LT.OR P0, PT, R0, 0x1, !P5 ;  /* 0x000000010000780c */ /* 0x000fda0006f01670 */
[-C--:B------:R-:W-:Y:S02]  /*1a4f0*/  @!P0 IMAD R8, R8, R17.reuse, RZ ;  /* 0x0000001108088224 */ /* 0x080fe400078e02ff */
[-C--:B--2---:R-:W-:Y:S02]  /*1a500*/  @!P1 IMAD R3, R3, R17.reuse, RZ ;  /* 0x0000001103039224 */ /* 0x084fe400078e02ff */
[----:B----4-:R-:W-:-:S03]  /*1a510*/  @!P2 IMAD R2, R2, R17, RZ ;  /* 0x000000110202a224 */ /* 0x010fc600078e02ff */
[----:B------:R-:W-:Y:S04]  /*1a520*/  @!P1 STG.E.U8 desc[UR50][R4.64], R3 ;  /* 0x0000000304009986 */ /* 0x000fe8000c101132 */
[----:B------:R0:W-:Y:S02]  /*1a530*/  @!P2 STG.E.U8 desc[UR50][R4.64+0x1], R2 ;  /* 0x000001020400a986 */ /* 0x0001e4000c101132 */
[----:B0-----:R-:W-:-:S04]  /*1a540*/  @!P0 IADD3 R2, P2, R4, UR41, RZ ;  /* 0x0000002904028c10 */ /* 0x001fc8000ff5e0ff */
[----:B------:R-:W-:-:S05]  /*1a550*/  @!P0 IADD3.X R3, R5, UR40, RZ, P2, !PT ;  /* 0x0000002805038c10 */ /* 0x000fca00097fe4ff */
[----:B------:R0:W-:Y:S04]  /*1a560*/  @!P0 STG.E.U8 desc[UR50][R2.64], R8 ;  /* 0x0000000802008986 */ /* 0x0001e8000c101132 */
[----:B0-----:R-:W2:Y:S01]  /*1a570*/  LDL.LU R8, [R1+0x14c] ;  /* 0x00014c0001087983 */ /* 0x001ea20000300800 */
[----:B------:R-:W-:-:S13]  /*1a580*/  ISETP.LT.OR P1, PT, R0, 0x2, !P5 ;  /* 0x000000020000780c */ /* 0x000fda0006f21670 */
[----:B------:R-:W-:-:S04]  /*1a590*/  @!P1 IADD3 R2, P2, R4, UR41, RZ ;  /* 0x0000002904029c10 */ /* 0x000fc8000ff5e0ff */
[----:B------:R-:W-:Y:S01]  /*1a5a0*/  @!P1 IADD3.X R3, R5, UR40, RZ, P2, !PT ;  /* 0x0000002805039c10 */ /* 0x000fe200097fe4ff */
[----:B--2---:R-:W-:-:S05]  /*1a5b0*/  @!P1 IMAD R8, R8, R17, RZ ;  /* 0x0000001108089224 */ /* 0x004fca00078e02ff */
[----:B------:R0:W-:Y:S04]  /*1a5c0*/  @!P1 STG.E.U8 desc[UR50][R2.64+0x1], R8 ;  /* 0x0000010802009986 */ /* 0x0001e8000c101132 */
[----:B0-----:R-:W2:Y:S01]  /*1a5d0*/  LDL.LU R3, [R1+0x150] ;  /* 0x0001500001037983 */ /* 0x001ea20000300800 */
[C---:B------:R-:W-:Y:S02]  /*1a5e0*/  ISETP.LT.OR P0, PT, R0.reuse, 0x9, !P6 ;  /* 0x000000090000780c */ /* 0x040fe40007701670 */
[C---:B------:R-:W-:Y:S02]  /*1a5f0*/  ISETP.LT.OR P2, PT, R0.reuse, 0xa, !P6 ;  /* 0x0000000a0000780c */ /* 0x040fe40007741670 */
[----:B------:R-:W-:-:S11]  /*1a600*/  ISETP.LT.OR P1, PT, R0, 0x9, !P5 ;  /* 0x000000090000780c */ /* 0x000fd60006f21670 */
[-C--:B------:R-:W-:Y:S02]  /*1a610*/  @!P2 IMAD R2, R11, R17.reuse, RZ ;  /* 0x000000110b02a224 */ /* 0x080fe400078e02ff */
[-C--:B------:R-:W-:Y:S01]  /*1a620*/  @!P1 IMAD R8, R235, R17.reuse, RZ ;  /* 0x00000011eb089224 */ /* 0x080fe200078e02ff */
[----:B------:R-:W4:Y:S04]  /*1a630*/  LDL.LU R11, [R1+0x114] ;  /* 0x00011400010b7983 */ /* 0x000f280000300800 */
[----:B------:R0:W-:Y:S02]  /*1a640*/  @!P2 STG.E.U8 desc[UR50][R4.64+0x9], R2 ;  /* 0x000009020400a986 */ /* 0x0001e4000c101132 */
[----:B0-----:R-:W-:Y:S01]  /*1a650*/  @!P1 IADD3 R2, P2, R4, UR41, RZ ;  /* 0x0000002904029c10 */ /* 0x001fe2000ff5e0ff */
[----:B--2---:R-:W-:-:S05]  /*1a660*/  @!P0 IMAD R3, R3, R17, RZ ;  /* 0x0000001103038224 */ /* 0x004fca00078e02ff */
[----:B------:R0:W-:Y:S01]  /*1a670*/  @!P0 STG.E.U8 desc[UR50][R4.64+0x8], R3 ;  /* 0x0000080304008986 */ /* 0x0001e2000c101132 */
[----:B------:R-:W-:Y:S02]  /*1a680*/  ISETP.LT.OR P0, PT, R0, 0xa, !P5 ;  /* 0x0000000a0000780c */ /* 0x000fe40006f01670 */
[----:B0-----:R-:W-:-:S05]  /*1a690*/  @!P1 IADD3.X R3, R5, UR40, RZ, P2, !PT ;  /* 0x0000002805039c10 */ /* 0x001fca00097fe4ff */
[----:B------:R0:W-:Y:S01]  /*1a6a0*/  @!P1 STG.E.U8 desc[UR50][R2.64+0x8], R8 ;  /* 0x0000080802009986 */ /* 0x0001e2000c101132 */
[----:B------:R-:W-:-:S05]  /*1a6b0*/  ISETP.LT.OR P1, PT, R0, 0x11, !P6 ;  /* 0x000000110000780c */ /* 0x000fca0007721670 */
[----:B0-----:R-:W-:-:S04]  /*1a6c0*/  @!P0 IADD3 R2, P2, R4, UR41, RZ ;  /* 0x0000002904028c10 */ /* 0x001fc8000ff5e0ff */
[----:B------:R-:W-:Y:S02]  /*1a6d0*/  @!P0 IADD3.X R3, R5, UR40, RZ, P2, !PT ;  /* 0x0000002805038c10 */ /* 0x000fe400097fe4ff */
[----:B------:R-:W-:Y:S01]  /*1a6e0*/  ISETP.LT.OR P2, PT, R0, 0x12, !P6 ;  /* 0x000000120000780c */ /* 0x000fe20007741670 */
[----:B------:R-:W-:-:S05]  /*1a6f0*/  @!P0 IMAD R8, R234, R17, RZ ;  /* 0x00000011ea088224 */ /* 0x000fca00078e02ff */
[----:B------:R3:W-:Y:S01]  /*1a700*/  @!P0 STG.E.U8 desc[UR50][R2.64+0x9], R8 ;  /* 0x0000090802008986 */ /* 0x0007e2000c101132 */
[----:B------:R-:W-:-:S06]  /*1a710*/  ISETP.LT.OR P0, PT, R0, 0x11, !P5 ;  /* 0x000000110000780c */ /* 0x000fcc0006f01670 */
[-C--:B---3--:R-:W-:Y:S02]  /*1a720*/  @!P2 IMAD R2, R232, R17.reuse, RZ ;  /* 0x00000011e802a224 */ /* 0x088fe400078e02ff */
[----:B-----5:R-:W-:-:S03]  /*1a730*/  @!P1 IMAD R3, R233, R17, RZ ;  /* 0x00000011e9039224 */ /* 0x020fc600078e02ff */
[----:B------:R0:W-:Y:S01]  /*1a740*/  @!P2 STG.E.U8 desc[UR50][R4.64+0x11], R2 ;  /* 0x000011020400a986 */ /* 0x0001e2000c101132 */
[----:B------:R-:W-:-:S03]  /*1a750*/  ISETP.LT.OR P2, PT, R0, 0x12, !P5 ;  /* 0x000000120000780c */ /* 0x000fc60006f41670 */
[----:B------:R1:W-:Y:S01]  /*1a760*/  @!P1 STG.E.U8 desc[UR50][R4.64+0x10], R3 ;  /* 0x0000100304009986 */ /* 0x0003e2000c101132 */
[----:B------:R-:W-:Y:S01]  /*1a770*/  @!P0 IMAD R8, R23, R17, RZ ;  /* 0x0000001117088224 */ /* 0x000fe200078e02ff */
[----:B0-----:R-:W-:-:S04]  /*1a780*/  @!P0 IADD3 R2, P1, R4, UR41, RZ ;  /* 0x0000002904028c10 */ /* 0x001fc8000ff3e0ff */
[----:B-1----:R-:W-:Y:S02]  /*1a790*/  @!P0 IADD3.X R3, R5, UR40, RZ, P1, !PT ;  /* 0x0000002805038c10 */ /* 0x002fe40008ffe4ff */
[----:B------:R-:W-:-:S03]  /*1a7a0*/  ISETP.LT.OR P1, PT, R0, 0x19, !P6 ;  /* 0x000000190000780c */ /* 0x000fc60007721670 */
[----:B------:R0:W-:Y:S02]  /*1a7b0*/  @!P0 STG.E.U8 desc[UR50][R2.64+0x10], R8 ;  /* 0x0000100802008986 */ /* 0x0001e4000c101132 */
[----:B0-----:R-:W-:Y:S01]  /*1a7c0*/  @!P2 IADD3 R2, P0, R4, UR41, RZ ;  /* 0x000000290402ac10 */ /* 0x001fe2000ff1e0ff */
[----:B------:R-:W-:-:S03]  /*1a7d0*/  @!P2 IMAD R8, R15, R17, RZ ;  /* 0x000000110f08a224 */ /* 0x000fc600078e02ff */
[----:B------:R-:W-:Y:S02]  /*1a7e0*/  @!P2 IADD3.X R3, R5, UR40, RZ, P0, !PT ;  /* 0x000000280503ac10 */ /* 0x000fe400087fe4ff */
[----:B------:R-:W-:-:S03]  /*1a7f0*/  ISETP.LT.OR P0, PT, R0, 0x1a, !P6 ;  /* 0x0000001a0000780c */ /* 0x000fc60007701670 */
[----:B------:R0:W-:Y:S01]  /*1a800*/  @!P2 STG.E.U8 desc[UR50][R2.64+0x11], R8 ;  /* 0x000011080200a986 */ /* 0x0001e2000c101132 */
[----:B------:R-:W-:Y:S01]  /*1a810*/  ISETP.LT.OR P2, PT, R0, 0x19, !P5 ;  /* 0x000000190000780c */ /* 0x000fe20006f41670 */
[----:B0-----:R-:W-:-:S08]  /*1a820*/  @!P1 IMAD R3, R14, R17, RZ ;  /* 0x000000110e039224 */ /* 0x001fd000078e02ff */
[----:B------:R-:W-:Y:S01]  /*1a830*/  @!P0 IMAD R2, R9, R17, RZ ;  /* 0x0000001109028224 */ /* 0x000fe200078e02ff */
[----:B------:R0:W-:Y:S01]  /*1a840*/  @!P1 STG.E.U8 desc[UR50][R4.64+0x18], R3 ;  /* 0x0000180304009986 */ /* 0x0001e2000c101132 */
[----:B------:R-:W-:-:S03]  /*1a850*/  ISETP.LT.OR P1, PT, R0, 0x1a, !P5 ;  /* 0x0000001a0000780c */ /* 0x000fc60006f21670 */
[----:B------:R1:W-:Y:S01]  /*1a860*/  @!P0 STG.E.U8 desc[UR50][R4.64+0x19], R2 ;  /* 0x0000190204008986 */ /* 0x0003e2000c101132 */
[----:B------:R-:W-:-:S04]  /*1a870*/  @!P2 IADD3 R8, P0, R4, UR41, RZ ;  /* 0x000000290408ac10 */ /* 0x000fc8000ff1e0ff */
[----:B------:R-:W-:Y:S01]  /*1a880*/  @!P2 IADD3.X R9, R5, UR40, RZ, P0, !PT ;  /* 0x000000280509ac10 */ /* 0x000fe200087fe4ff */
[----:B0-----:R-:W-:Y:S01]  /*1a890*/  @!P2 IMAD R3, R13, R17, RZ ;  /* 0x000000110d03a224 */ /* 0x001fe200078e02ff */
[----:B------:R-:W-:-:S03]  /*1a8a0*/  ISETP.GE.AND P5, PT, R22, 0x101, PT ;  /* 0x000001011600780c */ /* 0x000fc60003fa6270 */
[----:B-1----:R-:W-:Y:S01]  /*1a8b0*/  @!P1 IADD3 R2, P0, R4, UR41, RZ ;  /* 0x0000002904029c10 */ /* 0x002fe2000ff1e0ff */
[----:B------:R0:W-:Y:S03]  /*1a8c0*/  @!P2 STG.E.U8 desc[UR50][R8.64+0x18], R3 ;  /* 0x000018030800a986 */ /* 0x0001e6000c101132 */
[----:B0-----:R-:W-:Y:S02]  /*1a8d0*/  @!P1 IADD3.X R3, R5, UR40, RZ, P0, !PT ;  /* 0x0000002805039c10 */ /* 0x001fe400087fe4ff */
[----:B------:R-:W-:Y:S01]  /*1a8e0*/  ISETP.LT.OR P0, PT, R0, 0x1, !P5 ;  /* 0x000000010000780c */ /* 0x000fe20006f01670 */
[-C--:B------:R-:W-:Y:S01]  /*1a8f0*/  @!P1 IMAD R8, R12, R17.reuse, RZ ;  /* 0x000000110c089224 */ /* 0x080fe200078e02ff */
[----:B------:R-:W-:Y:S01]  /*1a900*/  ISETP.GE.AND P2, PT, R22, 0x109, PT ;  /* 0x000001091600780c */ /* 0x000fe20003f46270 */
[----:B------:R-:W2:Y:S04]  /*1a910*/  LDL.LU R12, [R1+0x118] ;  /* 0x00011800010c7983 */ /* 0x000ea80000300800 */
[----:B------:R0:W-:Y:S04]  /*1a920*/  @!P1 STG.E.U8 desc[UR50][R2.64+0x19], R8 ;  /* 0x0000190802009986 */ /* 0x0001e8000c101132 */
[----:B------:R-:W3:Y:S04]  /*1a930*/  LDL.LU R235, [R1+0x120] ;  /* 0x0001200001eb7983 */ /* 0x000ee80000300800 */
[----:B------:R-:W5:Y:S01]  /*1a940*/  LDL.LU R234, [R1+0x124] ;  /* 0x0001240001ea7983 */ /* 0x000f620000300800 */
[----:B0-----:R-:W-:Y:S01]  /*1a950*/  IADD3 R2, P1, R6, UR43, RZ ;  /* 0x0000002b06027c10 */ /* 0x001fe2000ff3e0ff */
[----:B------:R-:W-:-:S02]  /*1a960*/  @!P0 IMAD R8, R21, R17, RZ ;  /* 0x0000001115088224 */ /* 0x000fc400078e02ff */
[----:B------:R-:W5:Y:S01]  /*1a970*/  LDL.LU R233, [R1+0x128] ;  /* 0x0001280001e97983 */ /* 0x000f620000300800 */
[----:B------:R-:W-:-:S03]  /*1a980*/  IADD3.X R3, R7, UR42, RZ, P1, !PT ;  /* 0x0000002a07037c10 */ /* 0x000fc60008ffe4ff */
[----:B------:R-:W5:Y:S04]  /*1a990*/  LDL.LU R232, [R1+0x12c] ;  /* 0x00012c0001e87983 */ /* 0x000f680000300800 */
[----:B------:R0:W-:Y:S01]  /*1a9a0*/  @!P0 STG.E.U8 desc[UR50][R2.64], R8 ;  /* 0x0000000802008986 */ /* 0x0001e2000c101132 */
[----:B------:R-:W-:-:S03]  /*1a9b0*/  ISETP.LT.OR P0, PT, R0, 0x1, !P2 ;  /* 0x000000010000780c */ /* 0x000fc60005701670 */
[----:B------:R-:W5:Y:S04]  /*1a9c0*/  LDL.LU R15, [R1+0x130] ;  /* 0x00013000010f7983 */ /* 0x000f680000300800 */
[----:B------:R-:W5:Y:S04]  /*1a9d0*/  LDL.LU R13, [R1+0x134] ;  /* 0x00013400010d7983 */ /* 0x000f680000300800 */
[----:B------:R-:W5:Y:S02]  /*1a9e0*/  LDL.LU R14, [R1+0x138] ;  /* 0x00013800010e7983 */ /* 0x000f640000300800 */
[----:B0-----:R-:W-:-:S02]  /*1a9f0*/  @!P0 IADD3 R8, P1, R2, UR41, RZ ;  /* 0x0000002902088c10 */ /* 0x001fc4000ff3e0ff */
[----:B------:R-:W5:Y:S02]  /*1aa00*/  LDL.LU R23, [R1+0x13c] ;  /* 0x00013c0001177983 */ /* 0x000f640000300800 */
[----:B------:R-:W-:Y:S02]  /*1aa10*/  @!P0 IADD3.X R9, R3, UR40, RZ, P1, !PT ;  /* 0x0000002803098c10 */ /* 0x000fe40008ffe4ff */
[----:B------:R-:W-:-:S13]  /*1aa20*/  ISETP.LT.OR P1, PT, R0, 0x2, !P5 ;  /* 0x000000020000780c */ /* 0x000fda0006f21670 */
[----:B------:R-:W-:-:S05]  /*1aa30*/  @!P1 IMAD R10, R10, R17, RZ ;  /* 0x000000110a0a9224 */ /* 0x000fca00078e02ff */
[----:B------:R0:W-:Y:S02]  /*1aa40*/  @!P1 STG.E.U8 desc[UR50][R2.64+0x1], R10 ;  /* 0x0000010a02009986 */ /* 0x0001e4000c101132 */
[----:B0-----:R-:W-:-:S05]  /*1aa50*/  @!P0 IMAD R10, R20, R17, RZ ;  /* 0x00000011140a8224 */ /* 0x001fca00078e02ff */
[----:B------:R0:W-:Y:S04]  /*1aa60*/  @!P0 STG.E.U8 desc[UR50][R8.64], R10 ;  /* 0x0000000a08008986 */ /* 0x0001e8000c101132 */
[----:B0-----:R-:W4:Y:S01]  /*1aa70*/  LDL.LU R10, [R1+0x10c] ;  /* 0x00010c00010a7983 */ /* 0x001f220000300800 */
[----:B------:R-:W-:-:S13]  /*1aa80*/  ISETP.LT.OR P3, PT, R0, 0x21, !P4 ;  /* 0x000000210000780c */ /* 0x000fda0006761670 */
[----:B------:R-:W-:-:S04]  /*1aa90*/  @!P3 IADD3 R20, P0, R6, UR41, RZ ;  /* 0x000000290614bc10 */ /* 0x000fc8000ff1e0ff */
[----:B------:R-:W-:Y:S02]  /*1aaa0*/  @!P3 IADD3.X R21, R7, UR40, RZ, P0, !PT ;  /* 0x000000280715bc10 */ /* 0x000fe400087fe4ff */
[----:B------:R-:W-:-:S13]  /*1aab0*/  ISETP.LT.OR P0, PT, R0, 0x2, !P2 ;  /* 0x000000020000780c */ /* 0x000fda0005701670 */
[----:B------:R-:W-:-:S04]  /*1aac0*/  @!P0 IADD3 R8, P1, R2, UR41, RZ ;  /* 0x0000002902088c10 */ /* 0x000fc8000ff3e0ff */
[----:B------:R-:W-:Y:S01]  /*1aad0*/  @!P0 IADD3.X R9, R3, UR40, RZ, P1, !PT ;  /* 0x0000002803098c10 */ /* 0x000fe20008ffe4ff */
[----:B----4-:R-:W-:-:S05]  /*1aae0*/  @!P0 IMAD R10, R10, R17, RZ ;  /* 0x000000110a0a8224 */ /* 0x010fca00078e02ff */
[----:B------:R0:W-:Y:S04]  /*1aaf0*/  @!P0 STG.E.U8 desc[UR50][R8.64+0x1], R10 ;  /* 0x0000010a08008986 */ /* 0x0001e8000c101132 */
[----:B0-----:R-:W4:Y:S01]  /*1ab00*/  LDL.LU R9, [R1+0x110] ;  /* 0x0001100001097983 */ /* 0x001f220000300800 */
[----:B------:R-:W-:-:S13]  /*1ab10*/  ISETP.LT.OR P0, PT, R0, 0x9, !P5 ;  /* 0x000000090000780c */ /* 0x000fda0006f01670 */
[----:B----4-:R-:W-:-:S05]  /*1ab20*/  @!P0 IMAD R8, R9, R17, RZ ;  /* 0x0000001109088224 */ /* 0x010fca00078e02ff */
[----:B------:R0:W-:Y:S01]  /*1ab30*/  @!P0 STG.E.U8 desc[UR50][R2.64+0x8], R8 ;  /* 0x0000080802008986 */ /* 0x0001e2000c101132 */
[----:B------:R-:W-:-:S13]  /*1ab40*/  ISETP.LT.OR P0, PT, R0, 0xa, !P5 ;  /* 0x0000000a0000780c */ /* 0x000fda0006f01670 */
[----:B0-----:R-:W-:-:S05]  /*1ab50*/  @!P0 IMAD R8, R11, R17, RZ ;  /* 0x000000110b088224 */ /* 0x001fca00078e02ff */
[----:B------:R-:W-:Y:S01]  /*1ab60*/  @!P0 STG.E.U8 desc[UR50][R2.64+0x9], R8 ;  /* 0x0000090802008986 */ /* 0x000fe2000c101132 */
[----:B------:R-:W-:-:S13]  /*1ab70*/  ISETP.LT.OR P0, PT, R0, 0x9, !P2 ;  /* 0x000000090000780c */ /* 0x000fda0005701670 */
[----:B------:R-:W-:Y:S01]  /*1ab80*/  @!P0 IADD3 R10, P1, R2, UR41, RZ ;  /* 0x00000029020a8c10 */ /* 0x000fe2000ff3e0ff */
[----:B--2---:R-:W-:-:S03]  /*1ab90*/  @!P0 IMAD R12, R12, R17, RZ ;  /* 0x000000110c0c8224 */ /* 0x004fc600078e02ff */
[----:B------:R-:W-:-:S05]  /*1aba0*/  @!P0 IADD3.X R11, R3, UR40, RZ, P1, !PT ;  /* 0x00000028030b8c10 */ /* 0x000fca0008ffe4ff */
[----:B------:R0:W-:Y:S04]  /*1abb0*/  @!P0 STG.E.U8 desc[UR50][R10.64+0x8], R12 ;  /* 0x0000080c0a008986 */ /* 0x0001e8000c101132 */
[----:B0-----:R-:W2:Y:S01]  /*1abc0*/  LDL.LU R11, [R1+0x11c] ;  /* 0x00011c00010b7983 */ /* 0x001ea20000300800 */
[C---:B------:R-:W-:Y:S02]  /*1abd0*/  ISETP.LT.OR P1, PT, R0.reuse, 0xa, !P2 ;  /* 0x0000000a0000780c */ /* 0x040fe40005721670 */
[----:B------:R-:W-:-:S11]  /*1abe0*/  ISETP.LT.OR P0, PT, R0, 0x11, !P5 ;  /* 0x000000110000780c */ /* 0x000fd60006f01670 */
[----:B------:R-:W-:-:S04]  /*1abf0*/  @!P1 IADD3 R8, P3, R2, UR41, RZ ;  /* 0x0000002902089c10 */ /* 0x000fc8000ff7e0ff */
[----:B------:R-:W-:Y:S01]  /*1ac00*/  @!P1 IADD3.X R9, R3, UR40, RZ, P3, !PT ;  /* 0x0000002803099c10 */ /* 0x000fe20009ffe4ff */
[----:B--2---:R-:W-:-:S05]  /*1ac10*/  @!P1 IMAD R10, R11, R17, RZ ;  /* 0x000000110b0a9224 */ /* 0x004fca00078e02ff */
[----:B------:R3:W-:Y:S02]  /*1ac20*/  @!P1 STG.E.U8 desc[UR50][R8.64+0x9], R10 ;  /* 0x0000090a08009986 */ /* 0x0007e4000c101132 */
[----:B---3--:R-:W-:Y:S02]  /*1ac30*/  @!P0 IMAD R8, R235, R17, RZ ;  /* 0x00000011eb088224 */ /* 0x008fe400078e02ff */
[----:B------:R-:W2:Y:S04]  /*1ac40*/  LDL.LU R235, [R1+0xec] ;  /* 0x0000ec0001eb7983 */ /* 0x000ea80000300800 */
[----:B------:R5:W-:Y:S01]  /*1ac50*/  @!P0 STG.E.U8 desc[UR50][R2.64+0x10], R8 ;  /* 0x0000100802008986 */ /* 0x000be2000c101132 */
[----:B------:R-:W-:-:S13]  /*1ac60*/  ISETP.LT.OR P0, PT, R0, 0x12, !P5 ;  /* 0x000000120000780c */ /* 0x000fda0006f01670 */
[----:B-----5:R-:W-:Y:S02]  /*1ac70*/  @!P0 IMAD R8, R234, R17, RZ ;  /* 0x00000011ea088224 */ /* 0x020fe400078e02ff */
[----:B------:R-:W3:Y:S04]  /*1ac80*/  LDL.LU R234, [R1+0xf0] ;  /* 0x0000f00001ea7983 */ /* 0x000ee80000300800 */
[----:B------:R0:W-:Y:S01]  /*1ac90*/  @!P0 STG.E.U8 desc[UR50][R2.64+0x11], R8 ;  /* 0x0000110802008986 */ /* 0x0001e2000c101132 */
[----:B------:R-:W-:-:S13]  /*1aca0*/  ISETP.LT.OR P0, PT, R0, 0x11, !P2 ;  /* 0x000000110000780c */ /* 0x000fda0005701670 */
[----:B------:R-:W-:-:S04]  /*1acb0*/  @!P0 IADD3 R10, P1, R2, UR41, RZ ;  /* 0x00000029020a8c10 */ /* 0x000fc8000ff3e0ff */
[----:B------:R-:W-:Y:S02]  /*1acc0*/  @!P0 IADD3.X R11, R3, UR40, RZ, P1, !PT ;  /* 0x00000028030b8c10 */ /* 0x000fe40008ffe4ff */
[C---:B------:R-:W-:Y:S01]  /*1acd0*/  ISETP.LT.OR P1, PT, R0.reuse, 0x12, !P2 ;  /* 0x000000120000780c */ /* 0x040fe20005721670 */
[----:B------:R-:W-:Y:S02]  /*1ace0*/  @!P0 IMAD R12, R233, R17, RZ ;  /* 0x00000011e90c8224 */ /* 0x000fe400078e02ff */
[----:B------:R-:W4:Y:S04]  /*1acf0*/  LDL.LU R233, [R1+0xf4] ;  /* 0x0000f40001e97983 */ /* 0x000f280000300800 */
[----:B------:R1:W-:Y:S01]  /*1ad00*/  @!P0 STG.E.U8 desc[UR50][R10.64+0x10], R12 ;  /* 0x0000100c0a008986 */ /* 0x0003e2000c101132 */
[----:B------:R-:W-:-:S05]  /*1ad10*/  ISETP.LT.OR P0, PT, R0, 0x19, !P5 ;  /* 0x000000190000780c */ /* 0x000fca0006f01670 */
[----:B0-----:R-:W-:-:S04]  /*1ad20*/  @!P1 IADD3 R8, P3, R2, UR41, RZ ;  /* 0x0000002902089c10 */ /* 0x001fc8000ff7e0ff */
[----:B------:R-:W-:Y:S01]  /*1ad30*/  @!P1 IADD3.X R9, R3, UR40, RZ, P3, !PT ;  /* 0x0000002803099c10 */ /* 0x000fe20009ffe4ff */
[-C--:B-1----:R-:W-:Y:S02]  /*1ad40*/  @!P1 IMAD R10, R232, R17.reuse, RZ ;  /* 0x00000011e80a9224 */ /* 0x082fe400078e02ff */
[----:B------:R-:W5:Y:S04]  /*1ad50*/  LDL.LU R232, [R1+0xf8] ;  /* 0x0000f80001e87983 */ /* 0x000f680000300800 */
[----:B------:R0:W-:Y:S02]  /*1ad60*/  @!P1 STG.E.U8 desc[UR50][R8.64+0x11], R10 ;  /* 0x0000110a08009986 */ /* 0x0001e4000c101132 */
[----:B0-----:R-:W-:-:S05]  /*1ad70*/  @!P0 IMAD R8, R15, R17, RZ ;  /* 0x000000110f088224 */ /* 0x001fca00078e02ff */
[----:B------:R0:W-:Y:S01]  /*1ad80*/  @!P0 STG.E.U8 desc[UR50][R2.64+0x18], R8 ;  /* 0x0000180802008986 */ /* 0x0001e2000c101132 */
[----:B------:R-:W-:-:S13]  /*1ad90*/  ISETP.LT.OR P0, PT, R0, 0x1a, !P5 ;  /* 0x0000001a0000780c */ /* 0x000fda0006f01670 */
[----:B0-----:R-:W-:-:S05]  /*1ada0*/  @!P0 IMAD R8, R13, R17, RZ ;  /* 0x000000110d088224 */ /* 0x001fca00078e02ff */
[----:B------:R0:W-:Y:S01]  /*1adb0*/  @!P0 STG.E.U8 desc[UR50][R2.64+0x19], R8 ;  /* 0x0000190802008986 */ /* 0x0001e2000c101132 */
[----:B------:R-:W-:-:S13]  /*1adc0*/  ISETP.LT.OR P0, PT, R0, 0x19, !P2 ;  /* 0x000000190000780c */ /* 0x000fda0005701670 */
[----:B0-----:R-:W-:-:S04]  /*1add0*/  @!P0 IADD3 R8, P1, R2, UR41, RZ ;  /* 0x0000002902088c10 */ /* 0x001fc8000ff3e0ff */
[----:B------:R-:W-:Y:S02]  /*1ade0*/  @!P0 IADD3.X R9, R3, UR40, RZ, P1, !PT ;  /* 0x0000002803098c10 */ /* 0x000fe40008ffe4ff */
[----:B------:R-:W-:Y:S01]  /*1adf0*/  ISETP.LT.OR P1, PT, R0, 0x1a, !P2 ;  /* 0x0000001a0000780c */ /* 0x000fe20005721670 */
[----:B------:R-:W-:-:S05]  /*1ae00*/  @!P0 IMAD R10, R14, R17, RZ ;  /* 0x000000110e0a8224 */ /* 0x000fca00078e02ff */
[----:B------:R0:W-:Y:S07]  /*1ae10*/  @!P0 STG.E.U8 desc[UR50][R8.64+0x18], R10 ;  /* 0x0000180a08008986 */ /* 0x0001ee000c101132 */
[----:B------:R-:W-:-:S04]  /*1ae20*/  @!P1 IADD3 R12, P3, R2, UR41, RZ ;  /* 0x00000029020c9c10 */ /* 0x000fc8000ff7e0ff */
[----:B------:R-:W-:Y:S01]  /*1ae30*/  @!P1 IADD3.X R13, R3, UR40, RZ, P3, !PT ;  /* 0x00000028030d9c10 */ /* 0x000fe20009ffe4ff */
[----:B0-----:R-:W-:Y:S02]  /*1ae40*/  @!P1 IMAD R10, R23, R17, RZ ;  /* 0x00000011170a9224 */ /* 0x001fe400078e02ff */
[----:B------:R-:W5:Y:S04]  /*1ae50*/  LDL.LU R23, [R1+0xfc] ;  /* 0x0000fc0001177983 */ /* 0x000f680000300800 */
[----:B------:R0:W-:Y:S04]  /*1ae60*/  @!P1 STG.E.U8 desc[UR50][R12.64+0x19], R10 ;  /* 0x0000190a0c009986 */ /* 0x0001e8000c101132 */
[----:B0-----:R-:W2:Y:S04]  /*1ae70*/  LDL.LU R12, [R1+0xc0] ;  /* 0x0000c000010c7983 */ /* 0x001ea80000300800 */
[----:B------:R-:W3:Y:S01]  /*1ae80*/  LDL.LU R13, [R1+0xc4] ;  /* 0x0000c400010d7983 */ /* 0x000ee20000300800 */
[----:B------:R-:W-:-:S04]  /*1ae90*/  ISETP.GE.AND P0, PT, R22, 0x189, PT ;  /* 0x000001891600780c */ /* 0x000fc80003f06270 */
[----:B------:R-:W-:Y:S01]  /*1aea0*/  ISETP.LT.OR P5, PT, R0, 0x1, !P0 ;  /* 0x000000010000780c */ /* 0x000fe200047a1670 */
[----:B------:R-:W-:Y:S01]  /*1aeb0*/  IMAD.U32 R8, RZ, RZ, UR12 ;  /* 0x0000000cff087e24 */ /* 0x000fe2000f8e00ff */
[----:B------:R-:W-:-:S03]  /*1aec0*/  UIMAD UR4, UR13, 0x180, URZ ;  /* 0x000001800d0478a4 */ /* 0x000fc6000f8e023f */
[----:B------:R-:W-:Y:S01]  /*1aed0*/  IMAD.WIDE.U32 R8, R8, 0x180, R6 ;  /* 0x0000018008087825 */ /* 0x000fe200078e0006 */
[----:B------:R-:W-:-:S03]  /*1aee0*/  ISETP.GE.AND P1, PT, R22, 0x181, PT ;  /* 0x000001811600780c */ /* 0x000fc60003f26270 */
[----:B------:R-:W-:-:S04]  /*1aef0*/  VIADD R11, R9, UR4 ;  /* 0x00000004090b7c36 */ /* 0x000fc80008000000 */
[----:B------:R-:W-:-:S04]  /*1af00*/  @!P5 IADD3 R14, P3, R8, UR41, RZ ;  /* 0x00000029080edc10 */ /* 0x000fc8000ff7e0ff */
[----:B------:R-:W-:Y:S02]  /*1af10*/  @!P5 IADD3.X R15, R11, UR40, RZ, P3, !PT ;  /* 0x000000280b0fdc10 */ /* 0x000fe40009ffe4ff */
[----:B------:R-:W-:-:S13]  /*1af20*/  ISETP.LT.OR P3, PT, R0, 0x1, !P1 ;  /* 0x000000010000780c */ /* 0x000fda0004f61670 */
[----:B------:R-:W-:Y:S02]  /*1af30*/  @!P3 IMAD.MOV.U32 R10, RZ, RZ, R8 ;  /* 0x000000ffff0ab224 */ /* 0x000fe400078e0008 */
[----:B--2---:R-:W-:-:S05]  /*1af40*/  @!P3 IMAD R12, R12, R17, RZ ;  /* 0x000000110c0cb224 */ /* 0x004fca00078e02ff */
[----:B------:R3:W-:Y:S01]  /*1af50*/  @!P3 STG.E.U8 desc[UR50][R10.64], R12 ;  /* 0x0000000c0a00b986 */ /* 0x0007e2000c101132 */
[----:B------:R-:W-:-:S13]  /*1af60*/  ISETP.LT.OR P3, PT, R0, 0x2, !P1 ;  /* 0x000000020000780c */ /* 0x000fda0004f61670 */
[----:B---3--:R-:W-:Y:S02]  /*1af70*/  @!P3 IMAD R12, R13, R17, RZ ;  /* 0x000000110d0cb224 */ /* 0x008fe400078e02ff */
[----:B------:R-:W-:-:S05]  /*1af80*/  @!P3 IMAD.MOV.U32 R10, RZ, RZ, R8 ;  /* 0x000000ffff0ab224 */ /* 0x000fca00078e0008 */
[----:B------:R0:W-:Y:S04]  /*1af90*/  @!P3 STG.E.U8 desc[UR50][R10.64+0x1], R12 ;  /* 0x0000010c0a00b986 */ /* 0x0001e8000c101132 */
[----:B0-----:R-:W2:Y:S01]  /*1afa0*/  LDL.LU R10, [R1+0xc8] ;  /* 0x0000c800010a7983 */ /* 0x001ea20000300800 */
[----:B------:R-:W-:Y:S01]  /*1afb0*/  ISETP.LT.OR P3, PT, R0, 0x2, !P0 ;  /* 0x000000020000780c */ /* 0x000fe20004761670 */
[----:B--2---:R-:W-:-:S05]  /*1afc0*/  @!P5 IMAD R10, R10, R17, RZ ;  /* 0x000000110a0ad224 */ /* 0x004fca00078e02ff */
[----:B------:R0:W-:Y:S04]  /*1afd0*/  @!P5 STG.E.U8 desc[UR50][R14.64], R10 ;  /* 0x0000000a0e00d986 */ /* 0x0001e8000c101132 */
[----:B0-----:R-:W2:Y:S03]  /*1afe0*/  LDL.LU R10, [R1+0xcc] ;  /* 0x0000cc00010a7983 */ /* 0x001ea60000300800 */
[----:B------:R-:W-:-:S04]  /*1aff0*/  @!P3 IADD3 R12, P6, R8, UR41, RZ ;  /* 0x00000029080cbc10 */ /* 0x000fc8000ffde0ff */
[----:B------:R-:W-:Y:S01]  /*1b000*/  @!P3 IADD3.X R13, R11, UR40, RZ, P6, !PT ;  /* 0x000000280b0dbc10 */ /* 0x000fe2000b7fe4ff */
[----:B--2---:R-:W-:-:S05]  /*1b010*/  @!P3 IMAD R10, R10, R17, RZ ;  /* 0x000000110a0ab224 */ /* 0x004fca00078e02ff */
[----:B------:R0:W-:Y:S04]  /*1b020*/  @!P3 STG.E.U8 desc[UR50][R12.64+0x1], R10 ;  /* 0x0000010a0c00b986 */ /* 0x0001e8000c101132 */
[----:B0-----:R-:W2:Y:S04]  /*1b030*/  LDL.LU R12, [R1+0xd0] ;  /* 0x0000d000010c7983 */ /* 0x001ea80000300800 */
[----:B------:R-:W3:Y:S01]  /*1b040*/  LDL.LU R13, [R1+0xd4] ;  /* 0x0000d400010d7983 */ /* 0x000ee20000300800 */
        /* <DEDUP_REMOVED lines=15> */
[----:B------:R-:W-:-:S13]  /*1b140*/  ISETP.LT.OR P3, PT, R0, 0xa, !P0 ;  /* 0x0000000a0000780c */ /* 0x000fda0004761670 */
        /* <DEDUP_REMOVED lines=15> */
[C---:B------:R-:W-:Y:S02]  /*1b240*/  ISETP.LT.OR P5, PT, R0.reuse, 0x11, !P0 ;  /* 0x000000110000780c */ /* 0x040fe400047a1670 */
[----:B------:R-:W-:-:S11]  /*1b250*/  ISETP.LT.OR P3, PT, R0, 0x12, !P0 ;  /* 0x000000120000780c */ /* 0x000fd60004761670 */
[----:B------:R-:W-:-:S04]  /*1b260*/  @!P5 IADD3 R14, P6, R8, UR41, RZ ;  /* 0x00000029080edc10 */ /* 0x000fc8000ffde0ff */
[----:B------:R-:W-:Y:S02]  /*1b270*/  @!P5 IADD3.X R15, R11, UR40, RZ, P6, !PT ;  /* 0x000000280b0fdc10 */ /* 0x000fe4000b7fe4ff */
[----:B------:R-:W-:-:S04]  /*1b280*/  @!P3 IADD3 R12, P6, R8, UR41, RZ ;  /* 0x00000029080cbc10 */ /* 0x000fc8000ffde0ff */
[----:B------:R-:W-:Y:S01]  /*1b290*/  @!P3 IADD3.X R13, R11, UR40, RZ, P6, !PT ;  /* 0x000000280b0dbc10 */ /* 0x000fe2000b7fe4ff */
[----:B--2---:R-:W-:-:S05]  /*1b2a0*/  @!P5 IMAD R10, R10, R17, RZ ;  /* 0x000000110a0ad224 */ /* 0x004fca00078e02ff */
[----:B------:R0:W-:Y:S02]  /*1b2b0*/  @!P5 STG.E.U8 desc[UR50][R14.64+0x10], R10 ;  /* 0x0000100a0e00d986 */ /* 0x0001e4000c101132 */
[----:B0-----:R-:W-:-:S05]  /*1b2c0*/  @!P3 IMAD R10, R235, R17, RZ ;  /* 0x00000011eb0ab224 */ /* 0x001fca00078e02ff */
[----:B------:R0:W-:Y:S01]  /*1b2d0*/  @!P3 STG.E.U8 desc[UR50][R12.64+0x11], R10 ;  /* 0x0000110a0c00b986 */ /* 0x0001e2000c101132 */
[C---:B------:R-:W-:Y:S02]  /*1b2e0*/  ISETP.LT.OR P3, PT, R0.reuse, 0x19, !P1 ;  /* 0x000000190000780c */ /* 0x040fe40004f61670 */
[----:B------:R-:W-:Y:S01]  /*1b2f0*/  ISETP.LT.OR P5, PT, R0, 0x19, !P0 ;  /* 0x000000190000780c */ /* 0x000fe200047a1670 */
[----:B0-----:R-:W2:Y:S10]  /*1b300*/  LDL.LU R13, [R1+0x84] ;  /* 0x00008400010d7983 */ /* 0x001eb40000300800 */
[----:B------:R-:W-:-:S02]  /*1b310*/  @!P3 IMAD R12, R234, R17, RZ ;  /* 0x00000011ea0cb224 */ /* 0x000fc400078e02ff */
[----:B------:R-:W-:-:S05]  /*1b320*/  @!P3 IMAD.MOV.U32 R10, RZ, RZ, R8 ;  /* 0x000000ffff0ab224 */ /* 0x000fca00078e0008 */
[----:B------:R4:W-:Y:S01]  /*1b330*/  @!P3 STG.E.U8 desc[UR50][R10.64+0x18], R12 ;  /* 0x0000180c0a00b986 */ /* 0x0009e2000c101132 */
[----:B------:R-:W-:-:S13]  /*1b340*/  ISETP.LT.OR P3, PT, R0, 0x1a, !P1 ;  /* 0x0000001a0000780c */ /* 0x000fda0004f61670 */
[----:B----4-:R-:W-:Y:S02]  /*1b350*/  @!P3 IMAD R12, R233, R17, RZ ;  /* 0x00000011e90cb224 */ /* 0x010fe400078e02ff */
[----:B------:R-:W-:-:S05]  /*1b360*/  @!P3 IMAD.MOV.U32 R10, RZ, RZ, R8 ;  /* 0x000000ffff0ab224 */ /* 0x000fca00078e0008 */
[----:B------:R5:W-:Y:S01]  /*1b370*/  @!P3 STG.E.U8 desc[UR50][R10.64+0x19], R12 ;  /* 0x0000190c0a00b986 */ /* 0x000be2000c101132 */
[----:B------:R-:W-:Y:S02]  /*1b380*/  ISETP.LT.OR P3, PT, R0, 0x1a, !P0 ;  /* 0x0000001a0000780c */ /* 0x000fe40004761670 */
[----:B------:R-:W-:-:S04]  /*1b390*/  @!P5 IADD3 R14, P6, R8, UR41, RZ ;  /* 0x00000029080edc10 */ /* 0x000fc8000ffde0ff */
[----:B------:R-:W-:Y:S01]  /*1b3a0*/  @!P5 IADD3.X R15, R11, UR40, RZ, P6, !PT ;  /* 0x000000280b0fdc10 */ /* 0x000fe2000b7fe4ff */
[----:B-----5:R-:W-:-:S06]  /*1b3b0*/  @!P5 IMAD R12, R232, R17, RZ ;  /* 0x00000011e80cd224 */ /* 0x020fcc00078e02ff */
[----:B------:R-:W-:Y:S01]  /*1b3c0*/  @!P3 IADD3 R10, P6, R8, UR41, RZ ;  /* 0x00000029080abc10 */ /* 0x000fe2000ffde0ff */
[----:B------:R0:W-:Y:S03]  /*1b3d0*/  @!P5 STG.E.U8 desc[UR50][R14.64+0x18], R12 ;  /* 0x0000180c0e00d986 */ /* 0x0001e6000c101132 */
[----:B------:R-:W-:Y:S01]  /*1b3e0*/  @!P3 IADD3.X R11, R11, UR40, RZ, P6, !PT ;  /* 0x000000280b0bbc10 */ /* 0x000fe2000b7fe4ff */
[----:B0-----:R-:W3:Y:S01]  /*1b3f0*/  LDL.LU R14, [R1+0x88] ;  /* 0x00008800010e7983 */ /* 0x001ee20000300800 */
[----:B------:R-:W-:-:S03]  /*1b400*/  @!P3 IMAD R12, R23, R17, RZ ;  /* 0x00000011170cb224 */ /* 0x000fc600078e02ff */
[----:B------:R-:W4:Y:S04]  /*1b410*/  LDL.LU R15, [R1+0x94] ;  /* 0x00009400010f7983 */ /* 0x000f280000300800 */
[----:B------:R-:W5:Y:S04]  /*1b420*/  LDL.LU R235, [R1+0xac] ;  /* 0x0000ac0001eb7983 */ /* 0x000f680000300800 */
[----:B------:R-:W5:Y:S04]  /*1b430*/  LDL.LU R234, [R1+0xb0] ;  /* 0x0000b00001ea7983 */ /* 0x000f680000300800 */
[----:B------:R-:W5:Y:S04]  /*1b440*/  LDL.LU R233, [R1+0xb4] ;  /* 0x0000b40001e97983 */ /* 0x000f680000300800 */
[----:B------:R-:W5:Y:S04]  /*1b450*/  LDL.LU R232, [R1+0xb8] ;  /* 0x0000b80001e87983 */ /* 0x000f680000300800 */
[----:B------:R-:W5:Y:S04]  /*1b460*/  LDL.LU R23, [R1+0xbc] ;  /* 0x0000bc0001177983 */ /* 0x000f680000300800 */
[----:B------:R0:W-:Y:S04]  /*1b470*/  @!P3 STG.E.U8 desc[UR50][R10.64+0x19], R12 ;  /* 0x0000190c0a00b986 */ /* 0x0001e8000c101132 */
[----:B0-----:R-:W2:Y:S01]  /*1b480*/  LDL.LU R11, [R1+0x80] ;  /* 0x00008000010b7983 */ /* 0x001ea20000300800 */
[----:B------:R-:W-:-:S04]  /*1b490*/  LOP3.LUT R19, R19, 0xffffff7f, RZ, 0xc0, !PT ;  /* 0xffffff7f13137812 */ /* 0x000fc800078ec0ff */
[----:B------:R-:W-:Y:S02]  /*1b4a0*/  @P2 LOP3.LUT R19, R19, 0x80, RZ, 0xfc, !PT ;  /* 0x0000008013132812 */ /* 0x000fe400078efcff */
[----:B------:R-:W-:-:S04]  /*1b4b0*/  ISETP.GE.AND P2, PT, R22, 0x1, PT ;  /* 0x000000011600780c */ /* 0x000fc80003f46270 */
[----:B------:R-:W-:Y:S02]  /*1b4c0*/  ISETP.LT.OR P3, PT, R0, 0x21, !P2 ;  /* 0x000000210000780c */ /* 0x000fe40005761670 */
[----:B------:R-:W-:-:S04]  /*1b4d0*/  LOP3.LUT R19, R19, 0xfffffeff, RZ, 0xc0, !PT ;  /* 0xfffffeff13137812 */ /* 0x000fc800078ec0ff */
[----:B------:R-:W-:Y:S02]  /*1b4e0*/  @P1 LOP3.LUT R19, R19, 0x100, RZ, 0xfc, !PT ;  /* 0x0000010013131812 */ /* 0x000fe400078efcff */
[----:B------:R-:W-:-:S13]  /*1b4f0*/  ISETP.LT.OR P1, PT, R0, 0x21, !P4 ;  /* 0x000000210000780c */ /* 0x000fda0006721670 */
[-C--:B---3--:R-:W-:Y:S02]  /*1b500*/  @!P1 IMAD R14, R14, R17.reuse, RZ ;  /* 0x000000110e0e9224 */ /* 0x088fe400078e02ff */
[----:B--2---:R-:W-:-:S05]  /*1b510*/  @!P3 IMAD R10, R11, R17, RZ ;  /* 0x000000110b0ab224 */ /* 0x004fca00078e02ff */
[----:B------:R0:W-:Y:S01]  /*1b520*/  @!P3 STG.E.U8 desc[UR50][R6.64+0x20], R10 ;  /* 0x0000200a0600b986 */ /* 0x0001e2000c101132 */
[----:B------:R-:W-:-:S13]  /*1b530*/  ISETP.LT.OR P3, PT, R0, 0x22, !P2 ;  /* 0x000000220000780c */ /* 0x000fda0005761670 */
[----:B0-----:R-:W-:-:S05]  /*1b540*/  @!P3 IMAD R10, R13, R17, RZ ;  /* 0x000000110d0ab224 */ /* 0x001fca00078e02ff */
[----:B------:R-:W-:Y:S04]  /*1b550*/  @!P3 STG.E.U8 desc[UR50][R6.64+0x21], R10 ;  /* 0x0000210a0600b986 */ /* 0x000fe8000c101132 */
[----:B------:R0:W-:Y:S04]  /*1b560*/  @!P1 STG.E.U8 desc[UR50][R20.64+0x20], R14 ;  /* 0x0000200e14009986 */ /* 0x0001e8000c101132 */
[----:B0-----:R-:W2:Y:S01]  /*1b570*/  LDL.LU R14, [R1+0x8c] ;  /* 0x00008c00010e7983 */ /* 0x001ea20000300800 */
[----:B------:R-:W-:-:S03]  /*1b580*/  ISETP.LT.OR P3, PT, R0, 0x22, !P4 ;  /* 0x000000220000780c */ /* 0x000fc60006761670 */
[----:B------:R-:W3:Y:S04]  /*1b590*/  LDL.LU R20, [R1+0x98] ;  /* 0x0000980001147983 */ /* 0x000ee80000300800 */
[----:B------:R-:W5:Y:S06]  /*1b5a0*/  LDL.LU R21, [R1+0xa8] ;  /* 0x0000a80001157983 */ /* 0x000f6c0000300800 */
[----:B------:R-:W-:-:S04]  /*1b5b0*/  @!P3 IADD3 R10, P5, R6, UR41, RZ ;  /* 0x00000029060abc10 */ /* 0x000fc8000ffbe0ff */
[----:B------:R-:W-:Y:S01]  /*1b5c0*/  @!P3 IADD3.X R11, R7, UR40, RZ, P5, !PT ;  /* 0x00000028070bbc10 */ /* 0x000fe2000affe4ff */
[----:B--2---:R-:W-:-:S05]  /*1b5d0*/  @!P3 IMAD R14, R14, R17, RZ ;  /* 0x000000110e0eb224 */ /* 0x004fca00078e02ff */
[----:B------:R0:W-:Y:S04]  /*1b5e0*/  @!P3 STG.E.U8 desc[UR50][R10.64+0x21], R14 ;  /* 0x0000210e0a00b986 */ /* 0x0001e8000c101132 */
[----:B0-----:R-:W2:Y:S01]  /*1b5f0*/  LDL.LU R11, [R1+0x90] ;  /* 0x00009000010b7983 */ /* 0x001ea20000300800 */
[C---:B------:R-:W-:Y:S02]  /*1b600*/  ISETP.LT.OR P3, PT, R0.reuse, 0x29, !P2 ;  /* 0x000000290000780c */ /* 0x040fe40005761670 */
[----:B------:R-:W-:-:S13]  /*1b610*/  ISETP.LT.OR P5, PT, R0, 0x29, !P4 ;  /* 0x000000290000780c */ /* 0x000fda00067a1670 */
[----:B------:R-:W-:Y:S01]  /*1b620*/  @!P5 IADD3 R12, P6, R6, UR41, RZ ;  /* 0x00000029060cdc10 */ /* 0x000fe2000ffde0ff */
[----:B---3--:R-:W-:-:S03]  /*1b630*/  @!P5 IMAD R20, R20, R17, RZ ;  /* 0x000000111414d224 */ /* 0x008fc600078e02ff */
[----:B------:R-:W-:Y:S01]  /*1b640*/  @!P5 IADD3.X R13, R7, UR40, RZ, P6, !PT ;  /* 0x00000028070ddc10 */ /* 0x000fe2000b7fe4ff */
[----:B--2---:R-:W-:-:S05]  /*1b650*/  @!P3 IMAD R10, R11, R17, RZ ;  /* 0x000000110b0ab224 */ /* 0x004fca00078e02ff */
[----:B------:R4:W-:Y:S01]  /*1b660*/  @!P3 STG.E.U8 desc[UR50][R6.64+0x28], R10 ;  /* 0x0000280a0600b986 */ /* 0x0009e2000c101132 */
[----:B------:R-:W-:-:S13]  /*1b670*/  ISETP.LT.OR P3, PT, R0, 0x2a, !P2 ;  /* 0x0000002a0000780c */ /* 0x000fda0005761670 */
[----:B----4-:R-:W-:-:S05]  /*1b680*/  @!P3 IMAD R10, R15, R17, RZ ;  /* 0x000000110f0ab224 */ /* 0x010fca00078e02ff */
[----:B------:R-:W-:Y:S04]  /*1b690*/  @!P3 STG.E.U8 desc[UR50][R6.64+0x29], R10 ;  /* 0x0000290a0600b986 */ /* 0x000fe8000c101132 */
[----:B------:R0:W-:Y:S04]  /*1b6a0*/  @!P5 STG.E.U8 desc[UR50][R12.64+0x28], R20 ;  /* 0x000028140c00d986 */ /* 0x0001e8000c101132 */
[----:B0-----:R-:W2:Y:S04]  /*1b6b0*/  LDL.LU R12, [R1+0x9c] ;  /* 0x00009c00010c7983 */ /* 0x001ea80000300800 */
[----:B------:R-:W3:Y:S04]  /*1b6c0*/  LDL.LU R20, [R1+0xa0] ;  /* 0x0000a00001147983 */ /* 0x000ee80000300800 */
[----:B------:R-:W4:Y:S01]  /*1b6d0*/  LDL.LU R13, [R1+0xa4] ;  /* 0x0000a400010d7983 */ /* 0x000f220000300800 */
[----:B------:R-:W-:-:S13]  /*1b6e0*/  ISETP.LT.OR P3, PT, R0, 0x2a, !P4 ;  /* 0x0000002a0000780c */ /* 0x000fda0006761670 */
[----:B------:R-:W-:-:S04]  /*1b6f0*/  @!P3 IADD3 R10, P6, R6, UR41, RZ ;  /* 0x00000029060abc10 */ /* 0x000fc8000ffde0ff */
[----:B------:R-:W-:Y:S02]  /*1b700*/  @!P3 IADD3.X R11, R7, UR40, RZ, P6, !PT ;  /* 0x00000028070bbc10 */ /* 0x000fe4000b7fe4ff */
[C---:B------:R-:W-:Y:S02]  /*1b710*/  ISETP.LT.OR P6, PT, R0.reuse, 0x31, !P4 ;  /* 0x000000310000780c */ /* 0x040fe400067c1670 */
[----:B------:R-:W-:-:S11]  /*1b720*/  ISETP.LT.OR P5, PT, R0, 0x32, !P4 ;  /* 0x000000320000780c */ /* 0x000fd600067a1670 */
[----:B------:R-:W-:-:S04]  /*1b730*/  @!P6 IADD3 R14, P1, R6, UR41, RZ ;  /* 0x00000029060eec10 */ /* 0x000fc8000ff3e0ff */
[----:B------:R-:W-:Y:S01]  /*1b740*/  @!P6 IADD3.X R15, R7, UR40, RZ, P1, !PT ;  /* 0x00000028070fec10 */ /* 0x000fe20008ffe4ff */
[----:B--2---:R-:W-:-:S05]  /*1b750*/  @!P3 IMAD R12, R12, R17, RZ ;  /* 0x000000110c0cb224 */ /* 0x004fca00078e02ff */
[----:B------:R3:W-:Y:S01]  /*1b760*/  @!P3 STG.E.U8 desc[UR50][R10.64+0x29], R12 ;  /* 0x0000290c0a00b986 */ /* 0x0007e2000c101132 */
[----:B------:R-:W-:-:S13]  /*1b770*/  ISETP.LT.OR P3, PT, R0, 0x31, !P2 ;  /* 0x000000310000780c */ /* 0x000fda0005761670 */
[----:B---3--:R-:W-:-:S05]  /*1b780*/  @!P3 IMAD R10, R20, R17, RZ ;  /* 0x00000011140ab224 */ /* 0x008fca00078e02ff */
[----:B------:R4:W-:Y:S01]  /*1b790*/  @!P3 STG.E.U8 desc[UR50][R6.64+0x30], R10 ;  /* 0x0000300a0600b986 */ /* 0x0009e2000c101132 */
[----:B------:R-:W-:Y:S01]  /*1b7a0*/  ISETP.LT.OR P3, PT, R0, 0x32, !P2 ;  /* 0x000000320000780c */ /* 0x000fe20005761670 */
[----:B-----5:R-:W-:-:S12]  /*1b7b0*/  @!P6 IMAD R20, R21, R17, RZ ;  /* 0x000000111514e224 */ /* 0x020fd800078e02ff */
[----:B----4-:R-:W-:-:S05]  /*1b7c0*/  @!P3 IMAD R10, R13, R17, RZ ;  /* 0x000000110d0ab224 */ /* 0x010fca00078e02ff */
[----:B------:R0:W-:Y:S04]  /*1b7d0*/  @!P3 STG.E.U8 desc[UR50][R6.64+0x31], R10 ;  /* 0x0000310a0600b986 */ /* 0x0001e8000c101132 */
[----:B------:R1:W-:Y:S01]  /*1b7e0*/  @!P6 STG.E.U8 desc[UR50][R14.64+0x30], R20 ;  /* 0x000030140e00e986 */ /* 0x0003e2000c101132 */
[----:B0-----:R-:W-:-:S04]  /*1b7f0*/  @!P5 IADD3 R10, P3, R6, UR41, RZ ;  /* 0x00000029060adc10 */ /* 0x001fc8000ff7e0ff */
[----:B------:R-:W-:Y:S01]  /*1b800*/  @!P5 IADD3.X R11, R7, UR40, RZ, P3, !PT ;  /* 0x00000028070bdc10 */ /* 0x000fe20009ffe4ff */
[----:B-1----:R-:W-:-:S05]  /*1b810*/  @!P5 IMAD R14, R235, R17, RZ ;  /* 0x00000011eb0ed224 */ /* 0x002fca00078e02ff */
[----:B------:R0:W-:Y:S01]  /*1b820*/  @!P5 STG.E.U8 desc[UR50][R10.64+0x31], R14 ;  /* 0x0000310e0a00d986 */ /* 0x0001e2000c101132 */
[----:B------:R-:W-:-:S13]  /*1b830*/  ISETP.LT.OR P5, PT, R0, 0x39, !P2 ;  /* 0x000000390000780c */ /* 0x000fda00057a1670 */
[----:B0-----:R-:W-:-:S05]  /*1b840*/  @!P5 IMAD R10, R234, R17, RZ ;  /* 0x00000011ea0ad224 */ /* 0x001fca00078e02ff */
[----:B------:R0:W-:Y:S01]  /*1b850*/  @!P5 STG.E.U8 desc[UR50][R6.64+0x38], R10 ;  /* 0x0000380a0600d986 */ /* 0x0001e2000c101132 */
[C---:B------:R-:W-:Y:S02]  /*1b860*/  ISETP.LT.OR P5, PT, R0.reuse, 0x3a, !P2 ;  /* 0x0000003a0000780c */ /* 0x040fe400057a1670 */
[----:B------:R-:W-:-:S11]  /*1b870*/  ISETP.LT.OR P3, PT, R0, 0x39, !P4 ;  /* 0x000000390000780c */ /* 0x000fd60006761670 */
[----:B0-----:R-:W-:-:S05]  /*1b880*/  @!P5 IMAD R10, R233, R17, RZ ;  /* 0x00000011e90ad224 */ /* 0x001fca00078e02ff */
[----:B------:R0:W-:Y:S01]  /*1b890*/  @!P5 STG.E.U8 desc[UR50][R6.64+0x39], R10 ;  /* 0x0000390a0600d986 */ /* 0x0001e2000c101132 */
[----:B------:R-:W-:Y:S02]  /*1b8a0*/  ISETP.LT.OR P5, PT, R0, 0x3a, !P4 ;  /* 0x0000003a0000780c */ /* 0x000fe400067a1670 */
[----:B------:R-:W-:Y:S01]  /*1b8b0*/  @!P3 IADD3 R12, P1, R6, UR41, RZ ;  /* 0x00000029060cbc10 */ /* 0x000fe2000ff3e0ff */
[----:B------:R-:W-:-:S03]  /*1b8c0*/  @!P3 IMAD R20, R232, R17, RZ ;  /* 0x00000011e814b224 */ /* 0x000fc600078e02ff */
[----:B------:R-:W-:-:S05]  /*1b8d0*/  @!P3 IADD3.X R13, R7, UR40, RZ, P1, !PT ;  /* 0x00000028070dbc10 */ /* 0x000fca0008ffe4ff */
[----:B------:R1:W-:Y:S02]  /*1b8e0*/  @!P3 STG.E.U8 desc[UR50][R12.64+0x38], R20 ;  /* 0x000038140c00b986 */ /* 0x0003e4000c101132 */
[----:B0-----:R-:W-:-:S04]  /*1b8f0*/  @!P5 IADD3 R10, P6, R6, UR41, RZ ;  /* 0x00000029060adc10 */ /* 0x001fc8000ffde0ff */
[----:B------:R-:W-:Y:S01]  /*1b900*/  @!P5 IADD3.X R11, R7, UR40, RZ, P6, !PT ;  /* 0x00000028070bdc10 */ /* 0x000fe2000b7fe4ff */
[----:B-1----:R-:W2:Y:S01]  /*1b910*/  LDL.LU R13, [R1+0x44] ;  /* 0x00004400010d7983 */ /* 0x002ea20000300800 */
[----:B------:R-:W-:-:S03]  /*1b920*/  @!P5 IMAD R12, R23, R17, RZ ;  /* 0x00000011170cd224 */ /* 0x000fc600078e02ff */
[----:B------:R-:W3:Y:S04]  /*1b930*/  LDL.LU R20, [R1+0x48] ;  /* 0x0000480001147983 */ /* 0x000ee80000300800 */
        /* <DEDUP_REMOVED lines=8> */
[----:B------:R-:W-:-:S04]  /*1b9c0*/  ISETP.GE.AND P5, PT, R22, 0x81, PT ;  /* 0x000000811600780c */ /* 0x000fc80003fa6270 */
[C---:B------:R-:W-:Y:S02]  /*1b9d0*/  ISETP.LT.OR P3, PT, R0.reuse, 0x21, !P5 ;  /* 0x000000210000780c */ /* 0x040fe40006f61670 */
[----:B------:R-:W-:-:S13]  /*1b9e0*/  ISETP.LT.OR P2, PT, R0, 0x41, !P4 ;  /* 0x000000410000780c */ /* 0x000fda0006741670 */
[----:B------:R-:W-:-:S04]  /*1b9f0*/  @!P2 IADD3 R14, P6, R6, UR41, RZ ;  /* 0x00000029060eac10 */ /* 0x000fc8000ffde0ff */
[----:B------:R-:W-:Y:S02]  /*1ba00*/  @!P2 IADD3.X R15, R7, UR40, RZ, P6, !PT ;  /* 0x00000028070fac10 */ /* 0x000fe4000b7fe4ff */
[----:B------:R-:W-:Y:S01]  /*1ba10*/  ISETP.GE.AND P6, PT, R22, 0x89, PT ;  /* 0x000000891600780c */ /* 0x000fe20003fc6270 */
[----:B--2---:R-:W-:-:S05]  /*1ba20*/  @!P3 IMAD R10, R11, R17, RZ ;  /* 0x000000110b0ab224 */ /* 0x004fca00078e02ff */
[----:B------:R0:W-:Y:S01]  /*1ba30*/  @!P3 STG.E.U8 desc[UR50][R4.64+0x20], R10 ;  /* 0x0000200a0400b986 */ /* 0x0001e2000c101132 */
[----:B------:R-:W-:-:S13]  /*1ba40*/  ISETP.LT.OR P3, PT, R0, 0x22, !P5 ;  /* 0x000000220000780c */ /* 0x000fda0006f61670 */
[----:B0-----:R-:W-:-:S05]  /*1ba50*/  @!P3 IMAD R10, R13, R17, RZ ;  /* 0x000000110d0ab224 */ /* 0x001fca00078e02ff */
[----:B------:R-:W-:Y:S01]  /*1ba60*/  @!P3 STG.E.U8 desc[UR50][R4.64+0x21], R10 ;  /* 0x0000210a0400b986 */ /* 0x000fe2000c101132 */
[----:B------:R-:W-:-:S13]  /*1ba70*/  ISETP.LT.OR P3, PT, R0, 0x21, !P6 ;  /* 0x000000210000780c */ /* 0x000fda0007761670 */
[----:B------:R-:W-:Y:S01]  /*1ba80*/  @!P3 IADD3 R12, P5, R4, UR41, RZ ;  /* 0x00000029040cbc10 */ /* 0x000fe2000ffbe0ff */
[----:B---3--:R-:W-:-:S03]  /*1ba90*/  @!P3 IMAD R20, R20, R17, RZ ;  /* 0x000000111414b224 */ /* 0x008fc600078e02ff */
[----:B------:R-:W-:-:S05]  /*1baa0*/  @!P3 IADD3.X R13, R5, UR40, RZ, P5, !PT ;  /* 0x00000028050dbc10 */ /* 0x000fca000affe4ff */
[----:B------:R0:W-:Y:S04]  /*1bab0*/  @!P3 STG.E.U8 desc[UR50][R12.64+0x20], R20 ;  /* 0x000020140c00b986 */ /* 0x0001e8000c101132 */
[----:B0-----:R-:W2:Y:S01]  /*1bac0*/  LDL.LU R12, [R1+0x4c] ;  /* 0x00004c00010c7983 */ /* 0x001ea20000300800 */
[----:B------:R-:W-:-:S03]  /*1bad0*/  ISETP.LT.OR P5, PT, R0, 0x22, !P6 ;  /* 0x000000220000780c */ /* 0x000fc600077a1670 */
[----:B------:R-:W3:Y:S04]  /*1bae0*/  LDL.LU R13, [R1+0x54] ;  /* 0x00005400010d7983 */ /* 0x000ee80000300800 */
[----:B------:R-:W4:Y:S06]  /*1baf0*/  LDL.LU R20, [R1+0x58] ;  /* 0x0000580001147983 */ /* 0x000f2c0000300800 */
[----:B------:R-:W-:-:S04]  /*1bb00*/  @!P5 IADD3 R10, P6, R4, UR41, RZ ;  /* 0x00000029040adc10 */ /* 0x000fc8000ffde0ff */
[----:B------:R-:W-:Y:S01]  /*1bb10*/  @!P5 IADD3.X R11, R5, UR40, RZ, P6, !PT ;  /* 0x00000028050bdc10 */ /* 0x000fe2000b7fe4ff */
[----:B--2---:R-:W-:-:S05]  /*1bb20*/  @!P5 IMAD R12, R12, R17, RZ ;  /* 0x000000110c0cd224 */ /* 0x004fca00078e02ff */
[----:B------:R0:W-:Y:S04]  /*1bb30*/  @!P5 STG.E.U8 desc[UR50][R10.64+0x21], R12 ;  /* 0x0000210c0a00d986 */ /* 0x0001e8000c101132 */
[----:B0-----:R-:W2:Y:S01]  /*1bb40*/  LDL.LU R11, [R1+0x50] ;  /* 0x00005000010b7983 */ /* 0x001ea20000300800 */
[----:B------:R-:W-:-:S04]  /*1bb50*/  ISETP.GE.AND P5, PT, R22, 0x81, PT ;  /* 0x000000811600780c */ /* 0x000fc80003fa6270 */
[----:B------:R-:W-:Y:S02]  /*1bb60*/  ISETP.LT.OR P3, PT, R0, 0x29, !P5 ;  /* 0x000000290000780c */ /* 0x000fe40006f61670 */
[----:B------:R-:W-:-:S11]  /*1bb70*/  ISETP.GE.AND P6, PT, R22, 0x89, PT ;  /* 0x000000891600780c */ /* 0x000fd60003fc6270 */
[----:B--2---:R-:W-:-:S05]  /*1bb80*/  @!P3 IMAD R10, R11, R17, RZ ;  /* 0x000000110b0ab224 */ /* 0x004fca00078e02ff */
[----:B------:R3:W-:Y:S01]  /*1bb90*/  @!P3 STG.E.U8 desc[UR50][R4.64+0x28], R10 ;  /* 0x0000280a0400b986 */ /* 0x0007e2000c101132 */
[----:B------:R-:W-:-:S13]  /*1bba0*/  ISETP.LT.OR P3, PT, R0, 0x2a, !P5 ;  /* 0x0000002a0000780c */ /* 0x000fda0006f61670 */
[----:B---3--:R-:W-:-:S05]  /*1bbb0*/  @!P3 IMAD R10, R13, R17, RZ ;  /* 0x000000110d0ab224 */ /* 0x008fca00078e02ff */
[----:B------:R-:W-:Y:S01]  /*1bbc0*/  @!P3 STG.E.U8 desc[UR50][R4.64+0x29], R10 ;  /* 0x0000290a0400b986 */ /* 0x000fe2000c101132 */
[----:B------:R-:W-:-:S13]  /*1bbd0*/  ISETP.LT.OR P3, PT, R0, 0x29, !P6 ;  /* 0x000000290000780c */ /* 0x000fda0007761670 */
[----:B------:R-:W-:Y:S01]  /*1bbe0*/  @!P3 IADD3 R12, P5, R4, UR41, RZ ;  /* 0x00000029040cbc10 */ /* 0x000fe2000ffbe0ff */
[----:B----4-:R-:W-:-:S03]  /*1bbf0*/  @!P3 IMAD R20, R20, R17, RZ ;  /* 0x000000111414b224 */ /* 0x010fc600078e02ff */
[----:B------:R-:W-:-:S05]  /*1bc00*/  @!P3 IADD3.X R13, R5, UR40, RZ, P5, !PT ;  /* 0x00000028050dbc10 */ /* 0x000fca000affe4ff */
[----:B------:R0:W-:Y:S04]  /*1bc10*/  @!P3 STG.E.U8 desc[UR50][R12.64+0x28], R20 ;  /* 0x000028140c00b986 */ /* 0x0001e8000c101132 */
[----:B0-----:R-:W2:Y:S04]  /*1bc20*/  LDL.LU R12, [R1+0x5c] ;  /* 0x00005c00010c7983 */ /* 0x001ea80000300800 */
[----:B------:R-:W3:Y:S04]  /*1bc30*/  LDL.LU R20, [R1+0x60] ;  /* 0x0000600001147983 */ /* 0x000ee80000300800 */
[----:B------:R-:W4:Y:S01]  /*1bc40*/  LDL.LU R13, [R1+0x64] ;  /* 0x00006400010d7983 */ /* 0x000f220000300800 */
[----:B------:R-:W-:-:S13]  /*1bc50*/  ISETP.LT.OR P5, PT, R0, 0x2a, !P6 ;  /* 0x0000002a0000780c */ /* 0x000fda00077a1670 */
[----:B------:R-:W-:-:S04]  /*1bc60*/  @!P5 IADD3 R10, P6, R4, UR41, RZ ;  /* 0x00000029040adc10 */ /* 0x000fc8000ffde0ff */
[----:B------:R-:W-:Y:S02]  /*1bc70*/  @!P5 IADD3.X R11, R5, UR40, RZ, P6, !PT ;  /* 0x00000028050bdc10 */ /* 0x000fe4000b7fe4ff */
[----:B------:R-:W-:Y:S01]  /*1bc80*/  ISETP.GE.AND P6, PT, R22, 0x89, PT ;  /* 0x000000891600780c */ /* 0x000fe20003fc6270 */
[----:B--2---:R-:W-:-:S05]  /*1bc90*/  @!P5 IMAD R12, R12, R17, RZ ;  /* 0x000000110c0cd224 */ /* 0x004fca00078e02ff */
[----:B------:R3:W-:Y:S01]  /*1bca0*/  @!P5 STG.E.U8 desc[UR50][R10.64+0x29], R12 ;  /* 0x0000290c0a00d986 */ /* 0x0007e2000c101132 */
[----:B------:R-:W-:-:S04]  /*1bcb0*/  ISETP.GE.AND P5, PT, R22, 0x81, PT ;  /* 0x000000811600780c */ /* 0x000fc80003fa6270 */
[----:B------:R-:W-:-:S13]  /*1bcc0*/  ISETP.LT.OR P3, PT, R0, 0x31, !P5 ;  /* 0x000000310000780c */ /* 0x000fda0006f61670 */
[----:B---3--:R-:W-:-:S05]  /*1bcd0*/  @!P3 IMAD R10, R20, R17, RZ ;  /* 0x00000011140ab224 */ /* 0x008fca00078e02ff */
[----:B------:R4:W-:Y:S01]  /*1bce0*/  @!P3 STG.E.U8 desc[UR50][R4.64+0x30], R10 ;  /* 0x0000300a0400b986 */ /* 0x0009e2000c101132 */
[----:B------:R-:W-:-:S13]  /*1bcf0*/  ISETP.LT.OR P3, PT, R0, 0x32, !P5 ;  /* 0x000000320000780c */ /* 0x000fda0006f61670 */
[----:B----4-:R-:W-:-:S05]  /*1bd00*/  @!P3 IMAD R10, R13, R17, RZ ;  /* 0x000000110d0ab224 */ /* 0x010fca00078e02ff */
[----:B------:R0:W-:Y:S01]  /*1bd10*/  @!P3 STG.E.U8 desc[UR50][R4.64+0x31], R10 ;  /* 0x0000310a0400b986 */ /* 0x0001e2000c101132 */
[----:B------:R-:W-:-:S13]  /*1bd20*/  ISETP.LT.OR P3, PT, R0, 0x31, !P6 ;  /* 0x000000310000780c */ /* 0x000fda0007761670 */
[----:B------:R-:W-:-:S04]  /*1bd30*/  @!P3 IADD3 R12, P5, R4, UR41, RZ ;  /* 0x00000029040cbc10 */ /* 0x000fc8000ffbe0ff */
[----:B------:R-:W-:Y:S02]  /*1bd40*/  @!P3 IADD3.X R13, R5, UR40, RZ, P5, !PT ;  /* 0x00000028050dbc10 */ /* 0x000fe4000affe4ff */
[----:B------:R-:W-:Y:S01]  /*1bd50*/  ISETP.LT.OR P5, PT, R0, 0x32, !P6 ;  /* 0x000000320000780c */ /* 0x000fe200077a1670 */
[----:B------:R-:W-:-:S05]  /*1bd60*/  @!P3 IMAD R20, R21, R17, RZ ;  /* 0x000000111514b224 */ /* 0x000fca00078e02ff */
[----:B------:R5:W-:Y:S07]  /*1bd70*/  @!P3 STG.E.U8 desc[UR50][R12.64+0x30], R20 ;  /* 0x000030140c00b986 */ /* 0x000bee000c101132 */
[----:B0-----:R-:W-:-:S04]  /*1bd80*/  @!P5 IADD3 R10, P6, R4, UR41, RZ ;  /* 0x00000029040adc10 */ /* 0x001fc8000ffde0ff */
[----:B------:R-:W-:Y:S01]  /*1bd90*/  @!P5 IADD3.X R11, R5, UR40, RZ, P6, !PT ;  /* 0x00000028050bdc10 */ /* 0x000fe2000b7fe4ff */
[----:B-----5:R-:W-:-:S05]  /*1bda0*/  @!P5 IMAD R12, R235, R17, RZ ;  /* 0x00000011eb0cd224 */ /* 0x020fca00078e02ff */
[----:B------:R0:W-:Y:S01]  /*1bdb0*/  @!P5 STG.E.U8 desc[UR50][R10.64+0x31], R12 ;  /* 0x0000310c0a00d986 */ /* 0x0001e2000c101132 */
[----:B------:R-:W-:-:S04]  /*1bdc0*/  ISETP.GE.AND P5, PT, R22, 0x81, PT ;  /* 0x000000811600780c */ /* 0x000fc80003fa6270 */
[----:B------:R-:W-:-:S13]  /*1bdd0*/  ISETP.LT.OR P3, PT, R0, 0x39, !P5 ;  /* 0x000000390000780c */ /* 0x000fda0006f61670 */
[----:B0-----:R-:W-:-:S05]  /*1bde0*/  @!P3 IMAD R10, R234, R17, RZ ;  /* 0x00000011ea0ab224 */ /* 0x001fca00078e02ff */
[----:B------:R0:W-:Y:S01]  /*1bdf0*/  @!P3 STG.E.U8 desc[UR50][R4.64+0x38], R10 ;  /* 0x0000380a0400b986 */ /* 0x0001e2000c101132 */
[----:B------:R-:W-:Y:S02]  /*1be00*/  ISETP.LT.OR P3, PT, R0, 0x3a, !P5 ;  /* 0x0000003a0000780c */ /* 0x000fe40006f61670 */
[----:B------:R-:W-:-:S11]  /*1be10*/  ISETP.GE.AND P6, PT, R22, 0x89, PT ;  /* 0x000000891600780c */ /* 0x000fd60003fc6270 */
[----:B0-----:R-:W-:-:S05]  /*1be20*/  @!P3 IMAD R10, R233, R17, RZ ;  /* 0x00000011e90ab224 */ /* 0x001fca00078e02ff */
[----:B------:R0:W-:Y:S01]  /*1be30*/  @!P3 STG.E.U8 desc[UR50][R4.64+0x39], R10 ;  /* 0x0000390a0400b986 */ /* 0x0001e2000c101132 */
[----:B------:R-:W-:-:S13]  /*1be40*/  ISETP.LT.OR P3, PT, R0, 0x39, !P6 ;  /* 0x000000390000780c */ /* 0x000fda0007761670 */
[----:B------:R-:W-:-:S04]  /*1be50*/  @!P3 IADD3 R12, P5, R4, UR41, RZ ;  /* 0x00000029040cbc10 */ /* 0x000fc8000ffbe0ff */
[----:B------:R-:W-:Y:S02]  /*1be60*/  @!P3 IADD3.X R13, R5, UR40, RZ, P5, !PT ;  /* 0x00000028050dbc10 */ /* 0x000fe4000affe4ff */
[----:B------:R-:W-:Y:S01]  /*1be70*/  ISETP.LT.OR P5, PT, R0, 0x3a, !P6 ;  /* 0x0000003a0000780c */ /* 0x000fe200077a1670 */
[----:B------:R-:W-:-:S05]  /*1be80*/  @!P3 IMAD R20, R232, R17, RZ ;  /* 0x00000011e814b224 */ /* 0x000fca00078e02ff */
[----:B------:R1:W-:Y:S07]  /*1be90*/  @!P3 STG.E.U8 desc[UR50][R12.64+0x38], R20 ;  /* 0x000038140c00b986 */ /* 0x0003ee000c101132 */
[----:B0-----:R-:W-:Y:S01]  /*1bea0*/  @!P5 IADD3 R10, P6, R4, UR41, RZ ;  /* 0x00000029040adc10 */ /* 0x001fe2000ffde0ff */
[----:B-1----:R-:W2:Y:S03]  /*1beb0*/  LDL.LU R13, [R1+0x4] ;  /* 0x00000400010d7983 */ /* 0x002ea60000300800 */
[----:B------:R-:W-:Y:S01]  /*1bec0*/  @!P5 IADD3.X R11, R5, UR40, RZ, P6, !PT ;  /* 0x00000028050bdc10 */ /* 0x000fe2000b7fe4ff */
[----:B------:R-:W-:Y:S01]  /*1bed0*/  @!P5 IMAD R12, R23, R17, RZ ;  /* 0x00000011170cd224 */ /* 0x000fe200078e02ff */
        /* <DEDUP_REMOVED lines=8> */
[----:B0-----:R-:W2:Y:S01]  /*1bf60*/  LDL.LU R11, [R1] ;  /* 0x00000000010b7983 */ /* 0x001ea20000300800 */
[----:B------:R-:W-:-:S04]  /*1bf70*/  ISETP.GE.AND P6, PT, R22, 0x101, PT ;  /* 0x000001011600780c */ /* 0x000fc80003fc6270 */
[----:B------:R-:W-:Y:S02]  /*1bf80*/  ISETP.LT.OR P3, PT, R0, 0x21, !P6 ;  /* 0x000000210000780c */ /* 0x000fe40007761670 */
[----:B------:R-:W-:-:S11]  /*1bf90*/  LOP3.LUT P2, RZ, R19, 0x80, RZ, 0xc0, !PT ;  /* 0x0000008013ff7812 */ /* 0x000fd6000784c0ff */
        /* <DEDUP_REMOVED lines=20> */
[----:B------:R-:W-:-:S13]  /*1c0e0*/  ISETP.LT.OR P3, PT, R0, 0x29, !P6 ;  /* 0x000000290000780c */ /* 0x000fda0007761670 */
        /* <DEDUP_REMOVED lines=10> */
[----:B0-----:R-:W2:Y:S01]  /*1c190*/  LDL.LU R13, [R1+0x1c] ;  /* 0x00001c00010d7983 */ /* 0x001ea20000300800 */
[----:B------:R-:W-:-:S03]  /*1c1a0*/  ISETP.LT.OR P5, PT, R0, 0x2a, !P2 ;  /* 0x0000002a0000780c */ /* 0x000fc600057a1670 */
[----:B------:R-:W3:Y:S10]  /*1c1b0*/  LDL.LU R20, [R1+0x28] ;  /* 0x0000280001147983 */ /* 0x000ef40000300800 */
[----:B------:R-:W-:-:S04]  /*1c1c0*/  @!P5 IADD3 R10, P6, R2, UR41, RZ ;  /* 0x00000029020adc10 */ /* 0x000fc8000ffde0ff */
[----:B------:R-:W-:Y:S02]  /*1c1d0*/  @!P5 IADD3.X R11, R3, UR40, RZ, P6, !PT ;  /* 0x00000028030bdc10 */ /* 0x000fe4000b7fe4ff */
[----:B------:R-:W-:-:S04]  /*1c1e0*/  ISETP.GE.AND P6, PT, R22, 0x101, PT ;  /* 0x000001011600780c */ /* 0x000fc80003fc6270 */
[----:B------:R-:W-:-:S13]  /*1c1f0*/  ISETP.LT.OR P3, PT, R0, 0x31, !P6 ;  /* 0x000000310000780c */ /* 0x000fda0007761670 */
[-C--:B------:R-:W-:Y:S02]  /*1c200*/  @!P3 IMAD R21, R21, R17.reuse, RZ ;  /* 0x000000111515b224 */ /* 0x080fe400078e02ff */
[----:B--2---:R-:W-:-:S05]  /*1c210*/  @!P5 IMAD R12, R13, R17, RZ ;  /* 0x000000110d0cd224 */ /* 0x004fca00078e02ff */
[----:B------:R-:W-:Y:S04]  /*1c220*/  @!P5 STG.E.U8 desc[UR50][R10.64+0x29], R12 ;  /* 0x0000290c0a00d986 */ /* 0x000fe8000c101132 */
[----:B------:R0:W-:Y:S04]  /*1c230*/  @!P3 STG.E.U8 desc[UR50][R2.64+0x30], R21 ;  /* 0x000030150200b986 */ /* 0x0001e8000c101132 */
[----:B0-----:R-:W2:Y:S01]  /*1c240*/  LDL.LU R21, [R1+0x2c] ;  /* 0x00002c0001157983 */ /* 0x001ea20000300800 */
[----:B------:R-:W-:-:S13]  /*1c250*/  ISETP.LT.OR P3, PT, R0, 0x32, !P6 ;  /* 0x000000320000780c */ /* 0x000fda0007761670 */
[----:B-----5:R-:W-:-:S05]  /*1c260*/  @!P3 IMAD R23, R23, R17, RZ ;  /* 0x000000111717b224 */ /* 0x020fca00078e02ff */
[----:B------:R0:W-:Y:S01]  /*1c270*/  @!P3 STG.E.U8 desc[UR50][R2.64+0x31], R23 ;  /* 0x000031170200b986 */ /* 0x0001e2000c101132 */
[----:B------:R-:W-:-:S13]  /*1c280*/  ISETP.LT.OR P3, PT, R0, 0x31, !P2 ;  /* 0x000000310000780c */ /* 0x000fda0005761670 */
[----:B------:R-:W-:-:S04]  /*1c290*/  @!P3 IADD3 R12, P5, R2, UR41, RZ ;  /* 0x00000029020cbc10 */ /* 0x000fc8000ffbe0ff */
[----:B------:R-:W-:Y:S02]  /*1c2a0*/  @!P3 IADD3.X R13, R3, UR40, RZ, P5, !PT ;  /* 0x00000028030dbc10 */ /* 0x000fe4000affe4ff */
[----:B------:R-:W-:Y:S01]  /*1c2b0*/  ISETP.LT.OR P5, PT, R0, 0x32, !P2 ;  /* 0x000000320000780c */ /* 0x000fe200057a1670 */
[----:B---3--:R-:W-:-:S12]  /*1c2c0*/  @!P3 IMAD R20, R20, R17, RZ ;  /* 0x000000111414b224 */ /* 0x008fd800078e02ff */
[----:B------:R-:W-:-:S04]  /*1c2d0*/  @!P5 IADD3 R10, P6, R2, UR41, RZ ;  /* 0x00000029020adc10 */ /* 0x000fc8000ffde0ff */
[----:B------:R-:W-:Y:S02]  /*1c2e0*/  @!P5 IADD3.X R11, R3, UR40, RZ, P6, !PT ;  /* 0x00000028030bdc10 */ /* 0x000fe4000b7fe4ff */
[----:B------:R-:W-:Y:S01]  /*1c2f0*/  ISETP.GE.AND P6, PT, R22, 0x101, PT ;  /* 0x000001011600780c */ /* 0x000fe20003fc6270 */
[----:B------:R-:W-:Y:S03]  /*1c300*/  @!P3 STG.E.U8 desc[UR50][R12.64+0x30], R20 ;  /* 0x000030140c00b986 */ /* 0x000fe6000c101132 */
[----:B------:R-:W-:-:S13]  /*1c310*/  ISETP.LT.OR P3, PT, R0, 0x39, !P6 ;  /* 0x000000390000780c */ /* 0x000fda0007761670 */
[-C--:B0-----:R-:W-:Y:S01]  /*1c320*/  @!P3 IMAD R23, R235, R17.reuse, RZ ;  /* 0x00000011eb17b224 */ /* 0x081fe200078e02ff */
[----:B------:R-:W-:Y:S02]  /*1c330*/  LOP3.LUT P1, RZ, R19, 0x100, RZ, 0xc0, !PT ;  /* 0x0000010013ff7812 */ /* 0x000fe4000782c0ff */
[----:B------:R-:W-:Y:S01]  /*1c340*/  IADD3 R9, R9, UR4, RZ ;  /* 0x0000000409097c10 */ /* 0x000fe2000fffe0ff */
[----:B--2---:R-:W-:-:S05]  /*1c350*/  @!P5 IMAD R21, R21, R17, RZ ;  /* 0x000000111515d224 */ /* 0x004fca00078e02ff */
[----:B------:R0:W-:Y:S04]  /*1c360*/  @!P5 STG.E.U8 desc[UR50][R10.64+0x31], R21 ;  /* 0x000031150a00d986 */ /* 0x0001e8000c101132 */
[----:B------:R1:W-:Y:S01]  /*1c370*/  @!P3 STG.E.U8 desc[UR50][R2.64+0x38], R23 ;  /* 0x000038170200b986 */ /* 0x0003e2000c101132 */
[C---:B------:R-:W-:Y:S02]  /*1c380*/  ISETP.LT.OR P3, PT, R0.reuse, 0x3a, !P6 ;  /* 0x0000003a0000780c */ /* 0x040fe40007761670 */
[----:B------:R-:W-:-:S11]  /*1c390*/  ISETP.LT.OR P5, PT, R0, 0x39, !P2 ;  /* 0x000000390000780c */ /* 0x000fd600057a1670 */
[----:B------:R-:W-:-:S05]  /*1c3a0*/  @!P3 IMAD R233, R233, R17, RZ ;  /* 0x00000011e9e9b224 */ /* 0x000fca00078e02ff */
[----:B------:R2:W-:Y:S01]  /*1c3b0*/  @!P3 STG.E.U8 desc[UR50][R2.64+0x39], R233 ;  /* 0x000039e90200b986 */ /* 0x0005e2000c101132 */
[----:B0-----:R-:W-:-:S04]  /*1c3c0*/  @!P5 IADD3 R10, P3, R2, UR41, RZ ;  /* 0x00000029020adc10 */ /* 0x001fc8000ff7e0ff */
[----:B------:R-:W-:Y:S02]  /*1c3d0*/  @!P5 IADD3.X R11, R3, UR40, RZ, P3, !PT ;  /* 0x00000028030bdc10 */ /* 0x000fe40009ffe4ff */
[----:B------:R-:W-:Y:S01]  /*1c3e0*/  ISETP.LT.OR P3, PT, R0, 0x3a, !P2 ;  /* 0x0000003a0000780c */ /* 0x000fe20005761670 */
[----:B------:R-:W-:-:S12]  /*1c3f0*/  @!P5 IMAD R21, R234, R17, RZ ;  /* 0x00000011ea15d224 */ /* 0x000fd800078e02ff */
[----:B------:R-:W-:Y:S01]  /*1c400*/  @!P3 IADD3 R12, P6, R2, UR41, RZ ;  /* 0x00000029020cbc10 */ /* 0x000fe2000ffde0ff */
[----:B-1----:R-:W-:-:S03]  /*1c410*/  @!P3 IMAD R23, R232, R17, RZ ;  /* 0x00000011e817b224 */ /* 0x002fc600078e02ff */
[----:B------:R-:W-:Y:S01]  /*1c420*/  @!P3 IADD3.X R13, R3, UR40, RZ, P6, !PT ;  /* 0x00000028030dbc10 */ /* 0x000fe2000b7fe4ff */
[----:B------:R0:W-:Y:S04]  /*1c430*/  @!P5 STG.E.U8 desc[UR50][R10.64+0x38], R21 ;  /* 0x000038150a00d986 */ /* 0x0001e8000c101132 */
[----:B------:R1:W-:Y:S01]  /*1c440*/  @!P3 STG.E.U8 desc[UR50][R12.64+0x39], R23 ;  /* 0x000039170c00b986 */ /* 0x0003e2000c101132 */
[----:B------:R-:W-:-:S13]  /*1c450*/  ISETP.LT.OR P3, PT, R0, 0x21, !P1 ;  /* 0x000000210000780c */ /* 0x000fda0004f61670 */
[----:B--2---:R-:W-:-:S05]  /*1c460*/  @!P3 IMAD R233, R216, R17, RZ ;  /* 0x00000011d8e9b224 */ /* 0x004fca00078e02ff */
[----:B------:R-:W-:Y:S01]  /*1c470*/  @!P3 STG.E.U8 desc[UR50][R8.64+0x20], R233 ;  /* 0x000020e90800b986 */ /* 0x000fe2000c101132 */
[C---:B------:R-:W-:Y:S02]  /*1c480*/  ISETP.LT.OR P3, PT, R0.reuse, 0x22, !P1 ;  /* 0x000000220000780c */ /* 0x040fe40004f61670 */
[----:B------:R-:W-:-:S11]  /*1c490*/  ISETP.LT.OR P5, PT, R0, 0x21, !P0 ;  /* 0x000000210000780c */ /* 0x000fd600047a1670 */
[----:B------:R-:W-:-:S05]  /*1c4a0*/  @!P3 IMAD R217, R217, R17, RZ ;  /* 0x00000011d9d9b224 */ /* 0x000fca00078e02ff */
[----:B------:R-:W-:Y:S01]  /*1c4b0*/  @!P3 STG.E.U8 desc[UR50][R8.64+0x21], R217 ;  /* 0x000021d90800b986 */ /* 0x000fe2000c101132 */
[----:B------:R-:W-:Y:S02]  /*1c4c0*/  ISETP.LT.OR P3, PT, R0, 0x22, !P0 ;  /* 0x000000220000780c */ /* 0x000fe40004761670 */
[----:B0-----:R-:W-:-:S04]  /*1c4d0*/  @!P5 IADD3 R10, P6, R8, UR41, RZ ;  /* 0x00000029080adc10 */ /* 0x001fc8000ffde0ff */
[----:B------:R-:W-:Y:S01]  /*1c4e0*/  @!P5 IADD3.X R11, R9, UR40, RZ, P6, !PT ;  /* 0x00000028090bdc10 */ /* 0x000fe2000b7fe4ff */
[----:B------:R-:W-:-:S06]  /*1c4f0*/  @!P5 IMAD R21, R218, R17, RZ ;  /* 0x00000011da15d224 */ /* 0x000fcc00078e02ff */
[----:B-1----:R-:W-:Y:S01]  /*1c500*/  @!P3 IADD3 R12, P6, R8, UR41, RZ ;  /* 0x00000029080cbc10 */ /* 0x002fe2000ffde0ff */
[----:B------:R-:W-:-:S03]  /*1c510*/  @!P3 IMAD R219, R219, R17, RZ ;  /* 0x00000011dbdbb224 */ /* 0x000fc600078e02ff */
[----:B------:R-:W-:Y:S01]  /*1c520*/  @!P3 IADD3.X R13, R9, UR40, RZ, P6, !PT ;  /* 0x00000028090dbc10 */ /* 0x000fe2000b7fe4ff */
[----:B------:R0:W-:Y:S04]  /*1c530*/  @!P5 STG.E.U8 desc[UR50][R10.64+0x20], R21 ;  /* 0x000020150a00d986 */ /* 0x0001e8000c101132 */
[----:B------:R1:W-:Y:S01]  /*1c540*/  @!P3 STG.E.U8 desc[UR50][R12.64+0x21], R219 ;  /* 0x000021db0c00b986 */ /* 0x0003e2000c101132 */
[----:B------:R-:W-:-:S13]  /*1c550*/  ISETP.LT.OR P3, PT, R0, 0x29, !P1 ;  /* 0x000000290000780c */ /* 0x000fda0004f61670 */
[----:B------:R-:W-:-:S05]  /*1c560*/  @!P3 IMAD R23, R220, R17, RZ ;  /* 0x00000011dc17b224 */ /* 0x000fca00078e02ff */
[----:B------:R2:W-:Y:S01]  /*1c570*/  @!P3 STG.E.U8 desc[UR50][R8.64+0x28], R23 ;  /* 0x000028170800b986 */ /* 0x0005e2000c101132 */
        /* <DEDUP_REMOVED lines=12> */
[----:B------:R-:W-:Y:S01]  /*1c640*/  @!P3 STG.E.U8 desc[UR50][R12.64+0x29], R223 ;  /* 0x000029df0c00b986 */ /* 0x000fe2000c101132 */
[----:B------:R-:W-:-:S13]  /*1c650*/  ISETP.LT.OR P3, PT, R0, 0x31, !P1 ;  /* 0x000000310000780c */ /* 0x000fda0004f61670 */
[----:B--2---:R-:W-:-:S05]  /*1c660*/  @!P3 IMAD R23, R224, R17, RZ ;  /* 0x00000011e017b224 */ /* 0x004fca00078e02ff */
        /* <DEDUP_REMOVED lines=9> */
[----:B------:R-:W-:Y:S01]  /*1c700*/  @!P3 IADD3 R20, P6, R8, UR41, RZ ;  /* 0x000000290814bc10 */ /* 0x000fe2000ffde0ff */
[----:B------:R-:W-:-:S03]  /*1c710*/  @!P3 IMAD R227, R227, R17, RZ ;  /* 0x00000011e3e3b224 */ /* 0x000fc600078e02ff */
[----:B------:R-:W-:Y:S01]  /*1c720*/  @!P3 IADD3.X R21, R9, UR40, RZ, P6, !PT ;  /* 0x000000280915bc10 */ /* 0x000fe2000b7fe4ff */
[----:B------:R0:W-:Y:S04]  /*1c730*/  @!P5 STG.E.U8 desc[UR50][R10.64+0x30], R217 ;  /* 0x000030d90a00d986 */ /* 0x0001e8000c101132 */
[----:B------:R-:W-:Y:S01]  /*1c740*/  @!P3 STG.E.U8 desc[UR50][R20.64+0x31], R227 ;  /* 0x000031e31400b986 */ /* 0x000fe2000c101132 */
[----:B------:R-:W-:-:S13]  /*1c750*/  ISETP.LT.OR P3, PT, R0, 0x39, !P1 ;  /* 0x000000390000780c */ /* 0x000fda0004f61670 */
[----:B-1----:R-:W-:-:S05]  /*1c760*/  @!P3 IMAD R23, R228, R17, RZ ;  /* 0x00000011e417b224 */ /* 0x002fca00078e02ff */
[----:B------:R1:W-:Y:S01]  /*1c770*/  @!P3 STG.E.U8 desc[UR50][R8.64+0x38], R23 ;  /* 0x000038170800b986 */ /* 0x0003e2000c101132 */
[C---:B------:R-:W-:Y:S02]  /*1c780*/  ISETP.LT.OR P3, PT, R0.reuse, 0x3a, !P1 ;  /* 0x0000003a0000780c */ /* 0x040fe40004f61670 */
[----:B------:R-:W-:-:S11]  /*1c790*/  ISETP.LT.OR P5, PT, R0, 0x39, !P0 ;  /* 0x000000390000780c */ /* 0x000fd600047a1670 */
[----:B------:R-:W-:-:S05]  /*1c7a0*/  @!P3 IMAD R229, R229, R17, RZ ;  /* 0x00000011e5e5b224 */ /* 0x000fca00078e02ff */
[----:B------:R-:W-:Y:S01]  /*1c7b0*/  @!P3 STG.E.U8 desc[UR50][R8.64+0x39], R229 ;  /* 0x000039e50800b986 */ /* 0x000fe2000c101132 */
[----:B------:R-:W-:Y:S02]  /*1c7c0*/  ISETP.LT.OR P3, PT, R0, 0x3a, !P0 ;  /* 0x0000003a0000780c */ /* 0x000fe40004761670 */
[----:B------:R-:W-:Y:S02]  /*1c7d0*/  @!P5 IADD3 R12, P6, R8, UR41, RZ ;  /* 0x00000029080cdc10 */ /* 0x000fe4000ffde0ff */
[----:B------:R-:W-:Y:S02]  /*1c7e0*/  LOP3.LUT R19, R19, 0xffffffbf, RZ, 0xc0, !PT ;  /* 0xffffffbf13137812 */ /* 0x000fe400078ec0ff */
[----:B------:R-:W-:Y:S01]  /*1c7f0*/  @!P5 IADD3.X R13, R9, UR40, RZ, P6, !PT ;  /* 0x00000028090ddc10 */ /* 0x000fe2000b7fe4ff */
[----:B0-----:R-:W-:Y:S01]  /*1c800*/  @!P5 IMAD R217, R230, R17, RZ ;  /* 0x00000011e6d9d224 */ /* 0x001fe200078e02ff */
[----:B------:R-:W-:-:S05]  /*1c810*/  @P2 LOP3.LUT R19, R19, 0x40, RZ, 0xfc, !PT ;  /* 0x0000004013132812 */ /* 0x000fca00078efcff */
[----:B------:R-:W-:Y:S01]  /*1c820*/  @!P3 IADD3 R10, P6, R8, UR41, RZ ;  /* 0x00000029080abc10 */ /* 0x000fe2000ffde0ff */
[----:B------:R-:W-:Y:S01]  /*1c830*/  @!P3 IMAD R231, R231, R17, RZ ;  /* 0x00000011e7e7b224 */ /* 0x000fe200078e02ff */
[----:B------:R-:W-:Y:S02]  /*1c840*/  ISETP.GE.AND P2, PT, R22, 0x1, PT ;  /* 0x000000011600780c */ /* 0x000fe40003f46270 */
[----:B------:R-:W-:Y:S01]  /*1c850*/  @!P3 IADD3.X R11, R9, UR40, RZ, P6, !PT ;  /* 0x00000028090bbc10 */ /* 0x000fe2000b7fe4ff */
[----:B------:R0:W-:Y:S04]  /*1c860*/  @!P5 STG.E.U8 desc[UR50][R12.64+0x38], R217 ;  /* 0x000038d90c00d986 */ /* 0x0001e8000c101132 */
[----:B------:R2:W-:Y:S01]  /*1c870*/  @!P3 STG.E.U8 desc[UR50][R10.64+0x39], R231 ;  /* 0x000039e70a00b986 */ /* 0x0005e2000c101132 */
[----:B------:R-:W-:-:S13]  /*1c880*/  ISETP.LT.OR P3, PT, R0, 0x41, !P2 ;  /* 0x000000410000780c */ /* 0x000fda0005761670 */
[----:B------:R-:W-:-:S05]  /*1c890*/  @!P3 IMAD R219, R200, R17, RZ ;  /* 0x00000011c8dbb224 */ /* 0x000fca00078e02ff */
[----:B------:R-:W-:Y:S01]  /*1c8a0*/  @!P3 STG.E.U8 desc[UR50][R6.64+0x40], R219 ;  /* 0x000040db0600b986 */ /* 0x000fe2000c101132 */
[C---:B------:R-:W-:Y:S02]  /*1c8b0*/  ISETP.LT.OR P3, PT, R0.reuse, 0x42, !P2 ;  /* 0x000000420000780c */ /* 0x040fe40005761670 */
[----:B-1----:R-:W-:Y:S02]  /*1c8c0*/  P2R R23, PR, RZ, 0x2 ;  /* 0x00000002ff177803 */ /* 0x002fe40000000000 */
[----:B------:R-:W-:-:S09]  /*1c8d0*/  ISETP.LT.OR P1, PT, R0, 0x41, !P4 ;  /* 0x000000410000780c */ /* 0x000fd20006721670 */
[----:B------:R-:W-:-:S05]  /*1c8e0*/  @!P3 IMAD R201, R201, R17, RZ ;  /* 0x00000011c9c9b224 */ /* 0x000fca00078e02ff */
[----:B------:R-:W-:Y:S01]  /*1c8f0*/  @!P3 STG.E.U8 desc[UR50][R6.64+0x41], R201 ;  /* 0x000041c90600b986 */ /* 0x000fe2000c101132 */
[----:B------:R-:W-:Y:S01]  /*1c900*/  ISETP.LT.OR P3, PT, R0, 0x42, !P4 ;  /* 0x000000420000780c */ /* 0x000fe20006761670 */
[----:B0-----:R-:W-:-:S12]  /*1c910*/  @!P1 IMAD R13, R202, R17, RZ ;  /* 0x00000011ca0d9224 */ /* 0x001fd800078e02ff */
[----:B------:R-:W-:Y:S01]  /*1c920*/  @!P3 IADD3 R20, P5, R6, UR41, RZ ;  /* 0x000000290614bc10 */ /* 0x000fe2000ffbe0ff */
[----:B------:R-:W-:-:S03]  /*1c930*/  @!P3 IMAD R203, R203, R17, RZ ;  /* 0x00000011cbcbb224 */ /* 0x000fc600078e02ff */
[----:B------:R-:W-:Y:S01]  /*1c940*/  @!P3 IADD3.X R21, R7, UR40, RZ, P5, !PT ;  /* 0x000000280715bc10 */ /* 0x000fe2000affe4ff */
[----:B------:R-:W-:Y:S04]  /*1c950*/  @!P1 STG.E.U8 desc[UR50][R14.64+0x40], R13 ;  /* 0x0000400d0e009986 */ /* 0x000fe8000c101132 */
[----:B------:R0:W-:Y:S01]  /*1c960*/  @!P3 STG.E.U8 desc[UR50][R20.64+0x41], R203 ;  /* 0x000041cb1400b986 */ /* 0x0001e2000c101132 */
[----:B------:R-:W-:-:S13]  /*1c970*/  ISETP.LT.OR P3, PT, R0, 0x49, !P2 ;  /* 0x000000490000780c */ /* 0x000fda0005761670 */
[----:B------:R-:W-:-:S05]  /*1c980*/  @!P3 IMAD R217, R204, R17, RZ ;  /* 0x00000011ccd9b224 */ /* 0x000fca00078e02ff */
[----:B------:R-:W-:Y:S01]  /*1c990*/  @!P3 STG.E.U8 desc[UR50][R6.64+0x48], R217 ;  /* 0x000048d90600b986 */ /* 0x000fe2000c101132 */
[C---:B------:R-:W-:Y:S02]  /*1c9a0*/  ISETP.LT.OR P3, PT, R0.reuse, 0x4a, !P2 ;  /* 0x0000004a0000780c */ /* 0x040fe40005761670 */
[----:B------:R-:W-:-:S11]  /*1c9b0*/  ISETP.LT.OR P5, PT, R0, 0x49, !P4 ;  /* 0x000000490000780c */ /* 0x000fd600067a1670 */
[----:B------:R-:W-:-:S05]  /*1c9c0*/  @!P3 IMAD R205, R205, R17, RZ ;  /* 0x00000011cdcdb224 */ /* 0x000fca00078e02ff */
[----:B------:R-:W-:Y:S01]  /*1c9d0*/  @!P3 STG.E.U8 desc[UR50][R6.64+0x49], R205 ;  /* 0x000049cd0600b986 */ /* 0x000fe2000c101132 */
[----:B------:R-:W-:Y:S02]  /*1c9e0*/  ISETP.LT.OR P3, PT, R0, 0x4a, !P4 ;  /* 0x0000004a0000780c */ /* 0x000fe40006761670 */
[----:B--2---:R-:W-:-:S04]  /*1c9f0*/  @!P5 IADD3 R10, P6, R6, UR41, RZ ;  /* 0x00000029060adc10 */ /* 0x004fc8000ffde0ff */
[----:B------:R-:W-:Y:S01]  /*1ca00*/  @!P5 IADD3.X R11, R7, UR40, RZ, P6, !PT ;  /* 0x00000028070bdc10 */ /* 0x000fe2000b7fe4ff */
[----:B0-----:R-:W-:-:S06]  /*1ca10*/  @!P5 IMAD R21, R206, R17, RZ ;  /* 0x00000011ce15d224 */ /* 0x001fcc00078e02ff */
[----:B------:R-:W-:Y:S01]  /*1ca20*/  @!P3 IADD3 R200, P6, R6, UR41, RZ ;  /* 0x0000002906c8bc10 */ /* 0x000fe2000ffde0ff */
[----:B------:R-:W-:-:S03]  /*1ca30*/  @!P3 IMAD R207, R207, R17, RZ ;  /* 0x00000011cfcfb224 */ /* 0x000fc600078e02ff */
[----:B------:R-:W-:Y:S01]  /*1ca40*/  @!P3 IADD3.X R201, R7, UR40, RZ, P6, !PT ;  /* 0x0000002807c9bc10 */ /* 0x000fe2000b7fe4ff */
[----:B------:R0:W-:Y:S04]  /*1ca50*/  @!P5 STG.E.U8 desc[UR50][R10.64+0x48], R21 ;  /* 0x000048150a00d986 */ /* 0x0001e8000c101132 */
[----:B------:R-:W-:Y:S01]  /*1ca60*/  @!P3 STG.E.U8 desc[UR50][R200.64+0x49], R207 ;  /* 0x000049cfc800b986 */ /* 0x000fe2000c101132 */
[----:B------:R-:W-:-:S13]  /*1ca70*/  ISETP.LT.OR P3, PT, R0, 0x51, !P2 ;  /* 0x000000510000780c */ /* 0x000fda0005761670 */
[----:B------:R-:W-:-:S05]  /*1ca80*/  @!P3 IMAD R203, R208, R17, RZ ;  /* 0x00000011d0cbb224 */ /* 0x000fca00078e02ff */
[----:B------:R-:W-:Y:S01]  /*1ca90*/  @!P3 STG.E.U8 desc[UR50][R6.64+0x50], R203 ;  /* 0x000050cb0600b986 */ /* 0x000fe2000c101132 */
[C---:B------:R-:W-:Y:S02]  /*1caa0*/  ISETP.LT.OR P3, PT, R0.reuse, 0x52, !P2 ;  /* 0x000000520000780c */ /* 0x040fe40005761670 */
[C---:B------:R-:W-:Y:S02]  /*1cab0*/  ISETP.LT.OR P6, PT, R0.reuse, 0x51, !P4 ;  /* 0x000000510000780c */ /* 0x040fe400067c1670 */
[----:B------:R-:W-:-:S09]  /*1cac0*/  ISETP.LT.OR P5, PT, R0, 0x52, !P4 ;  /* 0x000000520000780c */ /* 0x000fd200067a1670 */
[----:B------:R-:W-:Y:S02]  /*1cad0*/  @!P3 IMAD R209, R209, R17, RZ ;  /* 0x00000011d1d1b224 */ /* 0x000fe400078e02ff */
[----:B------:R-:W-:-:S03]  /*1cae0*/  @!P6 IADD3 R12, P1, R6, UR41, RZ ;  /* 0x00000029060cec10 */ /* 0x000fc6000ff3e0ff */
[----:B------:R-:W-:Y:S01]  /*1caf0*/  @!P3 STG.E.U8 desc[UR50][R6.64+0x51], R209 ;  /* 0x000051d10600b986 */ /* 0x000fe2000c101132 */
[----:B------:R-:W-:Y:S01]  /*1cb00*/  @!P5 IADD3 R14, P3, R6, UR41, RZ ;  /* 0x00000029060edc10 */ /* 0x000fe2000ff7e0ff */
[-C--:B0-----:R-:W-:Y:S01]  /*1cb10*/  @!P6 IMAD R11, R210, R17.reuse, RZ ;  /* 0x00000011d20be224 */ /* 0x081fe200078e02ff */
[----:B------:R-:W-:Y:S01]  /*1cb20*/  @!P6 IADD3.X R13, R7, UR40, RZ, P1, !PT ;  /* 0x00000028070dec10 */ /* 0x000fe20008ffe4ff */
[----:B------:R-:W-:Y:S01]  /*1cb30*/  @!P5 IMAD R211, R211, R17, RZ ;  /* 0x00000011d3d3d224 */ /* 0x000fe200078e02ff */
[----:B------:R-:W-:Y:S02]  /*1cb40*/  @!P5 IADD3.X R15, R7, UR40, RZ, P3, !PT ;  /* 0x00000028070fdc10 */ /* 0x000fe40009ffe4ff */
[C---:B------:R-:W-:Y:S01]  /*1cb50*/  ISETP.LT.OR P3, PT, R0.reuse, 0x59, !P4 ;  /* 0x000000590000780c */ /* 0x040fe20006761670 */
[----:B------:R-:W-:Y:S04]  /*1cb60*/  @!P6 STG.E.U8 desc[UR50][R12.64+0x50], R11 ;  /* 0x0000500b0c00e986 */ /* 0x000fe8000c101132 */
[----:B------:R0:W-:Y:S01]  /*1cb70*/  @!P5 STG.E.U8 desc[UR50][R14.64+0x51], R211 ;  /* 0x000051d30e00d986 */ /* 0x0001e2000c101132 */
[----:B------:R-:W-:-:S07]  /*1cb80*/  ISETP.LT.OR P5, PT, R0, 0x59, !P2 ;  /* 0x000000590000780c */ /* 0x000fce00057a1670 */
[----:B------:R-:W-:-:S04]  /*1cb90*/  @!P3 IADD3 R20, P1, R6, UR41, RZ ;  /* 0x000000290614bc10 */ /* 0x000fc8000ff3e0ff */
[----:B------:R-:W-:Y:S02]  /*1cba0*/  @!P3 IADD3.X R21, R7, UR40, RZ, P1, !PT ;  /* 0x000000280715bc10 */ /* 0x000fe40008ffe4ff */
[----:B------:R-:W-:Y:S01]  /*1cbb0*/  ISETP.NE.AND P1, PT, R23, RZ, PT ;  /* 0x000000ff1700720c */ /* 0x000fe20003f25270 */
[----:B------:R-:W-:-:S05]  /*1cbc0*/  @!P5 IMAD R23, R212, R17, RZ ;  /* 0x00000011d417d224 */ /* 0x000fca00078e02ff */
[----:B------:R1:W-:Y:S01]  /*1cbd0*/  @!P5 STG.E.U8 desc[UR50][R6.64+0x58], R23 ;  /* 0x000058170600d986 */ /* 0x0003e2000c101132 */
[----:B------:R-:W-:-:S13]  /*1cbe0*/  ISETP.LT.OR P5, PT, R0, 0x5a, !P2 ;  /* 0x0000005a0000780c */ /* 0x000fda00057a1670 */
        /* <DEDUP_REMOVED lines=9> */
[----:B------:R-:W-:-:S04]  /*1cc80*/  ISETP.GE.AND P5, PT, R22, 0x81, PT ;  /* 0x000000811600780c */ /* 0x000fc80003fa6270 */
[C---:B------:R-:W-:Y:S02]  /*1cc90*/  ISETP.LT.OR P3, PT, R0.reuse, 0x41, !P5 ;  /* 0x000000410000780c */ /* 0x040fe40006f61670 */
[----:B------:R-:W-:-:S11]  /*1cca0*/  ISETP.LT.OR P2, PT, R0, 0x61, !P4 ;  /* 0x000000610000780c */ /* 0x000fd60006741670 */
[----:B-1----:R-:W-:-:S05]  /*1ccb0*/  @!P3 IMAD R23, R184, R17, RZ ;  /* 0x00000011b817b224 */ /* 0x002fca00078e02ff */
[----:B------:R1:W-:Y:S01]  /*1ccc0*/  @!P3 STG.E.U8 desc[UR50][R4.64+0x40], R23 ;  /* 0x000040170400b986 */ /* 0x0003e2000c101132 */
[----:B------:R-:W-:Y:S02]  /*1ccd0*/  ISETP.LT.OR P3, PT, R0, 0x42, !P5 ;  /* 0x000000420000780c */ /* 0x000fe40006f61670 */
[----:B------:R-:W-:-:S04]  /*1cce0*/  @!P2 IADD3 R10, P6, R6, UR41, RZ ;  /* 0x00000029060aac10 */ /* 0x000fc8000ffde0ff */
[----:B------:R-:W-:Y:S02]  /*1ccf0*/  @!P2 IADD3.X R11, R7, UR40, RZ, P6, !PT ;  /* 0x00000028070bac10 */ /* 0x000fe4000b7fe4ff */
[----:B------:R-:W-:-:S05]  /*1cd00*/  ISETP.GE.AND P6, PT, R22, 0x89, PT ;  /* 0x000000891600780c */ /* 0x000fca0003fc6270 */
[----:B------:R-:W-:-:S05]  /*1cd10*/  @!P3 IMAD R185, R185, R17, RZ ;  /* 0x00000011b9b9b224 */ /* 0x000fca00078e02ff */
[----:B------:R2:W-:Y:S01]  /*1cd20*/  @!P3 STG.E.U8 desc[UR50][R4.64+0x41], R185 ;  /* 0x000041b90400b986 */ /* 0x0005e2000c101132 */
[----:B------:R-:W-:-:S13]  /*1cd30*/  ISETP.LT.OR P3, PT, R0, 0x41, !P6 ;  /* 0x000000410000780c */ /* 0x000fda0007761670 */
[----:B------:R-:W-:-:S04]  /*1cd40*/  @!P3 IADD3 R12, P5, R4, UR41, RZ ;  /* 0x00000029040cbc10 */ /* 0x000fc8000ffbe0ff */
[----:B------:R-:W-:Y:S02]  /*1cd50*/  @!P3 IADD3.X R13, R5, UR40, RZ, P5, !PT ;  /* 0x00000028050dbc10 */ /* 0x000fe4000affe4ff */
[----:B------:R-:W-:Y:S01]  /*1cd60*/  ISETP.LT.OR P5, PT, R0, 0x42, !P6 ;  /* 0x000000420000780c */ /* 0x000fe200077a1670 */
[----:B0-----:R-:W-:-:S12]  /*1cd70*/  @!P3 IMAD R201, R186, R17, RZ ;  /* 0x00000011bac9b224 */ /* 0x001fd800078e02ff */
[----:B------:R-:W-:Y:S01]  /*1cd80*/  @!P5 IADD3 R14, P6, R4, UR41, RZ ;  /* 0x00000029040edc10 */ /* 0x000fe2000ffde0ff */
[----:B------:R-:W-:-:S03]  /*1cd90*/  @!P5 IMAD R187, R187, R17, RZ ;  /* 0x00000011bbbbd224 */ /* 0x000fc600078e02ff */
[----:B------:R-:W-:Y:S01]  /*1cda0*/  @!P5 IADD3.X R15, R5, UR40, RZ, P6, !PT ;  /* 0x00000028050fdc10 */ /* 0x000fe2000b7fe4ff */
[----:B------:R0:W-:Y:S04]  /*1cdb0*/  @!P3 STG.E.U8 desc[UR50][R12.64+0x40], R201 ;  /* 0x000040c90c00b986 */ /* 0x0001e8000c101132 */
[----:B------:R-:W-:Y:S01]  /*1cdc0*/  @!P5 STG.E.U8 desc[UR50][R14.64+0x41], R187 ;  /* 0x000041bb0e00d986 */ /* 0x000fe2000c101132 */
[----:B------:R-:W-:-:S04]  /*1cdd0*/  ISETP.GE.AND P5, PT, R22, 0x81, PT ;  /* 0x000000811600780c */ /* 0x000fc80003fa6270 */
[----:B------:R-:W-:-:S13]  /*1cde0*/  ISETP.LT.OR P3, PT, R0, 0x49, !P5 ;  /* 0x000000490000780c */ /* 0x000fda0006f61670 */
[----:B-1----:R-:W-:-:S05]  /*1cdf0*/  @!P3 IMAD R23, R188, R17, RZ ;  /* 0x00000011bc17b224 */ /* 0x002fca00078e02ff */
[----:B------:R1:W-:Y:S01]  /*1ce00*/  @!P3 STG.E.U8 desc[UR50][R4.64+0x48], R23 ;  /* 0x000048170400b986 */ /* 0x0003e2000c101132 */
[----:B------:R-:W-:Y:S02]  /*1ce10*/  ISETP.LT.OR P3, PT, R0, 0x4a, !P5 ;  /* 0x0000004a0000780c */ /* 0x000fe40006f61670 */
[----:B------:R-:W-:-:S11]  /*1ce20*/  ISETP.GE.AND P6, PT, R22, 0x89, PT ;  /* 0x000000891600780c */ /* 0x000fd60003fc6270 */
[----:B------:R-:W-:-:S05]  /*1ce30*/  @!P3 IMAD R189, R189, R17, RZ ;  /* 0x00000011bdbdb224 */ /* 0x000fca00078e02ff */
[----:B------:R-:W-:Y:S01]  /*1ce40*/  @!P3 STG.E.U8 desc[UR50][R4.64+0x49], R189 ;  /* 0x000049bd0400b986 */ /* 0x000fe2000c101132 */
[----:B------:R-:W-:-:S13]  /*1ce50*/  ISETP.LT.OR P3, PT, R0, 0x49, !P6 ;  /* 0x000000490000780c */ /* 0x000fda0007761670 */
[----:B------:R-:W-:-:S04]  /*1ce60*/  @!P3 IADD3 R20, P5, R4, UR41, RZ ;  /* 0x000000290414bc10 */ /* 0x000fc8000ffbe0ff */
[----:B------:R-:W-:Y:S02]  /*1ce70*/  @!P3 IADD3.X R21, R5, UR40, RZ, P5, !PT ;  /* 0x000000280515bc10 */ /* 0x000fe4000affe4ff */
[----:B------:R-:W-:Y:S01]  /*1ce80*/  ISETP.LT.OR P5, PT, R0, 0x4a, !P6 ;  /* 0x0000004a0000780c */ /* 0x000fe200077a1670 */
[----:B--2---:R-:W-:-:S12]  /*1ce90*/  @!P3 IMAD R185, R190, R17, RZ ;  /* 0x00000011beb9b224 */ /* 0x004fd800078e02ff */
[----:B0-----:R-:W-:Y:S01]  /*1cea0*/  @!P5 IADD3 R12, P6, R4, UR41, RZ ;  /* 0x00000029040cdc10 */ /* 0x001fe2000ffde0ff */
[----:B------:R-:W-:-:S03]  /*1ceb0*/  @!P5 IMAD R191, R191, R17, RZ ;  /* 0x00000011bfbfd224 */ /* 0x000fc600078e02ff */
[----:B------:R-:W-:Y:S01]  /*1cec0*/  @!P5 IADD3.X R13, R5, UR40, RZ, P6, !PT ;  /* 0x00000028050ddc10 */ /* 0x000fe2000b7fe4ff */
[----:B------:R0:W-:Y:S04]  /*1ced0*/  @!P3 STG.E.U8 desc[UR50][R20.64+0x48], R185 ;  /* 0x000048b91400b986 */ /* 0x0001e8000c101132 */
[----:B------:R2:W-:Y:S01]  /*1cee0*/  @!P5 STG.E.U8 desc[UR50][R12.64+0x49], R191 ;  /* 0x000049bf0c00d986 */ /* 0x0005e2000c101132 */
        /* <DEDUP_REMOVED lines=12> */
[----:B0-----:R-:W-:-:S12]  /*1cfb0*/  @!P3 IMAD R185, R194, R17, RZ ;  /* 0x00000011c2b9b224 */ /* 0x001fd800078e02ff */
[----:B--2---:R-:W-:Y:S01]  /*1cfc0*/  @!P5 IADD3 R12, P6, R4, UR41, RZ ;  /* 0x00000029040cdc10 */ /* 0x004fe2000ffde0ff */
        /* <DEDUP_REMOVED lines=17> */
[----:B------:R-:W-:-:S04]  /*1d0e0*/  @!P5 IADD3 R14, P6, R4, UR41, RZ ;  /* 0x00000029040edc10 */ /* 0x000fc8000ffde0ff */
[----:B------:R-:W-:Y:S02]  /*1d0f0*/  @!P5 IADD3.X R15, R5, UR40, RZ, P6, !PT ;  /* 0x00000028050fdc10 */ /* 0x000fe4000b7fe4ff */
[----:B------:R-:W-:Y:S01]  /*1d100*/  ISETP.GE.AND P6, PT, R22, 0x101, PT ;  /* 0x000001011600780c */ /* 0x000fe20003fc6270 */
[----:B------:R0:W-:Y:S03]  /*1d110*/  @!P3 STG.E.U8 desc[UR50][R20.64+0x58], R185 ;  /* 0x000058b91400b986 */ /* 0x0001e6000c101132 */
[----:B------:R-:W-:Y:S01]  /*1d120*/  ISETP.LT.OR P3, PT, R0, 0x41, !P6 ;  /* 0x000000410000780c */ /* 0x000fe20007761670 */
[----:B------:R-:W-:-:S05]  /*1d130*/  @!P5 IMAD R199, R199, R17, RZ ;  /* 0x00000011c7c7d224 */ /* 0x000fca00078e02ff */
[----:B------:R2:W-:Y:S07]  /*1d140*/  @!P5 STG.E.U8 desc[UR50][R14.64+0x59], R199 ;  /* 0x000059c70e00d986 */ /* 0x0005ee000c101132 */
[----:B-1----:R-:W-:-:S05]  /*1d150*/  @!P3 IMAD R23, R168, R17, RZ ;  /* 0x00000011a817b224 */ /* 0x002fca00078e02ff */
[----:B------:R1:W-:Y:S01]  /*1d160*/  @!P3 STG.E.U8 desc[UR50][R2.64+0x40], R23 ;  /* 0x000040170200b986 */ /* 0x0003e2000c101132 */
[----:B------:R-:W-:Y:S02]  /*1d170*/  ISETP.LT.OR P3, PT, R0, 0x42, !P6 ;  /* 0x000000420000780c */ /* 0x000fe40007761670 */
[----:B------:R-:W-:-:S11]  /*1d180*/  LOP3.LUT P2, RZ, R19, 0x40, RZ, 0xc0, !PT ;  /* 0x0000004013ff7812 */ /* 0x000fd6000784c0ff */
[----:B------:R-:W-:-:S05]  /*1d190*/  @!P3 IMAD R169, R169, R17, RZ ;  /* 0x00000011a9a9b224 */ /* 0x000fca00078e02ff */
[----:B------:R3:W-:Y:S01]  /*1d1a0*/  @!P3 STG.E.U8 desc[UR50][R2.64+0x41], R169 ;  /* 0x000041a90200b986 */ /* 0x0007e2000c101132 */
[----:B------:R-:W-:-:S13]  /*1d1b0*/  ISETP.LT.OR P3, PT, R0, 0x41, !P2 ;  /* 0x000000410000780c */ /* 0x000fda0005761670 */
[----:B------:R-:W-:-:S04]  /*1d1c0*/  @!P3 IADD3 R12, P5, R2, UR41, RZ ;  /* 0x00000029020cbc10 */ /* 0x000fc8000ffbe0ff */
[----:B------:R-:W-:Y:S02]  /*1d1d0*/  @!P3 IADD3.X R13, R3, UR40, RZ, P5, !PT ;  /* 0x00000028030dbc10 */ /* 0x000fe4000affe4ff */
[----:B------:R-:W-:Y:S01]  /*1d1e0*/  ISETP.LT.OR P5, PT, R0, 0x42, !P2 ;  /* 0x000000420000780c */ /* 0x000fe200057a1670 */
[----:B0-----:R-:W-:-:S12]  /*1d1f0*/  @!P3 IMAD R185, R170, R17, RZ ;  /* 0x00000011aab9b224 */ /* 0x001fd800078e02ff */
[----:B--2---:R-:W-:-:S04]  /*1d200*/  @!P5 IADD3 R14, P6, R2, UR41, RZ ;  /* 0x00000029020edc10 */ /* 0x004fc8000ffde0ff */
[----:B------:R-:W-:Y:S02]  /*1d210*/  @!P5 IADD3.X R15, R3, UR40, RZ, P6, !PT ;  /* 0x00000028030fdc10 */ /* 0x000fe4000b7fe4ff */
[----:B------:R-:W-:Y:S01]  /*1d220*/  ISETP.GE.AND P6, PT, R22, 0x101, PT ;  /* 0x000001011600780c */ /* 0x000fe20003fc6270 */
[----:B------:R0:W-:Y:S03]  /*1d230*/  @!P3 STG.E.U8 desc[UR50][R12.64+0x40], R185 ;  /* 0x000040b90c00b986 */ /* 0x0001e6000c101132 */
[----:B------:R-:W-:Y:S01]  /*1d240*/  ISETP.LT.OR P3, PT, R0, 0x49, !P6 ;  /* 0x000000490000780c */ /* 0x000fe20007761670 */
[----:B------:R-:W-:-:S05]  /*1d250*/  @!P5 IMAD R171, R171, R17, RZ ;  /* 0x00000011ababd224 */ /* 0x000fca00078e02ff */
[----:B------:R-:W-:Y:S07]  /*1d260*/  @!P5 STG.E.U8 desc[UR50][R14.64+0x41], R171 ;  /* 0x000041ab0e00d986 */ /* 0x000fee000c101132 */
[----:B-1----:R-:W-:-:S05]  /*1d270*/  @!P3 IMAD R23, R172, R17, RZ ;  /* 0x00000011ac17b224 */ /* 0x002fca00078e02ff */
[----:B------:R1:W-:Y:S01]  /*1d280*/  @!P3 STG.E.U8 desc[UR50][R2.64+0x48], R23 ;  /* 0x000048170200b986 */ /* 0x0003e2000c101132 */
[----:B------:R-:W-:-:S13]  /*1d290*/  ISETP.LT.OR P3, PT, R0, 0x4a, !P6 ;  /* 0x0000004a0000780c */ /* 0x000fda0007761670 */
[----:B------:R-:W-:-:S05]  /*1d2a0*/  @!P3 IMAD R173, R173, R17, RZ ;  /* 0x00000011adadb224 */ /* 0x000fca00078e02ff */
[----:B------:R-:W-:Y:S01]  /*1d2b0*/  @!P3 STG.E.U8 desc[UR50][R2.64+0x49], R173 ;  /* 0x000049ad0200b986 */ /* 0x000fe2000c101132 */
[----:B------:R-:W-:-:S13]  /*1d2c0*/  ISETP.LT.OR P3, PT, R0, 0x49, !P2 ;  /* 0x000000490000780c */ /* 0x000fda0005761670 */
[----:B------:R-:W-:-:S04]  /*1d2d0*/  @!P3 IADD3 R20, P5, R2, UR41, RZ ;  /* 0x000000290214bc10 */ /* 0x000fc8000ffbe0ff */
[----:B------:R-:W-:Y:S02]  /*1d2e0*/  @!P3 IADD3.X R21, R3, UR40, RZ, P5, !PT ;  /* 0x000000280315bc10 */ /* 0x000fe4000affe4ff */
[----:B------:R-:W-:Y:S01]  /*1d2f0*/  ISETP.LT.OR P5, PT, R0, 0x4a, !P2 ;  /* 0x0000004a0000780c */ /* 0x000fe200057a1670 */
[----:B---3--:R-:W-:-:S12]  /*1d300*/  @!P3 IMAD R169, R174, R17, RZ ;  /* 0x00000011aea9b224 */ /* 0x008fd800078e02ff */
[----:B0-----:R-:W-:-:S04]  /*1d310*/  @!P5 IADD3 R12, P6, R2, UR41, RZ ;  /* 0x00000029020cdc10 */ /* 0x001fc8000ffde0ff */
        /* <DEDUP_REMOVED lines=25> */
[C---:B------:R-:W-:Y:S02]  /*1d4b0*/  ISETP.LT.OR P3, PT, R0.reuse, 0x5a, !P6 ;  /* 0x0000005a0000780c */ /* 0x040fe40007761670 */
[----:B------:R-:W-:-:S11]  /*1d4c0*/  ISETP.LT.OR P5, PT, R0, 0x59, !P2 ;  /* 0x000000590000780c */ /* 0x000fd600057a1670 */
[----:B------:R-:W-:-:S05]  /*1d4d0*/  @!P3 IMAD R181, R181, R17, RZ ;  /* 0x00000011b5b5b224 */ /* 0x000fca00078e02ff */
[----:B------:R-:W-:Y:S01]  /*1d4e0*/  @!P3 STG.E.U8 desc[UR50][R2.64+0x59], R181 ;  /* 0x000059b50200b986 */ /* 0x000fe2000c101132 */
        /* <DEDUP_REMOVED lines=15> */
[----:B------:R2:W-:Y:S01]  /*1d5e0*/  @!P3 STG.E.U8 desc[UR50][R8.64+0x41], R153 ;  /* 0x000041990800b986 */ /* 0x0005e2000c101132 */
[----:B------:R-:W-:Y:S02]  /*1d5f0*/  ISETP.LT.OR P3, PT, R0, 0x42, !P0 ;  /* 0x000000420000780c */ /* 0x000fe40004761670 */
[----:B------:R-:W-:-:S04]  /*1d600*/  @!P5 IADD3 R14, P6, R8, UR41, RZ ;  /* 0x00000029080edc10 */ /* 0x000fc8000ffde0ff */
        /* <DEDUP_REMOVED lines=15> */
[----:B------:R-:W-:-:S04]  /*1d700*/  @!P5 IADD3 R12, P6, R8, UR41, RZ ;  /* 0x00000029080cdc10 */ /* 0x000fc8000ffde0ff */
[----:B------:R-:W-:Y:S01]  /*1d710*/  @!P5 IADD3.X R13, R9, UR40, RZ, P6, !PT ;  /* 0x00000028090ddc10 */ /* 0x000fe2000b7fe4ff */
[----:B--2---:R-:W-:-:S06]  /*1d720*/  @!P5 IMAD R153, R158, R17, RZ ;  /* 0x000000119e99d224 */ /* 0x004fcc00078e02ff */
[----:B0-----:R-:W-:Y:S01]  /*1d730*/  @!P3 IADD3 R14, P6, R8, UR41, RZ ;  /* 0x00000029080ebc10 */ /* 0x001fe2000ffde0ff */
        /* <DEDUP_REMOVED lines=30> */
[----:B0-----:R-:W-:Y:S01]  /*1d920*/  @!P5 IMAD R153, R166, R17, RZ ;  /* 0x00000011a699d224 */ /* 0x001fe200078e02ff */
[----:B------:R-:W-:-:S05]  /*1d930*/  P2R R168, PR, RZ, 0x4 ;  /* 0x00000004ffa87803 */ /* 0x000fca0000000000 */
[----:B------:R-:W-:Y:S01]  /*1d940*/  @!P3 IADD3 R20, P6, R8, UR41, RZ ;  /* 0x000000290814bc10 */ /* 0x000fe2000ffde0ff */
[----:B------:R-:W-:Y:S01]  /*1d950*/  @!P3 IMAD R167, R167, R17, RZ ;  /* 0x00000011a7a7b224 */ /* 0x000fe200078e02ff */
[----:B------:R-:W-:Y:S02]  /*1d960*/  ISETP.GE.AND P2, PT, R22, 0x1, PT ;  /* 0x000000011600780c */ /* 0x000fe40003f46270 */
[----:B------:R-:W-:Y:S01]  /*1d970*/  @!P3 IADD3.X R21, R9, UR40, RZ, P6, !PT ;  /* 0x000000280915bc10 */ /* 0x000fe2000b7fe4ff */
[----:B------:R0:W-:Y:S04]  /*1d980*/  @!P5 STG.E.U8 desc[UR50][R14.64+0x58], R153 ;  /* 0x000058990e00d986 */ /* 0x0001e8000c101132 */
[----:B------:R-:W-:Y:S01]  /*1d990*/  @!P3 STG.E.U8 desc[UR50][R20.64+0x59], R167 ;  /* 0x000059a71400b986 */ /* 0x000fe2000c101132 */
[----:B------:R-:W-:-:S13]  /*1d9a0*/  ISETP.LT.OR P3, PT, R0, 0x61, !P2 ;  /* 0x000000610000780c */ /* 0x000fda0005761670 */
[----:B-1----:R-:W-:-:S05]  /*1d9b0*/  @!P3 IMAD R23, R136, R17, RZ ;  /* 0x000000118817b224 */ /* 0x002fca00078e02ff */
[----:B------:R1:W-:Y:S01]  /*1d9c0*/  @!P3 STG.E.U8 desc[UR50][R6.64+0x60], R23 ;  /* 0x000060170600b986 */ /* 0x0003e2000c101132 */
[C---:B------:R-:W-:Y:S02]  /*1d9d0*/  ISETP.LT.OR P3, PT, R0.reuse, 0x62, !P2 ;  /* 0x000000620000780c */ /* 0x040fe40005761670 */
[----:B------:R-:W-:Y:S02]  /*1d9e0*/  P2R R152, PR, RZ, 0x2 ;  /* 0x00000002ff987803 */ /* 0x000fe40000000000 */
[----:B------:R-:W-:-:S09]  /*1d9f0*/  ISETP.LT.OR P1, PT, R0, 0x61, !P4 ;  /* 0x000000610000780c */ /* 0x000fd20006721670 */
[----:B------:R-:W-:-:S05]  /*1da00*/  @!P3 IMAD R137, R137, R17, RZ ;  /* 0x000000118989b224 */ /* 0x000fca00078e02ff */
[----:B------:R2:W-:Y:S01]  /*1da10*/  @!P3 STG.E.U8 desc[UR50][R6.64+0x61], R137 ;  /* 0x000061890600b986 */ /* 0x0005e2000c101132 */
[----:B------:R-:W-:Y:S01]  /*1da20*/  ISETP.LT.OR P3, PT, R0, 0x62, !P4 ;  /* 0x000000620000780c */ /* 0x000fe20006761670 */
[----:B0-----:R-:W-:-:S12]  /*1da30*/  @!P1 IMAD R153, R138, R17, RZ ;  /* 0x000000118a999224 */ /* 0x001fd800078e02ff */
[----:B------:R-:W-:Y:S01]  /*1da40*/  @!P3 IADD3 R12, P5, R6, UR41, RZ ;  /* 0x00000029060cbc10 */ /* 0x000fe2000ffbe0ff */
[----:B------:R-:W-:-:S03]  /*1da50*/  @!P3 IMAD R139, R139, R17, RZ ;  /* 0x000000118b8bb224 */ /* 0x000fc600078e02ff */
[----:B------:R-:W-:Y:S01]  /*1da60*/  @!P3 IADD3.X R13, R7, UR40, RZ, P5, !PT ;  /* 0x00000028070dbc10 */ /* 0x000fe2000affe4ff */
[----:B------:R-:W-:Y:S04]  /*1da70*/  @!P1 STG.E.U8 desc[UR50][R10.64+0x60], R153 ;  /* 0x000060990a009986 */ /* 0x000fe8000c101132 */
        /* <DEDUP_REMOVED lines=12> */
[----:B------:R-:W-:Y:S01]  /*1db40*/  @!P3 IADD3 R20, P6, R6, UR41, RZ ;  /* 0x000000290614bc10 */ /* 0x000fe2000ffde0ff */
[----:B------:R-:W-:-:S03]  /*1db50*/  @!P3 IMAD R143, R143, R17, RZ ;  /* 0x000000118f8fb224 */ /* 0x000fc600078e02ff */
[----:B------:R-:W-:Y:S01]  /*1db60*/  @!P3 IADD3.X R21, R7, UR40, RZ, P6, !PT ;  /* 0x000000280715bc10 */ /* 0x000fe2000b7fe4ff */
[----:B------:R1:W-:Y:S04]  /*1db70*/  @!P5 STG.E.U8 desc[UR50][R14.64+0x68], R137 ;  /* 0x000068890e00d986 */ /* 0x0003e8000c101132 */
[----:B------:R-:W-:Y:S01]  /*1db80*/  @!P3 STG.E.U8 desc[UR50][R20.64+0x69], R143 ;  /* 0x0000698f1400b986 */ /* 0x000fe2000c101132 */
[C---:B------:R-:W-:Y:S02]  /*1db90*/  ISETP.LT.OR P3, PT, R0.reuse, 0x71, !P2 ;  /* 0x000000710000780c */ /* 0x040fe40005761670 */
[----:B------:R-:W-:-:S11]  /*1dba0*/  ISETP.LT.OR P6, PT, R0, 0x71, !P4 ;  /* 0x000000710000780c */ /* 0x000fd600067c1670 */
[----:B0-----:R-:W-:-:S05]  /*1dbb0*/  @!P3 IMAD R23, R144, R17, RZ ;  /* 0x000000119017b224 */ /* 0x001fca00078e02ff */
[----:B------:R0:W-:Y:S01]  /*1dbc0*/  @!P3 STG.E.U8 desc[UR50][R6.64+0x70], R23 ;  /* 0x000070170600b986 */ /* 0x0001e2000c101132 */
[C---:B------:R-:W-:Y:S02]  /*1dbd0*/  ISETP.LT.OR P3, PT, R0.reuse, 0x72, !P2 ;  /* 0x000000720000780c */ /* 0x040fe40005761670 */
[----:B------:R-:W-:Y:S02]  /*1dbe0*/  ISETP.LT.OR P5, PT, R0, 0x72, !P4 ;  /* 0x000000720000780c */ /* 0x000fe400067a1670 */
[----:B------:R-:W-:-:S09]  /*1dbf0*/  @!P6 IADD3 R10, P1, R6, UR41, RZ ;  /* 0x00000029060aec10 */ /* 0x000fd2000ff3e0ff */
[----:B------:R-:W-:Y:S01]  /*1dc00*/  @!P3 IMAD R145, R145, R17, RZ ;  /* 0x000000119191b224 */ /* 0x000fe200078e02ff */
[----:B------:R-:W-:-:S04]  /*1dc10*/  @!P6 IADD3.X R11, R7, UR40, RZ, P1, !PT ;  /* 0x00000028070bec10 */ /* 0x000fc80008ffe4ff */
[----:B------:R-:W-:Y:S01]  /*1dc20*/  @!P3 STG.E.U8 desc[UR50][R6.64+0x71], R145 ;  /* 0x000071910600b986 */ /* 0x000fe2000c101132 */
[----:B------:R-:W-:Y:S01]  /*1dc30*/  @!P5 IADD3 R12, P3, R6, UR41, RZ ;  /* 0x00000029060cdc10 */ /* 0x000fe2000ff7e0ff */
[-C--:B-1----:R-:W-:Y:S02]  /*1dc40*/  @!P6 IMAD R137, R146, R17.reuse, RZ ;  /* 0x000000119289e224 */ /* 0x082fe400078e02ff */
[----:B------:R-:W-:Y:S01]  /*1dc50*/  @!P5 IMAD R147, R147, R17, RZ ;  /* 0x000000119393d224 */ /* 0x000fe200078e02ff */
[----:B------:R-:W-:Y:S02]  /*1dc60*/  @!P5 IADD3.X R13, R7, UR40, RZ, P3, !PT ;  /* 0x00000028070ddc10 */ /* 0x000fe40009ffe4ff */
[----:B------:R1:W-:Y:S04]  /*1dc70*/  @!P6 STG.E.U8 desc[UR50][R10.64+0x70], R137 ;  /* 0x000070890a00e986 */ /* 0x0003e8000c101132 */
[----:B------:R-:W-:Y:S01]  /*1dc80*/  @!P5 STG.E.U8 desc[UR50][R12.64+0x71], R147 ;  /* 0x000071930c00d986 */ /* 0x000fe2000c101132 */
[----:B------:R-:W-:-:S13]  /*1dc90*/  ISETP.LT.OR P5, PT, R0, 0x79, !P2 ;  /* 0x000000790000780c */ /* 0x000fda00057a1670 */
[----:B0-----:R-:W-:-:S05]  /*1dca0*/  @!P5 IMAD R23, R148, R17, RZ ;  /* 0x000000119417d224 */ /* 0x001fca00078e02ff */
[----:B------:R0:W-:Y:S01]  /*1dcb0*/  @!P5 STG.E.U8 desc[UR50][R6.64+0x78], R23 ;  /* 0x000078170600d986 */ /* 0x0001e2000c101132 */
[C---:B------:R-:W-:Y:S02]  /*1dcc0*/  ISETP.LT.OR P5, PT, R0.reuse, 0x7a, !P2 ;  /* 0x0000007a0000780c */ /* 0x040fe400057a1670 */
[----:B------:R-:W-:-:S11]  /*1dcd0*/  ISETP.LT.OR P3, PT, R0, 0x79, !P4 ;  /* 0x000000790000780c */ /* 0x000fd60006761670 */
[----:B------:R-:W-:-:S05]  /*1dce0*/  @!P5 IMAD R149, R149, R17, RZ ;  /* 0x000000119595d224 */ /* 0x000fca00078e02ff */
[----:B------:R-:W-:Y:S01]  /*1dcf0*/  @!P5 STG.E.U8 desc[UR50][R6.64+0x79], R149 ;  /* 0x000079950600d986 */ /* 0x000fe2000c101132 */
[----:B------:R-:W-:Y:S02]  /*1dd00*/  ISETP.LT.OR P5, PT, R0, 0x7a, !P4 ;  /* 0x0000007a0000780c */ /* 0x000fe400067a1670 */
[----:B------:R-:W-:Y:S01]  /*1dd10*/  @!P3 IADD3 R14, P1, R6, UR41, RZ ;  /* 0x00000029060ebc10 */ /* 0x000fe2000ff3e0ff */
[----:B-1----:R-:W-:-:S03]  /*1dd20*/  @!P3 IMAD R137, R150, R17, RZ ;  /* 0x000000119689b224 */ /* 0x002fc600078e02ff */
[----:B------:R-:W-:-:S07]  /*1dd30*/  @!P3 IADD3.X R15, R7, UR40, RZ, P1, !PT ;  /* 0x00000028070fbc10 */ /* 0x000fce0008ffe4ff */
[----:B------:R-:W-:Y:S01]  /*1dd40*/  @!P5 IADD3 R20, P6, R6, UR41, RZ ;  /* 0x000000290614dc10 */ /* 0x000fe2000ffde0ff */
[----:B------:R-:W-:-:S03]  /*1dd50*/  @!P5 IMAD R151, R151, R17, RZ ;  /* 0x000000119797d224 */ /* 0x000fc600078e02ff */
[----:B------:R-:W-:Y:S01]  /*1dd60*/  @!P5 IADD3.X R21, R7, UR40, RZ, P6, !PT ;  /* 0x000000280715dc10 */ /* 0x000fe2000b7fe4ff */
[----:B------:R1:W-:Y:S04]  /*1dd70*/  @!P3 STG.E.U8 desc[UR50][R14.64+0x78], R137 ;  /* 0x000078890e00b986 */ /* 0x0003e8000c101132 */
[----:B------:R-:W-:Y:S01]  /*1dd80*/  @!P5 STG.E.U8 desc[UR50][R20.64+0x79], R151 ;  /* 0x000079971400d986 */ /* 0x000fe2000c101132 */
[----:B------:R-:W-:-:S04]  /*1dd90*/  ISETP.GE.AND P5, PT, R22, 0x81, PT ;  /* 0x000000811600780c */ /* 0x000fc80003fa6270 */
[C---:B------:R-:W-:Y:S02]  /*1dda0*/  ISETP.LT.OR P3, PT, R0.reuse, 0x61, !P5 ;  /* 0x000000610000780c */ /* 0x040fe40006f61670 */
[----:B------:R-:W-:-:S11]  /*1ddb0*/  ISETP.LT.OR P2, PT, R0, 0x81, !P4 ;  /* 0x000000810000780c */ /* 0x000fd60006741670 */
[----:B0-----:R-:W-:-:S05]  /*1ddc0*/  @!P3 IMAD R23, R120, R17, RZ ;  /* 0x000000117817b224 */ /* 0x001fca00078e02ff */
        /* <DEDUP_REMOVED lines=11> */
[----:B-1----:R-:W-:-:S12]  /*1de80*/  @!P3 IMAD R137, R122, R17, RZ ;  /* 0x000000117a89b224 */ /* 0x002fd800078e02ff */
[----:B------:R-:W-:Y:S01]  /*1de90*/  @!P5 IADD3 R14, P6, R4, UR41, RZ ;  /* 0x00000029040edc10 */ /* 0x000fe2000ffde0ff */
[----:B------:R-:W-:-:S03]  /*1dea0*/  @!P5 IMAD R123, R123, R17, RZ ;  /* 0x000000117b7bd224 */ /* 0x000fc600078e02ff */
[----:B------:R-:W-:Y:S01]  /*1deb0*/  @!P5 IADD3.X R15, R5, UR40, RZ, P6, !PT ;  /* 0x00000028050fdc10 */ /* 0x000fe2000b7fe4ff */
[----:B------:R1:W-:Y:S04]  /*1dec0*/  @!P3 STG.E.U8 desc[UR50][R12.64+0x60], R137 ;  /* 0x000060890c00b986 */ /* 0x0003e8000c101132 */
[----:B------:R-:W-:Y:S01]  /*1ded0*/  @!P5 STG.E.U8 desc[UR50][R14.64+0x61], R123 ;  /* 0x0000617b0e00d986 */ /* 0x000fe2000c101132 */
[----:B------:R-:W-:-:S04]  /*1dee0*/  ISETP.GE.AND P5, PT, R22, 0x81, PT ;  /* 0x000000811600780c */ /* 0x000fc80003fa6270 */
[----:B------:R-:W-:-:S13]  /*1def0*/  ISETP.LT.OR P3, PT, R0, 0x69, !P5 ;  /* 0x000000690000780c */ /* 0x000fda0006f61670 */
[----:B0-----:R-:W-:-:S05]  /*1df00*/  @!P3 IMAD R23, R124, R17, RZ ;  /* 0x000000117c17b224 */ /* 0x001fca00078e02ff */
        /* <DEDUP_REMOVED lines=10> */
[----:B-1----:R-:W-:Y:S01]  /*1dfb0*/  @!P5 IADD3 R12, P6, R4, UR41, RZ ;  /* 0x00000029040cdc10 */ /* 0x002fe2000ffde0ff */
[----:B------:R-:W-:-:S03]  /*1dfc0*/  @!P5 IMAD R127, R127, R17, RZ ;  /* 0x000000117f7fd224 */ /* 0x000fc600078e02ff */
[----:B------:R-:W-:Y:S01]  /*1dfd0*/  @!P5 IADD3.X R13, R5, UR40, RZ, P6, !PT ;  /* 0x00000028050ddc10 */ /* 0x000fe2000b7fe4ff */
[----:B------:R1:W-:Y:S04]  /*1dfe0*/  @!P3 STG.E.U8 desc[UR50][R20.64+0x68], R121 ;  /* 0x000068791400b986 */ /* 0x0003e8000c101132 */
[----:B------:R2:W-:Y:S01]  /*1dff0*/  @!P5 STG.E.U8 desc[UR50][R12.64+0x69], R127 ;  /* 0x0000697f0c00d986 */ /* 0x0005e2000c101132 */
        /* <DEDUP_REMOVED lines=12> */
[----:B-1----:R-:W-:-:S12]  /*1e0c0*/  @!P3 IMAD R121, R130, R17, RZ ;  /* 0x000000118279b224 */ /* 0x002fd800078e02ff */
[----:B--2---:R-:W-:Y:S01]  /*1e0d0*/  @!P5 IADD3 R12, P6, R4, UR41, RZ ;  /* 0x00000029040cdc10 */ /* 0x004fe2000ffde0ff */
        /* <DEDUP_REMOVED lines=17> */
[----:B------:R-:W-:-:S04]  /*1e1f0*/  @!P5 IADD3 R14, P6, R4, UR41, RZ ;  /* 0x00000029040edc10 */ /* 0x000fc8000ffde0ff */
[----:B------:R-:W-:Y:S02]  /*1e200*/  @!P5 IADD3.X R15, R5, UR40, RZ, P6, !PT ;  /* 0x00000028050fdc10 */ /* 0x000fe4000b7fe4ff */
[----:B------:R-:W-:Y:S01]  /*1e210*/  ISETP.GE.AND P6, PT, R22, 0x101, PT ;  /* 0x000001011600780c */ /* 0x000fe20003fc6270 */
[----:B------:R1:W-:Y:S03]  /*1e220*/  @!P3 STG.E.U8 desc[UR50][R20.64+0x78], R121 ;  /* 0x000078791400b986 */ /* 0x0003e6000c101132 */
[----:B------:R-:W-:Y:S01]  /*1e230*/  ISETP.LT.OR P3, PT, R0, 0x61, !P6 ;  /* 0x000000610000780c */ /* 0x000fe20007761670 */
[----:B------:R-:W-:-:S05]  /*1e240*/  @!P5 IMAD R135, R135, R17, RZ ;  /* 0x000000118787d224 */ /* 0x000fca00078e02ff */
[----:B------:R2:W-:Y:S07]  /*1e250*/  @!P5 STG.E.U8 desc[UR50][R14.64+0x79], R135 ;  /* 0x000079870e00d986 */ /* 0x0005ee000c101132 */
[----:B0-----:R-:W-:-:S05]  /*1e260*/  @!P3 IMAD R23, R104, R17, RZ ;  /* 0x000000116817b224 */ /* 0x001fca00078e02ff */
[----:B------:R0:W-:Y:S01]  /*1e270*/  @!P3 STG.E.U8 desc[UR50][R2.64+0x60], R23 ;  /* 0x000060170200b986 */ /* 0x0001e2000c101132 */
[----:B------:R-:W-:Y:S02]  /*1e280*/  ISETP.LT.OR P3, PT, R0, 0x62, !P6 ;  /* 0x000000620000780c */ /* 0x000fe40007761670 */
[----:B------:R-:W-:-:S11]  /*1e290*/  ISETP.NE.AND P2, PT, R168, RZ, PT ;  /* 0x000000ffa800720c */ /* 0x000fd60003f45270 */
[----:B------:R-:W-:-:S05]  /*1e2a0*/  @!P3 IMAD R105, R105, R17, RZ ;  /* 0x000000116969b224 */ /* 0x000fca00078e02ff */
[----:B------:R3:W-:Y:S01]  /*1e2b0*/  @!P3 STG.E.U8 desc[UR50][R2.64+0x61], R105 ;  /* 0x000061690200b986 */ /* 0x0007e2000c101132 */
[----:B------:R-:W-:-:S13]  /*1e2c0*/  ISETP.LT.OR P3, PT, R0, 0x61, !P2 ;  /* 0x000000610000780c */ /* 0x000fda0005761670 */
[----:B------:R-:W-:-:S04]  /*1e2d0*/  @!P3 IADD3 R12, P5, R2, UR41, RZ ;  /* 0x00000029020cbc10 */ /* 0x000fc8000ffbe0ff */
[----:B------:R-:W-:Y:S02]  /*1e2e0*/  @!P3 IADD3.X R13, R3, UR40, RZ, P5, !PT ;  /* 0x00000028030dbc10 */ /* 0x000fe4000affe4ff */
[----:B------:R-:W-:Y:S01]  /*1e2f0*/  ISETP.LT.OR P5, PT, R0, 0x62, !P2 ;  /* 0x000000620000780c */ /* 0x000fe200057a1670 */
[----:B-1----:R-:W-:-:S12]  /*1e300*/  @!P3 IMAD R121, R106, R17, RZ ;  /* 0x000000116a79b224 */ /* 0x002fd800078e02ff */
[----:B--2---:R-:W-:-:S04]  /*1e310*/  @!P5 IADD3 R14, P6, R2, UR41, RZ ;  /* 0x00000029020edc10 */ /* 0x004fc8000ffde0ff */
[----:B------:R-:W-:Y:S02]  /*1e320*/  @!P5 IADD3.X R15, R3, UR40, RZ, P6, !PT ;  /* 0x00000028030fdc10 */ /* 0x000fe4000b7fe4ff */
[----:B------:R-:W-:Y:S01]  /*1e330*/  ISETP.GE.AND P6, PT, R22, 0x101, PT ;  /* 0x000001011600780c */ /* 0x000fe20003fc6270 */
[----:B------:R1:W-:Y:S03]  /*1e340*/  @!P3 STG.E.U8 desc[UR50][R12.64+0x60], R121 ;  /* 0x000060790c00b986 */ /* 0x0003e6000c101132 */
[----:B------:R-:W-:Y:S01]  /*1e350*/  ISETP.LT.OR P3, PT, R0, 0x69, !P6 ;  /* 0x000000690000780c */ /* 0x000fe20007761670 */
[----:B------:R-:W-:-:S05]  /*1e360*/  @!P5 IMAD R107, R107, R17, RZ ;  /* 0x000000116b6bd224 */ /* 0x000fca00078e02ff */
[----:B------:R-:W-:Y:S07]  /*1e370*/  @!P5 STG.E.U8 desc[UR50][R14.64+0x61], R107 ;  /* 0x0000616b0e00d986 */ /* 0x000fee000c101132 */
[----:B0-----:R-:W-:-:S05]  /*1e380*/  @!P3 IMAD R23, R108, R17, RZ ;  /* 0x000000116c17b224 */ /* 0x001fca00078e02ff */
        /* <DEDUP_REMOVED lines=9> */
[----:B-1----:R-:W-:-:S04]  /*1e420*/  @!P5 IADD3 R12, P6, R2, UR41, RZ ;  /* 0x00000029020cdc10 */ /* 0x002fc8000ffde0ff */
        /* <DEDUP_REMOVED lines=32> */
[----:B-1----:R-:W-:Y:S01]  /*1e630*/  @!P5 IMAD R105, R118, R17, RZ ;  /* 0x000000117669d224 */ /* 0x002fe200078e02ff */
[----:B------:R-:W-:-:S11]  /*1e640*/  ISETP.NE.AND P1, PT, R152, RZ, PT ;  /* 0x000000ff9800720c */ /* 0x000fd60003f25270 */
[----:B--2---:R-:W-:Y:S01]  /*1e650*/  @!P3 IADD3 R12, P6, R2, UR41, RZ ;  /* 0x00000029020cbc10 */ /* 0x004fe2000ffde0ff */
[----:B------:R-:W-:-:S03]  /*1e660*/  @!P3 IMAD R119, R119, R17, RZ ;  /* 0x000000117777b224 */ /* 0x000fc600078e02ff */
[----:B------:R-:W-:Y:S01]  /*1e670*/  @!P3 IADD3.X R13, R3, UR40, RZ, P6, !PT ;  /* 0x00000028030dbc10 */ /* 0x000fe2000b7fe4ff */
        /* <DEDUP_REMOVED lines=12> */
[----:B-1----:R-:W-:-:S06]  /*1e740*/  @!P5 IMAD R105, R90, R17, RZ ;  /* 0x000000115a69d224 */ /* 0x002fcc00078e02ff */
[----:B------:R-:W-:Y:S01]  /*1e750*/  @!P3 IADD3 R20, P6, R8, UR41, RZ ;  /* 0x000000290814bc10 */ /* 0x000fe2000ffde0ff */
        /* <DEDUP_REMOVED lines=15> */
[----:B-1----:R-:W-:Y:S01]  /*1e850*/  @!P3 IADD3 R14, P6, R8, UR41, RZ ;  /* 0x00000029080ebc10 */ /* 0x002fe2000ffde0ff */
        /* <DEDUP_REMOVED lines=30> */
[----:B-1----:R-:W-:Y:S01]  /*1ea40*/  @!P5 IMAD R89, R102, R17, RZ ;  /* 0x000000116659d224 */ /* 0x002fe200078e02ff */
        /* <DEDUP_REMOVED lines=8> */
[----:B0-----:R-:W-:-:S05]  /*1ead0*/  @!P3 IMAD R23, R72, R17, RZ ;  /* 0x000000114817b224 */ /* 0x001fca00078e02ff */
[----:B------:R0:W-:Y:S01]  /*1eae0*/  @!P3 STG.E.U8 desc[UR50][R6.64+0x80], R23 ;  /* 0x000080170600b986 */ /* 0x0001e2000c101132 */
[C---:B------:R-:W-:Y:S02]  /*1eaf0*/  ISETP.LT.OR P3, PT, R0.reuse, 0x82, !P2 ;  /* 0x000000820000780c */ /* 0x040fe40005761670 */
[----:B------:R-:W-:Y:S02]  /*1eb00*/  P2R R88, PR, RZ, 0x2 ;  /* 0x00000002ff587803 */ /* 0x000fe40000000000 */
[----:B------:R-:W-:-:S09]  /*1eb10*/  ISETP.LT.OR P1, PT, R0, 0x81, !P4 ;  /* 0x000000810000780c */ /* 0x000fd20006721670 */
[----:B------:R-:W-:-:S05]  /*1eb20*/  @!P3 IMAD R73, R73, R17, RZ ;  /* 0x000000114949b224 */ /* 0x000fca00078e02ff */
[----:B------:R2:W-:Y:S01]  /*1eb30*/  @!P3 STG.E.U8 desc[UR50][R6.64+0x81], R73 ;  /* 0x000081490600b986 */ /* 0x0005e2000c101132 */
[----:B------:R-:W-:Y:S01]  /*1eb40*/  ISETP.LT.OR P3, PT, R0, 0x82, !P4 ;  /* 0x000000820000780c */ /* 0x000fe20006761670 */
[----:B-1----:R-:W-:-:S12]  /*1eb50*/  @!P1 IMAD R89, R74, R17, RZ ;  /* 0x000000114a599224 */ /* 0x002fd800078e02ff */
[----:B------:R-:W-:Y:S01]  /*1eb60*/  @!P3 IADD3 R12, P5, R6, UR41, RZ ;  /* 0x00000029060cbc10 */ /* 0x000fe2000ffbe0ff */
[----:B------:R-:W-:-:S03]  /*1eb70*/  @!P3 IMAD R75, R75, R17, RZ ;  /* 0x000000114b4bb224 */ /* 0x000fc600078e02ff */
[----:B------:R-:W-:Y:S01]  /*1eb80*/  @!P3 IADD3.X R13, R7, UR40, RZ, P5, !PT ;  /* 0x00000028070dbc10 */ /* 0x000fe2000affe4ff */
[----:B------:R-:W-:Y:S04]  /*1eb90*/  @!P1 STG.E.U8 desc[UR50][R10.64+0x80], R89 ;  /* 0x000080590a009986 */ /* 0x000fe8000c101132 */
        /* <DEDUP_REMOVED lines=23> */
[----:B------:R-:W-:Y:S01]  /*1ed10*/  @!P6 IADD3 R10, P1, R6, UR41, RZ ;  /* 0x00000029060aec10 */ /* 0x000fe2000ff3e0ff */
[----:B-1----:R-:W-:-:S08]  /*1ed20*/  @!P6 IMAD R73, R82, R17, RZ ;  /* 0x000000115249e224 */ /* 0x002fd000078e02ff */
[----:B------:R-:W-:Y:S01]  /*1ed30*/  @!P3 IMAD R81, R81, R17, RZ ;  /* 0x000000115151b224 */ /* 0x000fe200078e02ff */
[----:B------:R-:W-:-:S04]  /*1ed40*/  @!P6 IADD3.X R11, R7, UR40, RZ, P1, !PT ;  /* 0x00000028070bec10 */ /* 0x000fc80008ffe4ff */
[----:B------:R-:W-:Y:S01]  /*1ed50*/  @!P3 STG.E.U8 desc[UR50][R6.64+0x91], R81 ;  /* 0x000091510600b986 */ /* 0x000fe2000c101132 */
[----:B------:R-:W-:Y:S01]  /*1ed60*/  @!P5 IADD3 R12, P3, R6, UR41, RZ ;  /* 0x00000029060cdc10 */ /* 0x000fe2000ff7e0ff */
[----:B------:R-:W-:Y:S02]  /*1ed70*/  @!P5 IMAD R83, R83, R17, RZ ;  /* 0x000000115353d224 */ /* 0x000fe400078e02ff */
[----:B------:R-:W-:Y:S01]  /*1ed80*/  @!P6 STG.E.U8 desc[UR50][R10.64+0x90], R73 ;  /* 0x000090490a00e986 */ /* 0x000fe2000c101132 */
[----:B------:R-:W-:Y:S02]  /*1ed90*/  @!P5 IADD3.X R13, R7, UR40, RZ, P3, !PT ;  /* 0x00000028070ddc10 */ /* 0x000fe40009ffe4ff */
[----:B------:R-:W-:-:S03]  /*1eda0*/  ISETP.GE.AND P6, PT, R22, 0x1, PT ;  /* 0x000000011600780c */ /* 0x000fc60003fc6270 */
[----:B------:R1:W-:Y:S01]  /*1edb0*/  @!P5 STG.E.U8 desc[UR50][R12.64+0x91], R83 ;  /* 0x000091530c00d986 */ /* 0x0003e2000c101132 */
        /* <DEDUP_REMOVED lines=8> */
[----:B------:R-:W-:Y:S01]  /*1ee40*/  @!P3 IADD3 R14, P2, R6, UR41, RZ ;  /* 0x00000029060ebc10 */ /* 0x000fe2000ff5e0ff */
[----:B-1----:R-:W-:-:S03]  /*1ee50*/  @!P3 IMAD R13, R86, R17, RZ ;  /* 0x00000011560db224 */ /* 0x002fc600078e02ff */
[----:B------:R-:W-:-:S07]  /*1ee60*/  @!P3 IADD3.X R15, R7, UR40, RZ, P2, !PT ;  /* 0x00000028070fbc10 */ /* 0x000fce00097fe4ff */
[----:B------:R-:W-:Y:S01]  /*1ee70*/  @!P5 IADD3 R20, P4, R6, UR41, RZ ;  /* 0x000000290614dc10 */ /* 0x000fe2000ff9e0ff */
[----:B------:R-:W-:-:S03]  /*1ee80*/  @!P5 IMAD R87, R87, R17, RZ ;  /* 0x000000115757d224 */ /* 0x000fc600078e02ff */
[----:B------:R-:W-:Y:S01]  /*1ee90*/  @!P5 IADD3.X R21, R7, UR40, RZ, P4, !PT ;  /* 0x000000280715dc10 */ /* 0x000fe2000a7fe4ff */
[----:B------:R-:W-:Y:S04]  /*1eea0*/  @!P3 STG.E.U8 desc[UR50][R14.64+0x98], R13 ;  /* 0x0000980d0e00b986 */ /* 0x000fe8000c101132 */
[----:B------:R1:W-:Y:S01]  /*1eeb0*/  @!P5 STG.E.U8 desc[UR50][R20.64+0x99], R87 ;  /* 0x000099571400d986 */ /* 0x0003e2000c101132 */
[C---:B------:R-:W-:Y:S02]  /*1eec0*/  ISETP.GE.AND P5, PT, R22.reuse, 0x81, PT ;  /* 0x000000811600780c */ /* 0x040fe40003fa6270 */
[----:B------:R-:W-:Y:S02]  /*1eed0*/  ISETP.GE.AND P6, PT, R22, 0x89, PT ;  /* 0x000000891600780c */ /* 0x000fe40003fc6270 */
[----:B------:R-:W-:-:S02]  /*1eee0*/  ISETP.LT.OR P3, PT, R0, 0x81, !P5 ;  /* 0x000000810000780c */ /* 0x000fc40006f61670 */
[----:B------:R-:W-:-:S11]  /*1eef0*/  ISETP.LT.OR P4, PT, R0, 0x81, !P6 ;  /* 0x000000810000780c */ /* 0x000fd60007781670 */
[----:B0-----:R-:W-:Y:S02]  /*1ef00*/  @!P3 IMAD R23, R56, R17, RZ ;  /* 0x000000113817b224 */ /* 0x001fe400078e02ff */
[----:B------:R-:W-:-:S03]  /*1ef10*/  @!P4 IADD3 R10, P6, R4, UR41, RZ ;  /* 0x00000029040acc10 */ /* 0x000fc6000ffde0ff */
[----:B------:R0:W-:Y:S01]  /*1ef20*/  @!P3 STG.E.U8 desc[UR50][R4.64+0x80], R23 ;  /* 0x000080170400b986 */ /* 0x0001e2000c101132 */
[----:B------:R-:W-:Y:S02]  /*1ef30*/  ISETP.LT.OR P3, PT, R0, 0x82, !P5 ;  /* 0x000000820000780c */ /* 0x000fe40006f61670 */
[----:B------:R-:W-:Y:S02]  /*1ef40*/  @!P4 IADD3.X R11, R5, UR40, RZ, P6, !PT ;  /* 0x00000028050bcc10 */ /* 0x000fe4000b7fe4ff */
[----:B------:R-:W-:-:S04]  /*1ef50*/  ISETP.GE.AND P6, PT, R22, 0x89, PT ;  /* 0x000000891600780c */ /* 0x000fc80003fc6270 */
[----:B------:R-:W-:-:S05]  /*1ef60*/  ISETP.LT.OR P5, PT, R0, 0x82, !P6 ;  /* 0x000000820000780c */ /* 0x000fca00077a1670 */
[----:B------:R-:W-:-:S05]  /*1ef70*/  @!P3 IMAD R57, R57, R17, RZ ;  /* 0x000000113939b224 */ /* 0x000fca00078e02ff */
[----:B------:R-:W-:Y:S03]  /*1ef80*/  @!P3 STG.E.U8 desc[UR50][R4.64+0x81], R57 ;  /* 0x000081390400b986 */ /* 0x000fe6000c101132 */
[----:B--2---:R-:W-:Y:S01]  /*1ef90*/  @!P5 IADD3 R6, P3, R4, UR41, RZ ;  /* 0x000000290406dc10 */ /* 0x004fe2000ff7e0ff */
[-C--:B-1----:R-:W-:Y:S02]  /*1efa0*/  @!P4 IMAD R21, R58, R17.reuse, RZ ;  /* 0x000000113a15c224 */ /* 0x082fe400078e02ff */
[----:B------:R-:W-:Y:S01]  /*1efb0*/  @!P5 IMAD R59, R59, R17, RZ ;  /* 0x000000113b3bd224 */ /* 0x000fe200078e02ff */
[----:B------:R-:W-:Y:S02]  /*1efc0*/  @!P5 IADD3.X R7, R5, UR40, RZ, P3, !PT ;  /* 0x000000280507dc10 */ /* 0x000fe40009ffe4ff */
        /* <DEDUP_REMOVED lines=12> */
[----:B------:R-:W-:Y:S01]  /*1f090*/  @!P4 STG.E.U8 desc[UR50][R4.64+0x89], R61 ;  /* 0x0000893d0400c986 */ /* 0x000fe2000c101132 */
[----:B------:R-:W-:Y:S01]  /*1f0a0*/  ISETP.LT.OR P4, PT, R0, 0x8a, !P6 ;  /* 0x0000008a0000780c */ /* 0x000fe20007781670 */
[----:B-1----:R-:W-:-:S12]  /*1f0b0*/  @!P3 IMAD R21, R62, R17, RZ ;  /* 0x000000113e15b224 */ /* 0x002fd800078e02ff */
[----:B------:R-:W-:Y:S01]  /*1f0c0*/  @!P4 IADD3 R14, P5, R4, UR41, RZ ;  /* 0x00000029040ecc10 */ /* 0x000fe2000ffbe0ff */
[----:B------:R-:W-:-:S03]  /*1f0d0*/  @!P4 IMAD R63, R63, R17, RZ ;  /* 0x000000113f3fc224 */ /* 0x000fc600078e02ff */
[----:B------:R-:W-:Y:S01]  /*1f0e0*/  @!P4 IADD3.X R15, R5, UR40, RZ, P5, !PT ;  /* 0x00000028050fcc10 */ /* 0x000fe2000affe4ff */
[----:B------:R1:W-:Y:S04]  /*1f0f0*/  @!P3 STG.E.U8 desc[UR50][R12.64+0x88], R21 ;  /* 0x000088150c00b986 */ /* 0x0003e8000c101132 */
[----:B------:R2:W-:Y:S01]  /*1f100*/  @!P4 STG.E.U8 desc[UR50][R14.64+0x89], R63 ;  /* 0x0000893f0e00c986 */ /* 0x0005e2000c101132 */
[----:B------:R-:W-:-:S04]  /*1f110*/  ISETP.GE.AND P4, PT, R22, 0x81, PT ;  /* 0x000000811600780c */ /* 0x000fc80003f86270 */
[C---:B------:R-:W-:Y:S02]  /*1f120*/  ISETP.LT.OR P3, PT, R0.reuse, 0x91, !P4 ;  /* 0x000000910000780c */ /* 0x040fe40006761670 */
[----:B------:R-:W-:-:S11]  /*1f130*/  ISETP.LT.OR P5, PT, R0, 0x91, !P6 ;  /* 0x000000910000780c */ /* 0x000fd600077a1670 */
[----:B0-----:R-:W-:-:S05]  /*1f140*/  @!P3 IMAD R23, R64, R17, RZ ;  /* 0x000000114017b224 */ /* 0x001fca00078e02ff */
[----:B------:R-:W-:Y:S01]  /*1f150*/  @!P3 STG.E.U8 desc[UR50][R4.64+0x90], R23 ;  /* 0x000090170400b986 */ /* 0x000fe2000c101132 */
        /* <DEDUP_REMOVED lines=10> */
[----:B------:R-:W-:Y:S02]  /*1f200*/  @!P3 IADD3.X R11, R5, UR40, RZ, P4, !PT ;  /* 0x00000028050bbc10 */ /* 0x000fe4000a7fe4ff */
[----:B------:R-:W-:Y:S01]  /*1f210*/  ISETP.GE.AND P4, PT, R22, 0x81, PT ;  /* 0x000000811600780c */ /* 0x000fe20003f86270 */
[----:B------:R0:W-:Y:S04]  /*1f220*/  @!P5 STG.E.U8 desc[UR50][R6.64+0x90], R13 ;  /* 0x0000900d0600d986 */ /* 0x0001e8000c101132 */
[----:B------:R1:W-:Y:S01]  /*1f230*/  @!P3 STG.E.U8 desc[UR50][R10.64+0x91], R67 ;  /* 0x000091430a00b986 */ /* 0x0003e2000c101132 */
[C---:B------:R-:W-:Y:S02]  /*1f240*/  ISETP.LT.OR P3, PT, R0.reuse, 0x99, !P4 ;  /* 0x000000990000780c */ /* 0x040fe40006761670 */
[----:B------:R-:W-:-:S11]  /*1f250*/  ISETP.LT.OR P4, PT, R0, 0x9a, !P4 ;  /* 0x0000009a0000780c */ /* 0x000fd60006781670 */
[----:B--2---:R-:W-:-:S05]  /*1f260*/  @!P3 IMAD R15, R68, R17, RZ ;  /* 0x00000011440fb224 */ /* 0x004fca00078e02ff */
[----:B------:R2:W-:Y:S01]  /*1f270*/  @!P3 STG.E.U8 desc[UR50][R4.64+0x98], R15 ;  /* 0x0000980f0400b986 */ /* 0x0005e2000c101132 */
[C---:B------:R-:W-:Y:S01]  /*1f280*/  ISETP.LT.OR P3, PT, R0.reuse, 0x99, !P6 ;  /* 0x000000990000780c */ /* 0x040fe20007761670 */
[----:B------:R-:W-:Y:S01]  /*1f290*/  @!P4 IMAD R69, R69, R17, RZ ;  /* 0x000000114545c224 */ /* 0x000fe200078e02ff */
[----:B------:R-:W-:-:S04]  /*1f2a0*/  ISETP.LT.OR P5, PT, R0, 0x9a, !P6 ;  /* 0x0000009a0000780c */ /* 0x000fc800077a1670 */
[----:B------:R3:W-:Y:S01]  /*1f2b0*/  @!P4 STG.E.U8 desc[UR50][R4.64+0x99], R69 ;  /* 0x000099450400c986 */ /* 0x0007e2000c101132 */
[----:B------:R-:W-:-:S06]  /*1f2c0*/  ISETP.GE.AND P6, PT, R22, 0x101, PT ;  /* 0x000001011600780c */ /* 0x000fcc0003fc6270 */
[----:B0-----:R-:W-:Y:S01]  /*1f2d0*/  @!P3 IADD3 R6, P4, R4, UR41, RZ ;  /* 0x000000290406bc10 */ /* 0x001fe2000ff9e0ff */
[----:B------:R-:W-:-:S03]  /*1f2e0*/  @!P3 IMAD R13, R70, R17, RZ ;  /* 0x00000011460db224 */ /* 0x000fc600078e02ff */
[----:B------:R-:W-:-:S05]  /*1f2f0*/  @!P3 IADD3.X R7, R5, UR40, RZ, P4, !PT ;  /* 0x000000280507bc10 */ /* 0x000fca000a7fe4ff */
[----:B------:R0:W-:Y:S01]  /*1f300*/  @!P3 STG.E.U8 desc[UR50][R6.64+0x98], R13 ;  /* 0x0000980d0600b986 */ /* 0x0001e2000c101132 */
[----:B------:R-:W-:Y:S02]  /*1f310*/  ISETP.LT.OR P3, PT, R0, 0x81, !P6 ;  /* 0x000000810000780c */ /* 0x000fe40007761670 */
[----:B-1----:R-:W-:Y:S01]  /*1f320*/  @!P5 IADD3 R10, P4, R4, UR41, RZ ;  /* 0x00000029040adc10 */ /* 0x002fe2000ff9e0ff */
[----:B------:R-:W-:-:S03]  /*1f330*/  @!P5 IMAD R71, R71, R17, RZ ;  /* 0x000000114747d224 */ /* 0x000fc600078e02ff */
[----:B------:R-:W-:Y:S02]  /*1f340*/  @!P5 IADD3.X R11, R5, UR40, RZ, P4, !PT ;  /* 0x00000028050bdc10 */ /* 0x000fe4000a7fe4ff */
[----:B------:R-:W-:Y:S02]  /*1f350*/  ISETP.LT.OR P4, PT, R0, 0x82, !P6 ;  /* 0x000000820000780c */ /* 0x000fe40007781670 */
[----:B------:R-:W-:Y:S01]  /*1f360*/  ISETP.NE.AND P2, PT, R104, RZ, PT ;  /* 0x000000ff6800720c */ /* 0x000fe20003f45270 */
[----:B------:R-:W-:Y:S02]  /*1f370*/  @!P5 STG.E.U8 desc[UR50][R10.64+0x99], R71 ;  /* 0x000099470a00d986 */ /* 0x000fe4000c101132 */
[----:B--2---:R-:W-:Y:S01]  /*1f380*/  @!P3 IMAD R15, R40, R17, RZ ;  /* 0x00000011280fb224 */ /* 0x004fe200078e02ff */
[----:B------:R-:W-:-:S04]  /*1f390*/  ISETP.LT.OR P5, PT, R0, 0x81, !P2 ;  /* 0x000000810000780c */ /* 0x000fc800057a1670 */
[----:B------:R1:W-:Y:S01]  /*1f3a0*/  @!P3 STG.E.U8 desc[UR50][R2.64+0x80], R15 ;  /* 0x0000800f0200b986 */ /* 0x0003e2000c101132 */
[----:B------:R-:W-:Y:S02]  /*1f3b0*/  ISETP.LT.OR P3, PT, R0, 0x82, !P2 ;  /* 0x000000820000780c */ /* 0x000fe40005761670 */
[----:B------:R-:W-:-:S05]  /*1f3c0*/  @!P4 IMAD R41, R41, R17, RZ ;  /* 0x000000112929c224 */ /* 0x000fca00078e02ff */
[----:B------:R-:W-:Y:S01]  /*1f3d0*/  @!P4 STG.E.U8 desc[UR50][R2.64+0x81], R41 ;  /* 0x000081290200c986 */ /* 0x000fe2000c101132 */
[----:B---3--:R-:W-:Y:S01]  /*1f3e0*/  @!P5 IADD3 R4, P4, R2, UR41, RZ ;  /* 0x000000290204dc10 */ /* 0x008fe2000ff9e0ff */
[----:B0-----:R-:W-:-:S03]  /*1f3f0*/  @!P5 IMAD R13, R42, R17, RZ ;  /* 0x000000112a0dd224 */ /* 0x001fc600078e02ff */
[----:B------:R-:W-:Y:S02]  /*1f400*/  @!P5 IADD3.X R5, R3, UR40, RZ, P4, !PT ;  /* 0x000000280305dc10 */ /* 0x000fe4000a7fe4ff */
[----:B------:R-:W-:Y:S01]  /*1f410*/  @!P3 IADD3 R6, P4, R2, UR41, RZ ;  /* 0x000000290206bc10 */ /* 0x000fe2000ff9e0ff */
[----:B------:R-:W-:Y:S02]  /*1f420*/  @!P3 IMAD R43, R43, R17, RZ ;  /* 0x000000112b2bb224 */ /* 0x000fe400078e02ff */
[----:B------:R0:W-:Y:S01]  /*1f430*/  @!P5 STG.E.U8 desc[UR50][R4.64+0x80], R13 ;  /* 0x0000800d0400d986 */ /* 0x0001e2000c101132 */
[----:B------:R-:W-:Y:S02]  /*1f440*/  @!P3 IADD3.X R7, R3, UR40, RZ, P4, !PT ;  /* 0x000000280307bc10 */ /* 0x000fe4000a7fe4ff */
[C---:B------:R-:W-:Y:S02]  /*1f450*/  ISETP.LT.OR P5, PT, R0.reuse, 0x89, !P6 ;  /* 0x000000890000780c */ /* 0x040fe400077a1670 */
[C---:B------:R-:W-:Y:S01]  /*1f460*/  ISETP.LT.OR P4, PT, R0.reuse, 0x8a, !P6 ;  /* 0x0000008a0000780c */ /* 0x040fe20007781670 */
[----:B------:R-:W-:Y:S01]  /*1f470*/  @!P3 STG.E.U8 desc[UR50][R6.64+0x81], R43 ;  /* 0x0000812b0600b986 */ /* 0x000fe2000c101132 */
[----:B------:R-:W-:-:S09]  /*1f480*/  ISETP.LT.OR P3, PT, R0, 0x89, !P2 ;  /* 0x000000890000780c */ /* 0x000fd20005761670 */
[-C--:B-1----:R-:W-:Y:S02]  /*1f490*/  @!P5 IMAD R15, R44, R17.reuse, RZ ;  /* 0x000000112c0fd224 */ /* 0x082fe400078e02ff */
[----:B------:R-:W-:-:S03]  /*1f4a0*/  @!P4 IMAD R45, R45, R17, RZ ;  /* 0x000000112d2dc224 */ /* 0x000fc600078e02ff */
[----:B------:R1:W-:Y:S01]  /*1f4b0*/  @!P5 STG.E.U8 desc[UR50][R2.64+0x88], R15 ;  /* 0x0000880f0200d986 */ /* 0x0003e2000c101132 */
[----:B------:R-:W-:-:S03]  /*1f4c0*/  ISETP.LT.OR P5, PT, R0, 0x8a, !P2 ;  /* 0x0000008a0000780c */ /* 0x000fc600057a1670 */
[----:B------:R-:W-:Y:S01]  /*1f4d0*/  @!P4 STG.E.U8 desc[UR50][R2.64+0x89], R45 ;  /* 0x0000892d0200c986 */ /* 0x000fe2000c101132 */
[----:B0-----:R-:W-:Y:S01]  /*1f4e0*/  @!P3 IADD3 R4, P4, R2, UR41, RZ ;  /* 0x000000290204bc10 */ /* 0x001fe2000ff9e0ff */
[----:B------:R-:W-:-:S03]  /*1f4f0*/  @!P3 IMAD R13, R46, R17, RZ ;  /* 0x000000112e0db224 */ /* 0x000fc600078e02ff */
[----:B------:R-:W-:-:S05]  /*1f500*/  @!P3 IADD3.X R5, R3, UR40, RZ, P4, !PT ;  /* 0x000000280305bc10 */ /* 0x000fca000a7fe4ff */
[----:B------:R0:W-:Y:S01]  /*1f510*/  @!P3 STG.E.U8 desc[UR50][R4.64+0x88], R13 ;  /* 0x0000880d0400b986 */ /* 0x0001e2000c101132 */
[----:B------:R-:W-:Y:S02]  /*1f520*/  ISETP.LT.OR P3, PT, R0, 0x91, !P6 ;  /* 0x000000910000780c */ /* 0x000fe40007761670 */
[----:B------:R-:W-:Y:S01]  /*1f530*/  @!P5 IADD3 R10, P4, R2, UR41, RZ ;  /* 0x00000029020adc10 */ /* 0x000fe2000ff9e0ff */
[----:B------:R-:W-:-:S03]  /*1f540*/  @!P5 IMAD R47, R47, R17, RZ ;  /* 0x000000112f2fd224 */ /* 0x000fc600078e02ff */
[----:B------:R-:W-:Y:S02]  /*1f550*/  @!P5 IADD3.X R11, R3, UR40, RZ, P4, !PT ;  /* 0x00000028030bdc10 */ /* 0x000fe4000a7fe4ff */
[----:B------:R-:W-:-:S03]  /*1f560*/  ISETP.LT.OR P4, PT, R0, 0x92, !P6 ;  /* 0x000000920000780c */ /* 0x000fc60007781670 */
[----:B------:R2:W-:Y:S01]  /*1f570*/  @!P5 STG.E.U8 desc[UR50][R10.64+0x89], R47 ;  /* 0x0000892f0a00d986 */ /* 0x0005e2000c101132 */
[----:B------:R-:W-:Y:S01]  /*1f580*/  ISETP.LT.OR P5, PT, R0, 0x91, !P2 ;  /* 0x000000910000780c */ /* 0x000fe200057a1670 */
[----:B-1----:R-:W-:-:S05]  /*1f590*/  @!P3 IMAD R15, R48, R17, RZ ;  /* 0x00000011300fb224 */ /* 0x002fca00078e02ff */
[----:B------:R-:W-:Y:S01]  /*1f5a0*/  @!P3 STG.E.U8 desc[UR50][R2.64+0x90], R15 ;  /* 0x0000900f0200b986 */ /* 0x000fe2000c101132 */
[----:B------:R-:W-:Y:S02]  /*1f5b0*/  ISETP.LT.OR P3, PT, R0, 0x92, !P2 ;  /* 0x000000920000780c */ /* 0x000fe40005761670 */
[----:B------:R-:W-:-:S05]  /*1f5c0*/  @!P4 IMAD R49, R49, R17, RZ ;  /* 0x000000113131c224 */ /* 0x000fca00078e02ff */
[----:B------:R-:W-:Y:S01]  /*1f5d0*/  @!P4 STG.E.U8 desc[UR50][R2.64+0x91], R49 ;  /* 0x000091310200c986 */ /* 0x000fe2000c101132 */
[----:B0-----:R-:W-:Y:S01]  /*1f5e0*/  @!P5 IADD3 R4, P4, R2, UR41, RZ ;  /* 0x000000290204dc10 */ /* 0x001fe2000ff9e0ff */
[----:B------:R-:W-:-:S03]  /*1f5f0*/  @!P5 IMAD R13, R50, R17, RZ ;  /* 0x00000011320dd224 */ /* 0x000fc600078e02ff */
[----:B------:R-:W-:Y:S02]  /*1f600*/  @!P5 IADD3.X R5, R3, UR40, RZ, P4, !PT ;  /* 0x000000280305dc10 */ /* 0x000fe4000a7fe4ff */
[----:B------:R-:W-:-:S04]  /*1f610*/  @!P3 IADD3 R6, P4, R2, UR41, RZ ;  /* 0x000000290206bc10 */ /* 0x000fc8000ff9e0ff */
[----:B------:R-:W-:Y:S02]  /*1f620*/  @!P3 IADD3.X R7, R3, UR40, RZ, P4, !PT ;  /* 0x000000280307bc10 */ /* 0x000fe4000a7fe4ff */
[C---:B------:R-:W-:Y:S01]  /*1f630*/  ISETP.LT.OR P4, PT, R0.reuse, 0x99, !P2 ;  /* 0x000000990000780c */ /* 0x040fe20005781670 */
[----:B------:R0:W-:Y:S01]  /*1f640*/  @!P5 STG.E.U8 desc[UR50][R4.64+0x90], R13 ;  /* 0x0000900d0400d986 */ /* 0x0001e2000c101132 */
[C---:B------:R-:W-:Y:S02]  /*1f650*/  ISETP.LT.OR P5, PT, R0.reuse, 0x99, !P6 ;  /* 0x000000990000780c */ /* 0x040fe400077a1670 */
[C---:B------:R-:W-:Y:S01]  /*1f660*/  ISETP.LT.OR P6, PT, R0.reuse, 0x9a, !P6 ;  /* 0x0000009a0000780c */ /* 0x040fe200077c1670 */
[----:B------:R-:W-:Y:S01]  /*1f670*/  @!P3 IMAD R51, R51, R17, RZ ;  /* 0x000000113333b224 */ /* 0x000fe200078e02ff */
[----:B------:R-:W-:Y:S02]  /*1f680*/  ISETP.LT.OR P2, PT, R0, 0x9a, !P2 ;  /* 0x0000009a0000780c */ /* 0x000fe40005741670 */
[----:B------:R-:W-:-:S02]  /*1f690*/  ISETP.NE.AND P1, PT, R88, RZ, PT ;  /* 0x000000ff5800720c */ /* 0x000fc40003f25270 */
[----:B------:R-:W-:Y:S03]  /*1f6a0*/  @!P3 STG.E.U8 desc[UR50][R6.64+0x91], R51 ;  /* 0x000091330600b986 */ /* 0x000fe6000c101132 */
[----:B--2---:R-:W-:Y:S01]  /*1f6b0*/  @!P4 IADD3 R10, P3, R2, UR41, RZ ;  /* 0x00000029020acc10 */ /* 0x004fe2000ff7e0ff */
[-C--:B0-----:R-:W-:Y:S02]  /*1f6c0*/  @!P4 IMAD R13, R54, R17.reuse, RZ ;  /* 0x00000011360dc224 */ /* 0x081fe400078e02ff */
[-C--:B------:R-:W-:Y:S01]  /*1f6d0*/  @!P5 IMAD R15, R52, R17.reuse, RZ ;  /* 0x00000011340fd224 */ /* 0x080fe200078e02ff */
[----:B------:R-:W-:Y:S01]  /*1f6e0*/  @!P4 IADD3.X R11, R3, UR40, RZ, P3, !PT ;  /* 0x00000028030bcc10 */ /* 0x000fe20009ffe4ff */
[----:B------:R-:W-:Y:S01]  /*1f6f0*/  @!P6 IMAD R53, R53, R17, RZ ;  /* 0x000000113535e224 */ /* 0x000fe200078e02ff */
[----:B------:R-:W-:Y:S02]  /*1f700*/  ISETP.LT.OR P3, PT, R0, 0x81, !P1 ;  /* 0x000000810000780c */ /* 0x000fe40004f61670 */
[----:B------:R0:W-:Y:S04]  /*1f710*/  @!P5 STG.E.U8 desc[UR50][R2.64+0x98], R15 ;  /* 0x0000980f0200d986 */ /* 0x0001e8000c101132 */
[----:B------:R1:W-:Y:S01]  /*1f720*/  @!P6 STG.E.U8 desc[UR50][R2.64+0x99], R53 ;  /* 0x000099350200e986 */ /* 0x0003e2000c101132 */
[----:B------:R-:W-:-:S03]  /*1f730*/  @!P2 IADD3 R4, P5, R2, UR41, RZ ;  /* 0x000000290204ac10 */ /* 0x000fc6000ffbe0ff */
[----:B------:R2:W-:Y:S01]  /*1f740*/  @!P4 STG.E.U8 desc[UR50][R10.64+0x98], R13 ;  /* 0x0000980d0a00c986 */ /* 0x0005e2000c101132 */
[C---:B------:R-:W-:Y:S02]  /*1f750*/  ISETP.LT.OR P4, PT, R0.reuse, 0x81, !P0 ;  /* 0x000000810000780c */ /* 0x040fe40004781670 */
[----:B------:R-:W-:Y:S01]  /*1f760*/  ISETP.LT.OR P6, PT, R0, 0x82, !P1 ;  /* 0x000000820000780c */ /* 0x000fe20004fc1670 */
[-C--:B------:R-:W-:Y:S01]  /*1f770*/  @!P2 IMAD R55, R55, R17.reuse, RZ ;  /* 0x000000113737a224 */ /* 0x080fe200078e02ff */
[----:B------:R-:W-:Y:S01]  /*1f780*/  @!P2 IADD3.X R5, R3, UR40, RZ, P5, !PT ;  /* 0x000000280305ac10 */ /* 0x000fe2000affe4ff */
[-C--:B0-----:R-:W-:Y:S02]  /*1f790*/  @!P3 IMAD R15, R24, R17.reuse, RZ ;  /* 0x00000011180fb224 */ /* 0x081fe400078e02ff */
[--C-:B-1----:R-:W-:Y:S02]  /*1f7a0*/  @!P3 IMAD.MOV.U32 R2, RZ, RZ, R8.reuse ;  /* 0x000000ffff02b224 */ /* 0x102fe400078e0008 */
[----:B------:R-:W-:Y:S01]  /*1f7b0*/  @!P3 IMAD.MOV.U32 R3, RZ, RZ, R9 ;  /* 0x000000ffff03b224 */ /* 0x000fe200078e0009 */
[----:B------:R-:W-:Y:S01]  /*1f7c0*/  ISETP.LT.OR P5, PT, R0, 0x82, !P0 ;  /* 0x000000820000780c */ /* 0x000fe200047a1670 */
[----:B------:R-:W-:Y:S04]  /*1f7d0*/  @!P2 STG.E.U8 desc[UR50][R4.64+0x99], R55 ;  /* 0x000099370400a986 */ /* 0x000fe8000c101132 */
[----:B------:R0:W-:Y:S01]  /*1f7e0*/  @!P3 STG.E.U8 desc[UR50][R2.64+0x80], R15 ;  /* 0x0000800f0200b986 */ /* 0x0001e2000c101132 */
[----:B------:R-:W-:Y:S01]  /*1f7f0*/  @!P4 IADD3 R6, P3, R8, UR41, RZ ;  /* 0x000000290806cc10 */ /* 0x000fe2000ff7e0ff */
[-C--:B------:R-:W-:Y:S01]  /*1f800*/  @!P6 IMAD R25, R25, R17.reuse, RZ ;  /* 0x000000111919e224 */ /* 0x080fe200078e02ff */
[----:B------:R-:W-:Y:S01]  /*1f810*/  ISETP.LT.OR P2, PT, R0, 0x89, !P1 ;  /* 0x000000890000780c */ /* 0x000fe20004f41670 */
[----:B--2---:R-:W-:Y:S01]  /*1f820*/  @!P4 IMAD R11, R26, R17, RZ ;  /* 0x000000111a0bc224 */ /* 0x004fe200078e02ff */
[----:B------:R-:W-:Y:S01]  /*1f830*/  @!P4 IADD3.X R7, R9, UR40, RZ, P3, !PT ;  /* 0x000000280907cc10 */ /* 0x000fe20009ffe4ff */
[----:B0-----:R-:W-:-:S02]  /*1f840*/  @!P6 IMAD.MOV.U32 R2, RZ, RZ, R8 ;  /* 0x000000ffff02e224 */ /* 0x001fc400078e0008 */
[----:B------:R-:W-:Y:S01]  /*1f850*/  @!P6 IMAD.MOV.U32 R3, RZ, RZ, R9 ;  /* 0x000000ffff03e224 */ /* 0x000fe200078e0009 */
[----:B------:R-:W-:-:S04]  /*1f860*/  ISETP.LT.OR P3, PT, R0, 0x8a, !P1 ;  /* 0x0000008a0000780c */ /* 0x000fc80004f61670 */
[----:B------:R0:W-:Y:S01]  /*1f870*/  @!P6 STG.E.U8 desc[UR50][R2.64+0x81], R25 ;  /* 0x000081190200e986 */ /* 0x0001e2000c101132 */
[----:B------:R-:W-:-:S03]  /*1f880*/  @!P5 IADD3 R4, P6, R8, UR41, RZ ;  /* 0x000000290804dc10 */ /* 0x000fc6000ffde0ff */
[----:B------:R1:W-:Y:S01]  /*1f890*/  @!P4 STG.E.U8 desc[UR50][R6.64+0x80], R11 ;  /* 0x0000800b0600c986 */ /* 0x0003e2000c101132 */
[----:B------:R-:W-:Y:S01]  /*1f8a0*/  ISETP.LT.OR P4, PT, R0, 0x89, !P0 ;  /* 0x000000890000780c */ /* 0x000fe20004781670 */
[-C--:B------:R-:W-:Y:S01]  /*1f8b0*/  @!P5 IMAD R27, R27, R17.reuse, RZ ;  /* 0x000000111b1bd224 */ /* 0x080fe200078e02ff */
[----:B------:R-:W-:Y:S01]  /*1f8c0*/  @!P5 IADD3.X R5, R9, UR40, RZ, P6, !PT ;  /* 0x000000280905dc10 */ /* 0x000fe2000b7fe4ff */
[-C--:B------:R-:W-:Y:S01]  /*1f8d0*/  @!P2 IMAD R13, R28, R17.reuse, RZ ;  /* 0x000000111c0da224 */ /* 0x080fe200078e02ff */
[C---:B------:R-:W-:Y:S01]  /*1f8e0*/  ISETP.LT.OR P6, PT, R0.reuse, 0x8a, !P0 ;  /* 0x0000008a0000780c */ /* 0x040fe200047c1670 */
[----:B0-----:R-:W-:Y:S02]  /*1f8f0*/  @!P2 IMAD.MOV.U32 R2, RZ, RZ, R8 ;  /* 0x000000ffff02a224 */ /* 0x001fe400078e0008 */
[----:B------:R-:W-:Y:S01]  /*1f900*/  @!P2 IMAD.MOV.U32 R3, RZ, RZ, R9 ;  /* 0x000000ffff03a224 */ /* 0x000fe200078e0009 */
[----:B------:R-:W-:Y:S01]  /*1f910*/  @!P5 STG.E.U8 desc[UR50][R4.64+0x81], R27 ;  /* 0x0000811b0400d986 */ /* 0x000fe2000c101132 */
[----:B------:R-:W-:Y:S01]  /*1f920*/  ISETP.LT.OR P5, PT, R0, 0x91, !P1 ;  /* 0x000000910000780c */ /* 0x000fe20004fa1670 */
[----:B------:R-:W-:-:S02]  /*1f930*/  @!P3 IMAD R29, R29, R17, RZ ;  /* 0x000000111d1db224 */ /* 0x000fc400078e02ff */
[----:B------:R0:W-:Y:S01]  /*1f940*/  @!P2 STG.E.U8 desc[UR50][R2.64+0x88], R13 ;  /* 0x0000880d0200a986 */ /* 0x0001e2000c101132 */
[----:B-1----:R-:W-:-:S04]  /*1f950*/  @!P4 IADD3 R6, P2, R8, UR41, RZ ;  /* 0x000000290806cc10 */ /* 0x002fc8000ff5e0ff */
[----:B------:R-:W-:Y:S02]  /*1f960*/  @!P4 IADD3.X R7, R9, UR40, RZ, P2, !PT ;  /* 0x000000280907cc10 */ /* 0x000fe400097fe4ff */
[----:B------:R-:W-:Y:S01]  /*1f970*/  ISETP.LT.OR P2, PT, R0, 0x92, !P1 ;  /* 0x000000920000780c */ /* 0x000fe20004f41670 */
[----:B0-----:R-:W-:Y:S02]  /*1f980*/  @!P3 IMAD.MOV.U32 R2, RZ, RZ, R8 ;  /* 0x000000ffff02b224 */ /* 0x001fe400078e0008 */
[----:B------:R-:W-:-:S05]  /*1f990*/  @!P3 IMAD.MOV.U32 R3, RZ, RZ, R9 ;  /* 0x000000ffff03b224 */ /* 0x000fca00078e0009 */
[----:B------:R0:W-:Y:S01]  /*1f9a0*/  @!P3 STG.E.U8 desc[UR50][R2.64+0x89], R29 ;  /* 0x0000891d0200b986 */ /* 0x0001e2000c101132 */
[----:B------:R-:W-:Y:S01]  /*1f9b0*/  @!P6 IADD3 R10, P3, R8, UR41, RZ ;  /* 0x00000029080aec10 */ /* 0x000fe2000ff7e0ff */
[-C--:B------:R-:W-:Y:S02]  /*1f9c0*/  @!P4 IMAD R15, R30, R17.reuse, RZ ;  /* 0x000000111e0fc224 */ /* 0x080fe400078e02ff */
[-C--:B------:R-:W-:Y:S01]  /*1f9d0*/  @!P6 IMAD R31, R31, R17.reuse, RZ ;  /* 0x000000111f1fe224 */ /* 0x080fe200078e02ff */
[----:B------:R-:W-:Y:S01]  /*1f9e0*/  @!P6 IADD3.X R11, R9, UR40, RZ, P3, !PT ;  /* 0x00000028090bec10 */ /* 0x000fe20009ffe4ff */
[-C--:B------:R-:W-:Y:S01]  /*1f9f0*/  @!P5 IMAD R13, R32, R17.reuse, RZ ;  /* 0x00000011200dd224 */ /* 0x080fe200078e02ff */
[----:B------:R-:W-:Y:S01]  /*1fa00*/  ISETP.LT.OR P3, PT, R0, 0x91, !P0 ;  /* 0x000000910000780c */ /* 0x000fe20004761670 */
[----:B------:R-:W-:Y:S01]  /*1fa10*/  @!P4 STG.E.U8 desc[UR50][R6.64+0x88], R15 ;  /* 0x0000880f0600c986 */ /* 0x000fe2000c101132 */
[----:B0-----:R-:W-:Y:S02]  /*1fa20*/  @!P5 IMAD.MOV.U32 R2, RZ, RZ, R8 ;  /* 0x000000ffff02d224 */ /* 0x001fe400078e0008 */
[----:B------:R-:W-:Y:S01]  /*1fa30*/  @!P5 IMAD.MOV.U32 R3, RZ, RZ, R9 ;  /* 0x000000ffff03d224 */ /* 0x000fe200078e0009 */
[----:B------:R-:W-:Y:S01]  /*1fa40*/  @!P6 STG.E.U8 desc[UR50][R10.64+0x89], R31 ;  /* 0x0000891f0a00e986 */ /* 0x000fe2000c101132 */
[----:B------:R-:W-:-:S03]  /*1fa50*/  @!P2 IMAD R33, R33, R17, RZ ;  /* 0x000000112121a224 */ /* 0x000fc600078e02ff */
[----:B------:R0:W-:Y:S01]  /*1fa60*/  @!P5 STG.E.U8 desc[UR50][R2.64+0x90], R13 ;  /* 0x0000900d0200d986 */ /* 0x0001e2000c101132 */
[C---:B------:R-:W-:Y:S02]  /*1fa70*/  ISETP.LT.OR P5, PT, R0.reuse, 0x92, !P0 ;  /* 0x000000920000780c */ /* 0x040fe400047a1670 */
[C---:B------:R-:W-:Y:S02]  /*1fa80*/  ISETP.LT.OR P6, PT, R0.reuse, 0x99, !P0 ;  /* 0x000000990000780c */ /* 0x040fe400047c1670 */
[C---:B------:R-:W-:Y:S02]  /*1fa90*/  ISETP.LT.OR P0, PT, R0.reuse, 0x9a, !P0 ;  /* 0x0000009a0000780c */ /* 0x040fe40004701670 */
[C---:B------:R-:W-:Y:S01]  /*1faa0*/  ISETP.LT.OR P4, PT, R0.reuse, 0x99, !P1 ;  /* 0x000000990000780c */ /* 0x040fe20004f81670 */
[----:B0-----:R-:W-:Y:S02]  /*1fab0*/  @!P2 IMAD.MOV.U32 R2, RZ, RZ, R8 ;  /* 0x000000ffff02a224 */ /* 0x001fe400078e0008 */
[----:B------:R-:W-:Y:S01]  /*1fac0*/  @!P2 IMAD.MOV.U32 R3, RZ, RZ, R9 ;  /* 0x000000ffff03a224 */ /* 0x000fe200078e0009 */
[----:B------:R-:W-:-:S04]  /*1fad0*/  ISETP.LT.OR P1, PT, R0, 0x9a, !P1 ;  /* 0x0000009a0000780c */ /* 0x000fc80004f21670 */
[----:B------:R0:W-:Y:S01]  /*1fae0*/  @!P2 STG.E.U8 desc[UR50][R2.64+0x91], R33 ;  /* 0x000091210200a986 */ /* 0x0001e2000c101132 */
[----:B------:R-:W-:Y:S01]  /*1faf0*/  @!P3 IADD3 R4, P2, R8, UR41, RZ ;  /* 0x000000290804bc10 */ /* 0x000fe2000ff5e0ff */
[----:B------:R-:W-:-:S03]  /*1fb00*/  @!P3 IMAD R15, R34, R17, RZ ;  /* 0x00000011220fb224 */ /* 0x000fc600078e02ff */
[----:B------:R-:W-:Y:S02]  /*1fb10*/  @!P3 IADD3.X R5, R9, UR40, RZ, P2, !PT ;  /* 0x000000280905bc10 */ /* 0x000fe400097fe4ff */
[C---:B------:R-:W-:Y:S01]  /*1fb20*/  @!P5 IADD3 R6, P2, R8.reuse, UR41, RZ ;  /* 0x000000290806dc10 */ /* 0x040fe2000ff5e0ff */
[-C--:B------:R-:W-:Y:S02]  /*1fb30*/  @!P5 IMAD R35, R35, R17.reuse, RZ ;  /* 0x000000112323d224 */ /* 0x080fe400078e02ff */
[----:B------:R2:W-:Y:S01]  /*1fb40*/  @!P3 STG.E.U8 desc[UR50][R4.64+0x90], R15 ;  /* 0x0000900f0400b986 */ /* 0x0005e2000c101132 */
[----:B------:R-:W-:Y:S02]  /*1fb50*/  @!P6 IADD3 R10, P3, R8, UR41, RZ ;  /* 0x00000029080aec10 */ /* 0x000fe4000ff7e0ff */
[----:B------:R-:W-:Y:S01]  /*1fb60*/  @!P5 IADD3.X R7, R9, UR40, RZ, P2, !PT ;  /* 0x000000280907dc10 */ /* 0x000fe200097fe4ff */
[----:B------:R-:W-:Y:S01]  /*1fb70*/  @!P4 IMAD R21, R36, R17, RZ ;  /* 0x000000112415c224 */ /* 0x000fe200078e02ff */
[----:B------:R-:W-:Y:S01]  /*1fb80*/  @!P0 IADD3 R12, P2, R8, UR41, RZ ;  /* 0x00000029080c8c10 */ /* 0x000fe2000ff5e0ff */
[----:B0-----:R-:W-:-:S02]  /*1fb90*/  @!P4 IMAD.MOV.U32 R2, RZ, RZ, R8 ;  /* 0x000000ffff02c224 */ /* 0x001fc400078e0008 */
[----:B------:R-:W-:Y:S01]  /*1fba0*/  @!P4 IMAD.MOV.U32 R3, RZ, RZ, R9 ;  /* 0x000000ffff03c224 */ /* 0x000fe200078e0009 */
[----:B------:R-:W-:Y:S01]  /*1fbb0*/  @!P6 IADD3.X R11, R9, UR40, RZ, P3, !PT ;  /* 0x00000028090bec10 */ /* 0x000fe20009ffe4ff */
[-C--:B------:R-:W-:Y:S01]  /*1fbc0*/  @!P1 IMAD R37, R37, R17.reuse, RZ ;  /* 0x0000001125259224 */ /* 0x080fe200078e02ff */
[----:B------:R-:W-:Y:S01]  /*1fbd0*/  @!P0 IADD3.X R13, R9, UR40, RZ, P2, !PT ;  /* 0x00000028090d8c10 */ /* 0x000fe200097fe4ff */
[-C--:B------:R-:W-:Y:S01]  /*1fbe0*/  @!P6 IMAD R23, R38, R17.reuse, RZ ;  /* 0x000000112617e224 */ /* 0x080fe200078e02ff */
[----:B------:R2:W-:Y:S01]  /*1fbf0*/  @!P5 STG.E.U8 desc[UR50][R6.64+0x91], R35 ;  /* 0x000091230600d986 */ /* 0x0005e2000c101132 */
[----:B------:R-:W-:-:S03]  /*1fc00*/  @!P0 IMAD R39, R39, R17, RZ ;  /* 0x0000001127278224 */ /* 0x000fc600078e02ff */
[----:B------:R2:W-:Y:S04]  /*1fc10*/  @!P4 STG.E.U8 desc[UR50][R2.64+0x98], R21 ;  /* 0x000098150200c986 */ /* 0x0005e8000c101132 */
[----:B------:R2:W-:Y:S04]  /*1fc20*/  @!P1 STG.E.U8 desc[UR50][R8.64+0x99], R37 ;  /* 0x0000992508009986 */ /* 0x0005e8000c101132 */
[----:B------:R2:W-:Y:S04]  /*1fc30*/  @!P6 STG.E.U8 desc[UR50][R10.64+0x98], R23 ;  /* 0x000098170a00e986 */ /* 0x0005e8000c101132 */
[----:B------:R2:W-:Y:S02]  /*1fc40*/  @!P0 STG.E.U8 desc[UR50][R12.64+0x99], R39 ;  /* 0x000099270c008986 */ /* 0x0005e4000c101132 */
.L_x_196:
[----:B------:R-:W-:Y:S05]  /*1fc50*/  BSYNC B0 ;  /* 0x0000000000007941 */ /* 0x000fea0003800000 */
.L_x_32:
[----:B--2---:R-:W2:Y:S04]  /*1fc60*/  LDL.LU R3, [R1+0x1d8] ;  /* 0x0001d80001037983 */ /* 0x004ea80000300800 */
[----:B------:R-:W2:Y:S01]  /*1fc70*/  LDL.LU R2, [R1+0x1dc] ;  /* 0x0001dc0001027983 */ /* 0x000ea20000300800 */
[----:B------:R-:W-:Y:S01]  /*1fc80*/  ULDC UR4, c[0x0][0xc] ;  /* 0x0000030000047ab9 */ /* 0x000fe20000000800 */
[----:B------:R-:W-:Y:S01]  /*1fc90*/  ULDC UR5, c[0x0][0x10] ;  /* 0x0000040000057ab9 */ /* 0x000fe20000000800 */
[----:B------:R-:W2:Y:S01]  /*1fca0*/  LDC R5, c[0x0][0x14] ;  /* 0x00000500ff057b82 */ /* 0x000ea20000000800 */
[----:B------:R-:W-:Y:S01]  /*1fcb0*/  UIMAD.WIDE.U32 UR4, UR4, UR5, URZ ;  /* 0x00000005040472a5 */ /* 0x000fe2000f8e003f */
[----:B------:R-:W-:Y:S01]  /*1fcc0*/  PRMT R0, RZ, 0x7610, R0 ;  /* 0x00007610ff007816 */ /* 0x000fe20000000000 */
[----:B------:R-:W-:Y:S01]  /*1fcd0*/  UMOV UR48, 0xffffffff ;  /* 0xffffffff00307882 */ /* 0x000fe20000000000 */
[----:B------:R-:W-:-:S03]  /*1fce0*/  UMOV UR47, 0xffffffff ;  /* 0xffffffff002f7882 */ /* 0x000fc60000000000 */
[----:B--2---:R-:W-:-:S04]  /*1fcf0*/  IMAD.WIDE.U32 R2, R5, UR4, R2 ;  /* 0x0000000405027c25 */ /* 0x004fc8000f8e0002 */
[----:B------:R-:W-:Y:S01]  /*1fd00*/  IMAD R5, R5, UR5, RZ ;  /* 0x0000000505057c24 */ /* 0x000fe2000f8e02ff */
[----:B------:R-:W-:Y:S01]  /*1fd10*/  ULDC.64 UR4, c[0x0][0x650] ;  /* 0x0001940000047ab9 */ /* 0x000fe20000000a00 */
[----:B0-----:R-:W-:Y:S01]  /*1fd20*/  IMAD.MOV.U32 R6, RZ, RZ, R2 ;  /* 0x000000ffff067224 */ /* 0x001fe200078e0002 */
[----:B------:R-:W-:Y:S01]  /*1fd30*/  ISETP.GE.U32.AND P0, PT, R2, UR4, PT ;  /* 0x0000000402007c0c */ /* 0x000fe2000bf06070 */
[----:B------:R-:W-:-:S05]  /*1fd40*/  IMAD.IADD R4, R3, 0x1, R5 ;  /* 0x0000000103047824 */ /* 0x000fca00078e0205 */
[----:B------:R0:W-:Y:S01]  /*1fd50*/  STL [R1+0x1d8], R4 ;  /* 0x0001d80401007387 */ /* 0x0001e20000100800 */
[----:B------:R-:W-:-:S03]  /*1fd60*/  ISETP.GE.U32.AND.EX P0, PT, R4, UR5, PT, P0 ;  /* 0x0000000504007c0c */ /* 0x000fc6000bf06100 */
[----:B------:R0:W-:Y:S10]  /*1fd70*/  STL [R1+0x1dc], R6 ;  /* 0x0001dc0601007387 */ /* 0x0001f40000100800 */
[----:B0-----:R-:W-:Y:S05]  /*1fd80*/  @P0 BRA `(.L_x_197) ;  /* 0x0000000400800947 */ /* 0x001fea0003800000 */
[----:B------:R-:W0:Y:S01]  /*1fd90*/  S2UR UR6, SR_CTAID.X ;  /* 0x00000000000679c3 */ /* 0x000e220000002500 */
[----:B------:R-:W-:Y:S01]  /*1fda0*/  ULDC.64 UR4, c[0x0][0x628] ;  /* 0x00018a0000047ab9 */ /* 0x000fe20000000a00 */
[----:B------:R-:W-:Y:S01]  /*1fdb0*/  ULDC UR7, c[0x0][0x150] ;  /* 0x0000540000077ab9 */ /* 0x000fe20000000800 */
[----:B------:R-:W-:Y:S01]  /*1fdc0*/  ISETP.NE.U32.AND P0, PT, RZ, UR4, PT ;  /* 0x00000004ff007c0c */ /* 0x000fe2000bf05070 */
[----:B------:R-:W-:Y:S01]  /*1fdd0*/  ULDC UR15, c[0x0][0x630] ;  /* 0x00018c00000f7ab9 */ /* 0x000fe20000000800 */
[----:B------:R-:W-:Y:S01]  /*1fde0*/  R2UR UR16, R6 ;  /* 0x00000000061072ca */ /* 0x000fe200000e0000 */
[----:B------:R-:W-:Y:S01]  /*1fdf0*/  ULDC UR19, c[0x0][0x154] ;  /* 0x0000550000137ab9 */ /* 0x000fe20000000800 */
[----:B------:R-:W-:Y:S01]  /*1fe00*/  ISETP.NE.AND.EX P0, PT, RZ, UR5, PT, P0 ;  /* 0x00000005ff007c0c */ /* 0x000fe2000bf05300 */
[----:B------:R-:W2:Y:S01]  /*1fe10*/  S2UR UR18, SR_CTAID.Y ;  /* 0x00000000001279c3 */ /* 0x000ea20000002600 */
[----:B------:R-:W-:Y:S02]  /*1fe20*/  R2UR UR17, R4 ;  /* 0x00000000041172ca */ /* 0x000fe400000e0000 */
[----:B------:R-:W-:-:S02]  /*1fe30*/  R2UR UR12, R6 ;  /* 0x00000000060c72ca */ /* 0x000fc400000e0000 */
[----:B------:R-:W-:Y:S02]  /*1fe40*/  R2UR UR13, R4 ;  /* 0x00000000040d72ca */ /* 0x000fe400000e0000 */
[----:B0-----:R-:W-:-:S05]  /*1fe50*/  I2FP.F32.U32 R0, UR6 ;  /* 0x0000000600007c45 */ /* 0x001fca0008201000 */
[----:B------:R-:W-:-:S04]  /*1fe60*/  FMUL R0, R0, UR7 ;  /* 0x0000000700007c20 */ /* 0x000fc80008400000 */
[----:B------:R0:W3:Y:S01]  /*1fe70*/  F2I.U32.TRUNC.NTZ R2, R0 ;  /* 0x0000000000027305 */ /* 0x0000e2000020f000 */
[----:B--2---:R-:W-:Y:S05]  /*1fe80*/  @!P0 BRA `(.L_x_198) ;  /* 0x0000000000308947 */ /* 0x004fea0003800000 */
        /* <DEDUP_REMOVED lines=12> */
.L_x_198:
[----:B------:R-:W-:Y:S01]  /*1ff50*/  USHF.R.U64 UR47, UR12, UR15, UR13 ;  /* 0x0000000f0c2f7299 */ /* 0x000fe2000800120d */
[----:B0-----:R-:W-:Y:S01]  /*1ff60*/  I2FP.F32.U32 R0, UR18 ;  /* 0x0000001200007c45 */ /* 0x001fe20008201000 */
[----:B------:R-:W-:Y:S02]  /*1ff70*/  USHF.R.U32.HI UR4, URZ, UR15, UR13 ;  /* 0x0000000f3f047299 */ /* 0x000fe4000801160d */
[----:B------:R-:W-:Y:S02]  /*1ff80*/  UIADD3 UR10, UP0, URZ, -UR47, URZ ;  /* 0x8000002f3f0a7290 */ /* 0x000fe4000ff1e03f */
[----:B------:R-:W-:Y:S01]  /*1ff90*/  FMUL R0, R0, UR19 ;  /* 0x0000001300007c20 */ /* 0x000fe20008400000 */
[----:B------:R-:W-:Y:S01]  /*1ffa0*/  ULDC.64 UR12, c[0x0][0x620] ;  /* 0x00018800000c7ab9 */ /* 0x000fe20000000a00 */
[----:B------:R-:W-:Y:S01]  /*1ffb0*/  UIADD3.X UR4, URZ, ~UR4, URZ, UP0, !UPT ;  /* 0x800000043f047290 */ /* 0x000fe200087fe43f */
[----:B------:R-:W-:Y:S01]  /*1ffc0*/  UMOV UR8, UR16 ;  /* 0x0000001000087c82 */ /* 0x000fe20008000000 */
[----:B------:R-:W-:-:S02]  /*1ffd0*/  UMOV UR9, UR17 ;  /* 0x0000001100097c82 */ /* 0x000fc40008000000 */
[----:B------:R-:W0:Y:S01]  /*1ffe0*/  F2I.U32.TRUNC.NTZ R0, R0 ;  /* 0x0000000000007305 */ /* 0x000e22000020f000 */
[----:B------:R-:W-:Y:S02]  /*1fff0*/  UIMAD UR4, UR4, UR12, URZ ;  /* 0x0000000c040472a4 */ /* 0x000fe4000f8e023f */
[----:B------:R-:W-:Y:S01]  /*20000*/  UIMAD.WIDE.U32 UR8, UR10, UR12, UR8 ;  /* 0x0000000c0a0872a5 */ /* 0x000fe2000f8e0008 */
[----:B---3--:R-:W-:Y:S01]  /*20010*/  R2UR UR12, R2 ;  /* 0x00000000020c72ca */ /* 0x008fe200000e0000 */
[----:B------:R-:W-:Y:S01]  /*20020*/  UIMAD UR10, UR10, UR13, UR4 ;  /* 0x0000000d0a0a72a4 */ /* 0x000fe2000f8e0204 */
[----:B------:R-:W-:Y:S01]  /*20030*/  ULDC UR11, c[0x0][0x618] ;  /* 0x00018600000b7ab9 */ /* 0x000fe20000000800 */
[----:B------:R-:W-:Y:S02]  /*20040*/  ULDC UR21, c[0x0][0x658] ;  /* 0x0001960000157ab9 */ /* 0x000fe40000000800 */
[----:B------:R-:W-:Y:S01]  /*20050*/  UIADD3 UR10, UR9, UR10, URZ ;  /* 0x0000000a090a7290 */ /* 0x000fe2000fffe03f */
[----:B------:R-:W-:Y:S01]  /*20060*/  UMOV UR16, 0xffffffff ;  /* 0xffffffff00107882 */ /* 0x000fe20000000000 */
[----:B------:R-:W-:Y:S01]  /*20070*/  ULDC.64 UR4, c[0x0][0x640] ;  /* 0x0001900000047ab9 */ /* 0x000fe20000000a00 */
[----:B------:R-:W-:Y:S01]  /*20080*/  USHF.L.U32 UR17, UR16, UR21, URZ ;  /* 0x0000001510117299 */ /* 0x000fe2000800063f */
[----:B------:R-:W-:Y:S01]  /*20090*/  ISETP.NE.U32.AND P0, PT, RZ, UR4, PT ;  /* 0x00000004ff007c0c */ /* 0x000fe2000bf05070 */
[----:B------:R-:W-:Y:S01]  /*200a0*/  USHF.R.U64 UR8, UR8, UR11, UR10 ;  /* 0x0000000b08087299 */ /* 0x000fe2000800120a */
[----:B0-----:R-:W-:Y:S01]  /*200b0*/  R2UR UR14, R0 ;  /* 0x00000000000e72ca */ /* 0x001fe200000e0000 */
[----:B------:R-:W-:Y:S01]  /*200c0*/  USHF.R.U32.HI UR10, URZ, UR11, UR10 ;  /* 0x0000000b3f0a7299 */ /* 0x000fe2000801160a */
[----:B------:R-:W-:Y:S01]  /*200d0*/  ISETP.NE.AND.EX P0, PT, RZ, UR5, PT, P0 ;  /* 0x00000005ff007c0c */ /* 0x000fe2000bf05300 */
[----:B------:R-:W-:Y:S01]  /*200e0*/  ULDC UR15, c[0x0][0x608] ;  /* 0x00018200000f7ab9 */ /* 0x000fe20000000800 */
[----:B------:R-:W-:-:S02]  /*200f0*/  ULOP3.LUT UR22, URZ, UR17, URZ, 0x33, !UPT ;  /* 0x000000113f167292 */ /* 0x000fc4000f8e333f */
[----:B------:R-:W-:Y:S02]  /*20100*/  USHF.R.U64 UR17, UR8, UR15, UR10 ;  /* 0x0000000f08117299 */ /* 0x000fe4000800120a */
[----:B------:R-:W-:Y:S01]  /*20110*/  USHF.R.U32.HI UR10, URZ, UR15, UR10 ;  /* 0x0000000f3f0a7299 */ /* 0x000fe2000801160a */
[----:B------:R-:W-:Y:S01]  /*20120*/  UMOV UR19, 0x1 ;  /* 0x0000000100137882 */ /* 0x000fe20000000000 */
[----:B------:R-:W-:Y:S02]  /*20130*/  UIADD3 UR12, -UR12, URZ, URZ ;  /* 0x0000003f0c0c7290 */ /* 0x000fe4000fffe13f */
[----:B------:R-:W-:Y:S02]  /*20140*/  USHF.L.U32 UR16, UR19, UR21, URZ ;  /* 0x0000001513107299 */ /* 0x000fe4000800063f */
[----:B------:R-:W-:Y:S01]  /*20150*/  USHF.R.U64 UR19, UR17, UR21, UR10 ;  /* 0x0000001511137299 */ /* 0x000fe2000800120a */
[----:B------:R-:W-:Y:S01]  /*20160*/  ULDC UR13, c[0x0][0x144] ;  /* 0x00005100000d7ab9 */ /* 0x000fe20000000800 */
[----:B------:R-:W-:Y:S01]  /*20170*/  ULDC UR7, c[0x0][0x600] ;  /* 0x0001800000077ab9 */ /* 0x000fe20000000800 */
[----:B------:R-:W-:-:S02]  /*20180*/  UIADD3 UR20, -UR14, URZ, URZ ;  /* 0x0000003f0e147290 */ /* 0x000fc4000fffe13f */
[----:B------:R-:W-:Y:S02]  /*20190*/  USHF.R.U32.HI UR15, URZ, UR21, UR10 ;  /* 0x000000153f0f7299 */ /* 0x000fe4000801160a */
[----:B------:R-:W-:Y:S02]  /*201a0*/  UIADD3 UR9, UR7, -0x1, URZ ;  /* 0xffffffff07097890 */ /* 0x000fe4000fffe03f */
[----:B------:R-:W-:Y:S01]  /*201b0*/  UIMAD UR49, UR13, UR12, UR6 ;  /* 0x0000000c0d3172a4 */ /* 0x000fe2000f8e0206 */
[----:B------:R-:W-:Y:S01]  /*201c0*/  ULDC UR24, c[0x0][0x148] ;  /* 0x0000520000187ab9 */ /* 0x000fe20000000800 */
[----:B------:R-:W-:Y:S01]  /*201d0*/  ULDC UR21, c[0x0][0x648] ;  /* 0x0001920000157ab9 */ /* 0x000fe20000000800 */
[----:B------:R-:W-:Y:S01]  /*201e0*/  ULDC UR23, c[0x0][0x638] ;  /* 0x00018e0000177ab9 */ /* 0x000fe20000000800 */
        /* <DEDUP_REMOVED lines=12> */
.L_x_199:
[----:B------:R-:W-:Y:S01]  /*202b0*/  UISETP.NE.AND UP0, UPT, UR37, URZ, UPT ;  /* 0x0000003f2500728c */ /* 0x000fe2000bf05270 */
[----:B------:R-:W-:Y:S01]  /*202c0*/  IMAD.MOV.U32 R0, RZ, RZ, 0x1 ;  /* 0x00000001ff007424 */ /* 0x000fe200078e00ff */
[----:B------:R-:W-:Y:S02]  /*202d0*/  USHF.R.U64 UR4, UR14, UR21, UR15 ;  /* 0x000000150e047299 */ /* 0x000fe4000800120f */
[----:B------:R-:W-:Y:S02]  /*202e0*/  ULOP3.LUT UR17, UR17, UR22, URZ, 0xc0, !UPT ;  /* 0x0000001611117292 */ /* 0x000fe4000f8ec03f */
[----:B------:R-:W-:Y:S02]  /*202f0*/  UIADD3 UR5, -UR4, URZ, URZ ;  /* 0x0000003f04057290 */ /* 0x000fe4000fffe13f */
[----:B------:R-:W-:Y:S02]  /*20300*/  UIMAD UR16, UR16, UR4, UR17 ;  /* 0x00000004101072a4 */ /* 0x000fe4000f8e0211 */
[----:B------:R-:W-:-:S02]  /*20310*/  ULOP3.LUT UR9, UR8, UR9, URZ, 0xc0, !UPT ;  /* 0x0000000908097292 */ /* 0x000fc4000f8ec03f */
[----:B------:R-:W-:Y:S02]  /*20320*/  @UP0 UIMAD UR49, UR24, UR20, UR18 ;  /* 0x00000014183102a4 */ /* 0x000fe4000f8e0212 */
[----:B------:R-:W-:-:S03]  /*20330*/  UIMAD UR4, UR5, UR23, UR19 ;  /* 0x00000017050472a4 */ /* 0x000fc6000f8e0213 */
[----:B------:R-:W-:Y:S01]  /*20340*/  ULDC UR5, c[0x0][0x610] ;  /* 0x0001840000057ab9 */ /* 0x000fe20000000800 */
[----:B------:R-:W-:Y:S02]  /*20350*/  UIMAD UR4, UR4, UR7, UR9 ;  /* 0x00000007040472a4 */ /* 0x000fe4000f8e0209 */
[----:B------:R-:W-:-:S04]  /*20360*/  UIMAD UR49, UR16, UR5, UR49 ;  /* 0x00000005103172a4 */ /* 0x000fc8000f8e0231 */
[----:B------:R-:W-:Y:S02]  /*20370*/  USEL UR48, UR4, UR49, !UP0 ;  /* 0x0000003104307287 */ /* 0x000fe4000c000000 */
[----:B------:R-:W-:-:S12]  /*20380*/  USEL UR49, UR49, UR4, !UP0 ;  /* 0x0000000431317287 */ /* 0x000fd8000c000000 */
.L_x_197:
[----:B------:R-:W-:-:S13]  /*20390*/  LOP3.LUT P0, RZ, R0, 0xff, RZ, 0xc0, !PT ;  /* 0x000000ff00ff7812 */ /* 0x000fda000780c0ff */
[----:B------:R-:W-:Y:S05]  /*203a0*/  @P0 BRA `(.L_x_200) ;  /* 0xfffffe1000140947 */ /* 0x000fea000383ffff */
[----:B------:R-:W-:Y:S05]  /*203b0*/  EXIT ;  /* 0x000000000000794d */ /* 0x000fea0003800000 */
.L_x_7:
[----:B------:R-:W2:Y:S01]  /*203c0*/  LDL R5, [R1+0x1dc] ;  /* 0x0001dc0001057983 */ /* 0x000ea20000100800 */
[----:B------:R-:W-:-:S03]  /*203d0*/  ULDC.64 UR4, c[0x0][0x650] ;  /* 0x0001940000047ab9 */ /* 0x000fc60000000a00 */
[----:B------:R-:W3:Y:S01]  /*203e0*/  LDL R4, [R1+0x1d8] ;  /* 0x0001d80001047983 */ /* 0x000ee20000100800 */
[----:B0-----:R-:W-:Y:S01]  /*203f0*/  PRMT R0, RZ, 0x7610, R0 ;  /* 0x00007610ff007816 */ /* 0x001fe20000000000 */
[----:B------:R-:W-:Y:S01]  /*20400*/  IMAD.MOV.U32 R3, RZ, RZ, -0x1 ;  /* 0xffffffffff037424 */ /* 0x000fe200078e00ff */
[----:B------:R-:W-:Y:S01]  /*20410*/  MOV R2, 0xffffffff ;  /* 0xffffffff00027802 */ /* 0x000fe20000000f00 */
[----:B------:R-:W-:Y:S01]  /*20420*/  IMAD.MOV.U32 R11, RZ, RZ, -0x1 ;  /* 0xffffffffff0b7424 */ /* 0x000fe200078e00ff */
[----:B--2---:R-:W-:-:S04]  /*20430*/  ISETP.GE.U32.AND P0, PT, R5, UR4, PT ;  /* 0x0000000405007c0c */ /* 0x004fc8000bf06070 */
[----:B---3--:R-:W-:-:S13]  /*20440*/  ISETP.GE.U32.AND.EX P0, PT, R4, UR5, PT, P0 ;  /* 0x0000000504007c0c */ /* 0x008fda000bf06100 */
        /* <DEDUP_REMOVED lines=21> */
.L_x_202:
[----:B------:R-:W-:Y:S01]  /*205a0*/  USHF.R.U64 UR4, UR14, UR19, UR15 ;  /* 0x000000130e047299 */ /* 0x000fe2000800120f */
[----:B------:R-:W-:Y:S01]  /*205b0*/  R2UR UR7, R4 ;  /* 0x00000000040772ca */ /* 0x000fe200000e0000 */
[----:B------:R-:W-:Y:S02]  /*205c0*/  USHF.R.U32.HI UR5, URZ, UR19, UR15 ;  /* 0x000000133f057299 */ /* 0x000fe4000801160f */
[----:B------:R-:W-:Y:S01]  /*205d0*/  UIADD3 UR13, UP0, URZ, -UR4, URZ ;  /* 0x800000043f0d7290 */ /* 0x000fe2000ff1e03f */
[----:B------:R-:W-:Y:S01]  /*205e0*/  ULDC.64 UR14, c[0x0][0x620] ;  /* 0x00018800000e7ab9 */ /* 0x000fe20000000a00 */
[----:B------:R-:W-:Y:S02]  /*205f0*/  UMOV UR6, UR20 ;  /* 0x0000001400067c82 */ /* 0x000fe40008000000 */
[----:B------:R-:W-:Y:S02]  /*20600*/  UIADD3.X UR5, URZ, ~UR5, URZ, UP0, !UPT ;  /* 0x800000053f057290 */ /* 0x000fe400087fe43f */
[----:B------:R-:W-:-:S02]  /*20610*/  UISETP.NE.AND UP1, UPT, UR37, URZ, UPT ;  /* 0x0000003f2500728c */ /* 0x000fc4000bf25270 */
[----:B------:R-:W-:Y:S02]  /*20620*/  UIMAD UR5, UR5, UR14, URZ ;  /* 0x0000000e050572a4 */ /* 0x000fe4000f8e023f */
[----:B------:R-:W-:Y:S02]  /*20630*/  UIMAD.WIDE.U32 UR6, UR13, UR14, UR6 ;  /* 0x0000000e0d0672a5 */ /* 0x000fe4000f8e0006 */
[----:B------:R-:W-:Y:S01]  /*20640*/  UIMAD UR5, UR13, UR15, UR5 ;  /* 0x0000000f0d0572a4 */ /* 0x000fe2000f8e0205 */
[----:B------:R-:W-:Y:S02]  /*20650*/  ULDC UR14, c[0x0][0x608] ;  /* 0x00018200000e7ab9 */ /* 0x000fe40000000800 */
[----:B------:R-:W-:Y:S01]  /*20660*/  ULDC UR13, c[0x0][0x618] ;  /* 0x00018600000d7ab9 */ /* 0x000fe20000000800 */
[----:B------:R-:W-:Y:S01]  /*20670*/  UIADD3 UR5, UR7, UR5, URZ ;  /* 0x0000000507057290 */ /* 0x000fe2000fffe03f */
[----:B------:R-:W-:Y:S01]  /*20680*/  ULDC UR22, c[0x0][0x658] ;  /* 0x0001960000167ab9 */ /* 0x000fe20000000800 */
[----:B------:R-:W-:-:S02]  /*20690*/  @UP1 UIMAD UR8, UR11, UR12, UR10 ;  /* 0x0000000c0b0812a4 */ /* 0x000fc4000f8e020a */
[----:B------:R-:W-:Y:S02]  /*206a0*/  USHF.R.U64 UR17, UR6, UR13, UR5 ;  /* 0x0000000d06117299 */ /* 0x000fe40008001205 */
[----:B------:R-:W-:Y:S01]  /*206b0*/  USHF.R.U32.HI UR5, URZ, UR13, UR5 ;  /* 0x0000000d3f057299 */ /* 0x000fe20008011605 */
[----:B------:R-:W-:Y:S01]  /*206c0*/  ULDC.64 UR6, c[0x0][0x640] ;  /* 0x0001900000067ab9 */ /* 0x000fe20000000a00 */
[----:B------:R-:W-:Y:S01]  /*206d0*/  UMOV UR10, 0xffffffff ;  /* 0xffffffff000a7882 */ /* 0x000fe20000000000 */
[----:B------:R-:W-:Y:S01]  /*206e0*/  ISETP.NE.U32.AND P0, PT, RZ, UR6, PT ;  /* 0x00000006ff007c0c */ /* 0x000fe2000bf05070 */
[----:B------:R-:W-:Y:S02]  /*206f0*/  USHF.R.U64 UR18, UR17, UR14, UR5 ;  /* 0x0000000e11127299 */ /* 0x000fe40008001205 */
[----:B------:R-:W-:Y:S01]  /*20700*/  USHF.R.U32.HI UR5, URZ, UR14, UR5 ;  /* 0x0000000e3f057299 */ /* 0x000fe20008011605 */
[----:B------:R-:W-:Y:S01]  /*20710*/  ISETP.NE.AND.EX P0, PT, RZ, UR7, PT, P0 ;  /* 0x00000007ff007c0c */ /* 0x000fe2000bf05300 */
[----:B------:R-:W-:-:S02]  /*20720*/  USHF.L.U32 UR11, UR10, UR22, URZ ;  /* 0x000000160a0b7299 */ /* 0x000fc4000800063f */
[----:B------:R-:W-:Y:S01]  /*20730*/  USHF.R.U64 UR19, UR18, UR22, UR5 ;  /* 0x0000001612137299 */ /* 0x000fe20008001205 */
[----:B------:R-:W-:Y:S01]  /*20740*/  ULDC UR20, c[0x0][0x600] ;  /* 0x0001800000147ab9 */ /* 0x000fe20000000800 */
[----:B------:R-:W-:Y:S02]  /*20750*/  USHF.R.U32.HI UR10, URZ, UR22, UR5 ;  /* 0x000000163f0a7299 */ /* 0x000fe40008011605 */
[----:B------:R-:W-:Y:S02]  /*20760*/  UIADD3 UR21, UR20, -0x1, URZ ;  /* 0xffffffff14157890 */ /* 0x000fe4000fffe03f */
[----:B------:R-:W-:Y:S01]  /*20770*/  ULOP3.LUT UR26, URZ, UR11, URZ, 0x33, !UPT ;  /* 0x0000000b3f1a7292 */ /* 0x000fe2000f8e333f */
        /* <DEDUP_REMOVED lines=17> */
.L_x_203:
[----:B------:R-:W-:Y:S01]  /*20890*/  USHF.R.U64 UR6, UR5, UR23, UR10 ;  /* 0x0000001705067299 */ /* 0x000fe2000800120a */
[----:B------:R-:W-:Y:S01]  /*208a0*/  IMAD.MOV.U32 R0, RZ, RZ, 0x1 ;  /* 0x00000001ff007424 */ /* 0x000fe200078e00ff */
[----:B------:R-:W-:Y:S01]  /*208b0*/  USHF.L.U32 UR25, UR25, UR22, URZ ;  /* 0x0000001619197299 */ /* 0x000fe2000800063f */
[----:B------:R-:W-:Y:S01]  /*208c0*/  IMAD.U32 R11, RZ, RZ, UR4 ;  /* 0x00000004ff0b7e24 */ /* 0x000fe2000f8e00ff */
[----:B------:R-:W-:Y:S02]  /*208d0*/  ULOP3.LUT UR5, UR18, UR26, URZ, 0xc0, !UPT ;  /* 0x0000001a12057292 */ /* 0x000fe4000f8ec03f */
[----:B------:R-:W-:Y:S02]  /*208e0*/  UIADD3 UR7, -UR6, URZ, URZ ;  /* 0x0000003f06077290 */ /* 0x000fe4000fffe13f */
[----:B------:R-:W-:Y:S02]  /*208f0*/  UIMAD UR6, UR25, UR6, UR5 ;  /* 0x00000006190672a4 */ /* 0x000fe4000f8e0205 */
[----:B------:R-:W-:-:S02]  /*20900*/  ULOP3.LUT UR17, UR17, UR21, URZ, 0xc0, !UPT ;  /* 0x0000001511117292 */ /* 0x000fc4000f8ec03f */
[----:B------:R-:W-:Y:S02]  /*20910*/  UIMAD UR5, UR7, UR24, UR19 ;  /* 0x00000018070572a4 */ /* 0x000fe4000f8e0213 */
[----:B------:R-:W-:Y:S01]  /*20920*/  UISETP.NE.AND UP0, UPT, UR37, URZ, UPT ;  /* 0x0000003f2500728c */ /* 0x000fe2000bf05270 */
[----:B------:R-:W-:Y:S01]  /*20930*/  ULDC UR7, c[0x0][0x610] ;  /* 0x0001840000077ab9 */ /* 0x000fe20000000800 */
[----:B------:R-:W-:Y:S02]  /*20940*/  UIMAD UR5, UR5, UR20, UR17 ;  /* 0x00000014050572a4 */ /* 0x000fe4000f8e0211 */
[----:B------:R-:W-:-:S04]  /*20950*/  UIMAD UR8, UR6, UR7, UR8 ;  /* 0x00000007060872a4 */ /* 0x000fc8000f8e0208 */
[----:B------:R-:W-:Y:S02]  /*20960*/  USEL UR6, UR5, UR8, !UP0 ;  /* 0x0000000805067287 */ /* 0x000fe4000c000000 */
[----:B------:R-:W-:-:S04]  /*20970*/  USEL UR8, UR8, UR5, !UP0 ;  /* 0x0000000508087287 */ /* 0x000fc8000c000000 */
[----:B------:R-:W-:Y:S02]  /*20980*/  IMAD.U32 R3, RZ, RZ, UR6 ;  /* 0x00000006ff037e24 */ /* 0x000fe4000f8e00ff */
[----:B------:R-:W-:-:S07]  /*20990*/  IMAD.U32 R2, RZ, RZ, UR8 ;  /* 0x00000008ff027e24 */ /* 0x000fce000f8e00ff */
.L_x_201:
[----:B------:R-:W-:-:S08]  /*209a0*/  NOP ;  /* 0x0000000000007918 */ /* 0x000fd00000000000 */
[----:B-1----:R-:W0:-:S00]  /*209b0*/  USETMAXREG.DEALLOC.CTAPOOL 0x18 ;  /* 0x00000018000079c8 */ /* 0x002e0000080e0500 */
[----:B------:R-:W-:-:S13]  /*209c0*/  ISETP.NE.AND P0, PT, RZ, UR9, PT ;  /* 0x00000009ff007c0c */ /* 0x000fda000bf05270 */
[----:B------:R-:W-:Y:S05]  /*209d0*/  @P0 EXIT ;  /* 0x000000000000094d */ /* 0x000fea0003800000 */
[----:B0-----:R-:W-:Y:S01]  /*209e0*/  LOP3.LUT P0, RZ, R0, 0xff, RZ, 0xc0, !PT ;  /* 0x000000ff00ff7812 */ /* 0x001fe2000780c0ff */
[----:B------:R-:W-:Y:S02]  /*209f0*/  IMAD.MOV.U32 R6, RZ, RZ, 0x1 ;  /* 0x00000001ff067424 */ /* 0x000fe400078e00ff */
[----:B------:R-:W-:-:S10]  /*20a00*/  IMAD.MOV.U32 R0, RZ, RZ, RZ ;  /* 0x000000ffff007224 */ /* 0x000fd400078e00ff */
[----:B------:R-:W-:Y:S05]  /*20a10*/  @!P0 BRA `(.L_x_204) ;  /* 0x0000000c00748947 */ /* 0x000fea0003800000 */
[----:B------:R-:W0:Y:S01]  /*20a20*/  LDC R0, c[0x0][0x28c] ;  /* 0x0000a300ff007b82 */ /* 0x000e220000000800 */
[----:B------:R-:W1:Y:S01]  /*20a30*/  S2R R8, SR_CgaCtaId ;  /* 0x0000000000087919 */ /* 0x000e620000008800 */
[----:B------:R-:W-:Y:S01]  /*20a40*/  ULDC UR8, c[0x0][0xc] ;  /* 0x0000030000087ab9 */ /* 0x000fe20000000800 */
[----:B------:R-:W-:Y:S01]  /*20a50*/  ULDC UR5, c[0x0][0x658] ;  /* 0x0001960000057ab9 */ /* 0x000fe20000000800 */
[----:B------:R-:W-:Y:S01]  /*20a60*/  UMOV UR6, 0xffffffff ;  /* 0xffffffff00067882 */ /* 0x000fe20000000000 */
[----:B------:R-:W-:Y:S01]  /*20a70*/  ULDC UR9, c[0x0][0x10] ;  /* 0x0000040000097ab9 */ /* 0x000fe20000000800 */
[----:B------:R-:W-:Y:S01]  /*20a80*/  UMOV UR7, 0x1 ;  /* 0x0000000100077882 */ /* 0x000fe20000000000 */
[----:B------:R-:W-:Y:S01]  /*20a90*/  USHF.L.U32 UR6, UR6, UR5, URZ ;  /* 0x0000000506067299 */ /* 0x000fe2000800063f */
[----:B------:R-:W-:Y:S01]  /*20aa0*/  IMAD.MOV.U32 R13, RZ, RZ, 0x2800 ;  /* 0x00002800ff0d7424 */ /* 0x000fe200078e00ff */
[----:B------:R-:W-:Y:S01]  /*20ab0*/  UIMAD.WIDE.U32 UR8, UR8, UR9, URZ ;  /* 0x00000009080872a5 */ /* 0x000fe2000f8e003f */
[----:B------:R-:W-:Y:S01]  /*20ac0*/  BSSY B0, `(.L_x_204) ;  /* 0x00000d2000007945 */ /* 0x000fe20003800000 */
[----:B------:R-:W-:Y:S01]  /*20ad0*/  USHF.L.U32 UR5, UR7, UR5, URZ ;  /* 0x0000000507057299 */ /* 0x000fe2000800063f */
[----:B------:R-:W-:Y:S01]  /*20ae0*/  IMAD.MOV.U32 R9, RZ, RZ, 0x1 ;  /* 0x00000001ff097424 */ /* 0x000fe200078e00ff */
[----:B------:R-:W-:Y:S01]  /*20af0*/  ULDC UR4, c[0x0][0x600] ;  /* 0x0001800000047ab9 */ /* 0x000fe20000000800 */
[----:B------:R-:W-:Y:S01]  /*20b00*/  ULDC UR7, c[0x0][0x14] ;  /* 0x0000050000077ab9 */ /* 0x000fe20000000800 */
[----:B------:R-:W-:Y:S01]  /*20b10*/  IMAD.MOV.U32 R6, RZ, RZ, 0x1 ;  /* 0x00000001ff067424 */ /* 0x000fe200078e00ff */
[----:B------:R-:W-:-:S02]  /*20b20*/  UIMAD.WIDE.U32 UR20, UR8, UR7, URZ ;  /* 0x00000007081472a5 */ /* 0x000fc4000f8e003f */
[----:B------:R-:W-:Y:S02]  /*20b30*/  UIMAD UR7, UR9, UR7, URZ ;  /* 0x00000007090772a4 */ /* 0x000fe4000f8e023f */
[----:B------:R-:W-:Y:S02]  /*20b40*/  ULOP3.LUT UR24, UR36, 0x2, URZ, 0xfc, !UPT ;  /* 0x0000000224187892 */ /* 0x000fe4000f8efc3f */
[----:B------:R-:W-:Y:S01]  /*20b50*/  UIADD3 UR4, UR4, -0x1, URZ ;  /* 0xffffffff04047890 */ /* 0x000fe2000fffe03f */
[----:B0-----:R-:W-:Y:S01]  /*20b60*/  VIADD R0, R0, 0x7f ;  /* 0x0000007f00007836 */ /* 0x001fe20000000000 */
[----:B------:R-:W-:Y:S02]  /*20b70*/  ULOP3.LUT UR6, URZ, UR6, URZ, 0x33, !UPT ;  /* 0x000000063f067292 */ /* 0x000fe4000f8e333f */
[----:B------:R-:W-:Y:S02]  /*20b80*/  UIADD3 UR7, UR21, UR7, URZ ;  /* 0x0000000715077290 */ /* 0x000fe4000fffe03f */
[----:B------:R-:W-:Y:S01]  /*20b90*/  SHF.R.S32.HI R5, RZ, 0x1f, R0 ;  /* 0x0000001fff057819 */ /* 0x000fe20000011400 */
[----:B------:R-:W-:-:S03]  /*20ba0*/  ULDC.64 UR22, c[0x0][0x198] ;  /* 0x0000660000167ab9 */ /* 0x000fc60000000a00 */
[----:B------:R-:W-:Y:S01]  /*20bb0*/  LEA.HI R5, R5, R0, RZ, 0x7 ;  /* 0x0000000005057211 */ /* 0x000fe200078f38ff */
[----:B------:R-:W-:Y:S01]  /*20bc0*/  IMAD.MOV.U32 R0, RZ, RZ, RZ ;  /* 0x000000ffff007224 */ /* 0x000fe200078e00ff */
[----:B-1----:R-:W-:Y:S02]  /*20bd0*/  LOP3.LUT R8, R8, 0x1, RZ, 0xc0, !PT ;  /* 0x0000000108087812 */ /* 0x002fe400078ec0ff */
[----:B------:R-:W-:-:S03]  /*20be0*/  SHF.R.S32.HI R7, RZ, 0x7, R5 ;  /* 0x00000007ff077819 */ /* 0x000fc60000011405 */
[----:B------:R-:W-:Y:S02]  /*20bf0*/  IMAD R16, R8, R13, 0x20100 ;  /* 0x0002010008107424 */ /* 0x000fe400078e020d */
[----:B------:R-:W-:-:S07]  /*20c00*/  VIADD R17, R7, 0x1 ;  /* 0x0000000107117836 */ /* 0x000fce0000000000 */
.L_x_215:
[----:B------:R-:W-:-:S03]  /*20c10*/  UMOV UR8, 0xffffffff ;  /* 0xffffffff00087882 */ /* 0x000fc60000000000 */
[----:B------:R-:W-:Y:S05]  /*20c20*/  BRA.DIV UR8, `(.L_x_205) ;  /* 0x0000000e08947947 */ /* 0x000fea000b800000 */
[----:B------:R-:W-:-:S13]  /*20c30*/  ELECT P6, URZ, PT ;  /* 0x00000000003f782f */ /* 0x000fda00038c0000 */
.L_x_224:
[----:B------:R-:W0:Y:S01]  /*20c40*/  LDC R4, c[0x0][0x28c] ;  /* 0x0000a300ff047b82 */ /* 0x000e220000000800 */
[----:B------:R-:W-:Y:S01]  /*20c50*/  BSSY B1, `(.L_x_206) ;  /* 0x000003b000017945 */ /* 0x000fe20003800000 */
[----:B0-----:R-:W-:-:S13]  /*20c60*/  ISETP.LT.OR P6, PT, R4, 0x1, !P6 ;  /* 0x000000010400780c */ /* 0x001fda00077c1670 */
[----:B------:R-:W-:Y:S05]  /*20c70*/  @P6 BRA `(.L_x_207) ;  /* 0x0000000000e06947 */ /* 0x000fea0003800000 */
[----:B------:R-:W-:Y:S01]  /*20c80*/  IMAD R3, R3, 0x2, R8 ;  /* 0x0000000203037824 */ /* 0x000fe200078e0208 */
[----:B------:R-:W-:Y:S01]  /*20c90*/  MOV R4, R17 ;  /* 0x0000001100047202 */ /* 0x000fe20000000f00 */
[----:B------:R-:W-:Y:S02]  /*20ca0*/  IMAD.SHL.U32 R2, R2, 0x200, RZ ;  /* 0x0000020002027824 */ /* 0x000fe400078e00ff */
[----:B------:R-:W-:Y:S02]  /*20cb0*/  IMAD R3, R3, 0x50, RZ ;  /* 0x0000005003037824 */ /* 0x000fe400078e02ff */
[----:B------:R-:W-:Y:S02]  /*20cc0*/  IMAD.MOV.U32 R14, RZ, RZ, RZ ;  /* 0x000000ffff0e7224 */ /* 0x000fe400078e00ff */
[----:B------:R-:W-:Y:S02]  /*20cd0*/  IMAD.MOV.U32 R5, RZ, RZ, R6 ;  /* 0x000000ffff057224 */ /* 0x000fe400078e0006 */
[----:B------:R-:W-:-:S07]  /*20ce0*/  IMAD.MOV.U32 R13, RZ, RZ, R0 ;  /* 0x000000ffff0d7224 */ /* 0x000fce00078e0000 */
.L_x_210:
[----:B------:R-:W0:Y:S01]  /*20cf0*/  S2R R15, SR_CgaCtaId ;  /* 0x00000000000f7919 */ /* 0x000e220000008800 */
[----:B------:R-:W-:Y:S02]  /*20d00*/  MOV R10, 0x400 ;  /* 0x00000400000a7802 */ /* 0x000fe40000000f00 */
[----:B------:R-:W-:Y:S02]  /*20d10*/  SHF.L.U32 R12, R5, 0x1f, RZ ;  /* 0x0000001f050c7819 */ /* 0x000fe400000006ff */
[----:B0-----:R-:W-:-:S05]  /*20d20*/  LEA R10, R15, R10, 0x18 ;  /* 0x0000000a0f0a7211 */ /* 0x001fca00078ec0ff */
[----:B------:R-:W-:-:S04]  /*20d30*/  IMAD R15, R13, 0x8, R10 ;  /* 0x000000080d0f7824 */ /* 0x000fc800078e020a */
[----:B------:R-:W0:Y:S02]  /*20d40*/  SYNCS.PHASECHK.TRANS64.TRYWAIT P0, [R15+URZ+0x10], R12 ;  /* 0x0000100c0f0075a7 */ /* 0x000e24000800017f */
[----:B0-----:R-:W-:Y:S05]  /*20d50*/  @!P0 BRA `(.L_x_208) ;  /* 0x0000000c00688947 */ /* 0x001fea0003800000 */
.L_x_225:
[----:B------:R-:W1:Y:S01]  /*20d60*/  S2R R18, SR_TID.X ;  /* 0x0000000000127919 */ /* 0x000e620000002100 */
[----:B------:R-:W-:-:S04]  /*20d70*/  UPRMT UR8, UR24, 0x9910, URZ ;  /* 0x0000991018087896 */ /* 0x000fc8000800003f */
[----:B------:R-:W-:Y:S01]  /*20d80*/  UISETP.NE.AND UP0, UPT, UR8, 0x2, UPT ;  /* 0x000000020800788c */ /* 0x000fe2000bf05270 */
[----:B-1----:R-:W-:-:S13]  /*20d90*/  LOP3.LUT P0, RZ, R18, 0x7f, RZ, 0xc0, !PT ;  /* 0x0000007f12ff7812 */ /* 0x002fda000780c0ff */
[----:B0-----:R-:W0:Y:S02]  /*20da0*/  @!P0 LDC R12, c[0x0][0x500] ;  /* 0x00014000ff0c8b82 */ /* 0x001e240000000800 */
[----:B0-----:R0:W-:Y:S01]  /*20db0*/  @!P0 SYNCS.ARRIVE.TRANS64 RZ, [R15+URZ], R12 ;  /* 0x0000000c0fff89a7 */ /* 0x0011e2000800003f */
[----:B------:R-:W-:-:S13]  /*20dc0*/  PLOP3.LUT P0, PT, PT, PT, UP0, 0x80, 0x0 ;  /* 0x000000000000781c */ /* 0x000fda0003f0f008 */
[----:B0-----:R-:W-:Y:S05]  /*20dd0*/  @P0 BRA `(.L_x_209) ;  /* 0x0000000000040947 */ /* 0x001fea0003800000 */
[----:B------:R-:W-:Y:S01]  /*20de0*/  BPT.TRAP 0x1 ;  /* 0x000000040000795c */ /* 0x000fe20000300000 */
.L_x_209:
[C---:B------:R-:W-:Y:S01]  /*20df0*/  IMAD R12, R13.reuse, 0x10000, R10 ;  /* 0x000100000d0c7824 */ /* 0x040fe200078e020a */
[----:B------:R-:W-:Y:S01]  /*20e00*/  R2UR UR13, R10 ;  /* 0x000000000a0d72ca */ /* 0x000fe200000e0000 */
[----:B------:R-:W-:Y:S01]  /*20e10*/  IMAD R10, R13, 0x5000, R16 ;  /* 0x000050000d0a7824 */ /* 0x000fe200078e0210 */
[----:B------:R-:W-:Y:S01]  /*20e20*/  R2UR UR18, R2 ;  /* 0x00000000021272ca */ /* 0x000fe200000e0000 */
[----:B------:R-:W-:Y:S01]  /*20e30*/  VIADD R4, R4, 0xffffffff ;  /* 0xffffffff04047836 */ /* 0x000fe20000000000 */
[----:B------:R-:W-:Y:S01]  /*20e40*/  R2UR UR8, R12 ;  /* 0x000000000c0872ca */ /* 0x000fe200000e0000 */
[----:B------:R-:W-:Y:S01]  /*20e50*/  UIADD3 UR14, UP0, UR22, 0xf0, URZ ;  /* 0x000000f0160e7890 */ /* 0x000fe2000ff1e03f */
[----:B------:R-:W-:Y:S01]  /*20e60*/  R2UR UR11, R10 ;  /* 0x000000000a0b72ca */ /* 0x000fe200000e0000 */
[----:B------:R-:W-:Y:S01]  /*20e70*/  UIADD3 UR26, UP1, UR22, 0x1f0, URZ ;  /* 0x000001f0161a7890 */ /* 0x000fe2000ff3e03f */
[----:B------:R-:W-:Y:S01]  /*20e80*/  R2UR UR9, R15 ;  /* 0x000000000f0972ca */ /* 0x000fe200000e0000 */
[----:B------:R-:W-:Y:S01]  /*20e90*/  UIADD3.X UR15, URZ, UR23, URZ, UP0, !UPT ;  /* 0x000000173f0f7290 */ /* 0x000fe200087fe43f */
[----:B------:R-:W-:Y:S01]  /*20ea0*/  R2UR UR10, R14 ;  /* 0x000000000e0a72ca */ /* 0x000fe200000e0000 */
[----:B------:R-:W-:Y:S01]  /*20eb0*/  VIADD R13, R13, 0x1 ;  /* 0x000000010d0d7836 */ /* 0x000fe20000000000 */
[----:B------:R-:W-:Y:S01]  /*20ec0*/  R2UR UR12, R11 ;  /* 0x000000000b0c72ca */ /* 0x000fe200000e0000 */
[----:B------:R-:W-:Y:S01]  /*20ed0*/  UIADD3.X UR27, URZ, UR23, URZ, UP1, !UPT ;  /* 0x000000173f1b7290 */ /* 0x000fe20008ffe43f */
[----:B------:R-:W-:Y:S01]  /*20ee0*/  R2UR UR19, R3 ;  /* 0x00000000031372ca */ /* 0x000fe200000e0000 */
[----:B------:R-:W-:Y:S01]  /*20ef0*/  UMOV UR16, 0x0 ;  /* 0x0000000000107882 */ /* 0x000fe20000000000 */
[----:B------:R-:W-:Y:S01]  /*20f00*/  ISETP.GT.AND P1, PT, R4, 0x1, PT ;  /* 0x000000010400780c */ /* 0x000fe20003f24270 */
[----:B------:R-:W-:Y:S01]  /*20f10*/  UIADD3 UR8, UR8, 0x100, URZ ;  /* 0x0000010008087890 */ /* 0x000fe2000fffe03f */
[----:B------:R-:W-:Y:S01]  /*20f20*/  ISETP.NE.AND P0, PT, R13, 0x2, PT ;  /* 0x000000020d00780c */ /* 0x000fe20003f05270 */
[----:B------:R-:W-:Y:S01]  /*20f30*/  UIADD3 UR13, UR13, UR11, URZ ;  /* 0x0000000b0d0d7290 */ /* 0x000fe2000fffe03f */
[----:B------:R-:W-:Y:S01]  /*20f40*/  VIADD R14, R14, 0x80 ;  /* 0x000000800e0e7836 */ /* 0x000fe20000000000 */
[----:B------:R-:W-:Y:S01]  /*20f50*/  UMOV UR17, 0x10000000 ;  /* 0x1000000000117882 */ /* 0x000fe20000000000 */
[----:B------:R-:W-:Y:S01]  /*20f60*/  UMOV UR11, UR18 ;  /* 0x00000012000b7c82 */ /* 0x000fe20008000000 */
[----:B------:R-:W-:Y:S01]  /*20f70*/  UMOV UR25, 0x30000 ;  /* 0x0003000000197882 */ /* 0x000fe20000000000 */
[----:B------:R-:W-:-:S02]  /*20f80*/  SEL R10, RZ, 0x1, P0 ;  /* 0x00000001ff0a7807 */ /* 0x000fc40000000000 */
[----:B------:R0:W-:Y:S01]  /*20f90*/  UTMALDG.3D [UR8], [UR14], desc[UR16] ;  /* 0x000010080e0075b4 */ /* 0x0001e20008011000 */
[----:B------:R-:W-:Y:S02]  /*20fa0*/  SEL R13, R13, RZ, P0 ;  /* 0x000000ff0d0d7207 */ /* 0x000fe40000000000 */
[----:B------:R-:W-:Y:S01]  /*20fb0*/  LOP3.LUT R5, R5, R10, RZ, 0x3c, !PT ;  /* 0x0000000a05057212 */ /* 0x000fe200078e3cff */
[----:B0-----:R-:W-:Y:S01]  /*20fc0*/  UMOV UR11, UR19 ;  /* 0x00000013000b7c82 */ /* 0x001fe20008000000 */
[----:B------:R-:W-:Y:S02]  /*20fd0*/  UMOV UR8, UR13 ;  /* 0x0000000d00087c82 */ /* 0x000fe40008000000 */
[----:B------:R0:W-:Y:S02]  /*20fe0*/  UTMALDG.3D.MULTICAST [UR8], [UR26], UR25, desc[UR16] ;  /* 0x000010081a0073b4 */ /* 0x0001e40008011819 */
[----:B0-----:R-:W-:Y:S05]  /*20ff0*/  @P1 BRA `(.L_x_210) ;  /* 0xfffffffc003c1947 */ /* 0x001fea000383ffff */
.L_x_207:
[----:B------:R-:W-:Y:S05]  /*21000*/  BSYNC B1 ;  /* 0x0000000000017941 */ /* 0x000fea0003800000 */
.L_x_206:
[----:B------:R-:W2:Y:S01]  /*21010*/  LDL.LU R18, [R1+0x1d8] ;  /* 0x0001d80001127983 */ /* 0x000ea20000300800 */
[----:B------:R-:W-:Y:S01]  /*21020*/  LOP3.LUT P2, RZ, R9, 0xff, RZ, 0xc0, !PT ;  /* 0x000000ff09ff7812 */ /* 0x000fe2000784c0ff */
[----:B------:R-:W-:Y:S01]  /*21030*/  IMAD.IADD R0, R7, 0x1, R0 ;  /* 0x0000000107007824 */ /* 0x000fe200078e0200 */
[----:B------:R-:W-:Y:S01]  /*21040*/  ULDC.64 UR8, c[0x0][0x650] ;  /* 0x0001940000087ab9 */ /* 0x000fe20000000a00 */
[----:B------:R-:W3:Y:S01]  /*21050*/  LDL.LU R15, [R1+0x1dc] ;  /* 0x0001dc00010f7983 */ /* 0x000ee20000300800 */
[----:B------:R-:W-:Y:S01]  /*21060*/  BSSY B1, `(.L_x_211) ;  /* 0x0000075000017945 */ /* 0x000fe20003800000 */
[----:B------:R-:W-:Y:S01]  /*21070*/  IMAD.MOV.U32 R11, RZ, RZ, -0x1 ;  /* 0xffffffffff0b7424 */ /* 0x000fe200078e00ff */
[----:B------:R-:W-:Y:S02]  /*21080*/  SHF.R.U32.HI R2, RZ, 0x1, R0 ;  /* 0x00000001ff027819 */ /* 0x000fe40000011600 */
[----:B------:R-:W-:Y:S02]  /*21090*/  ISETP.GT.U32.AND P0, PT, R0, 0x1, PT ;  /* 0x000000010000780c */ /* 0x000fe40003f04070 */
[----:B------:R-:W-:-:S02]  /*210a0*/  LOP3.LUT R2, R2, 0x1, RZ, 0xc0, !PT ;  /* 0x0000000102027812 */ /* 0x000fc400078ec0ff */
[C---:B------:R-:W-:Y:S01]  /*210b0*/  ISETP.LT.U32.AND P0, PT, R7.reuse, 0x2, P0 ;  /* 0x000000020700780c */ /* 0x040fe20000701070 */
[----:B------:R-:W0:Y:S01]  /*210c0*/  @P2 S2R R3, SR_CgaCtaId ;  /* 0x0000000000032919 */ /* 0x000e220000008800 */
[----:B------:R-:W-:Y:S02]  /*210d0*/  ISETP.NE.U32.AND P1, PT, R2, 0x1, PT ;  /* 0x000000010200780c */ /* 0x000fe40003f25070 */
[----:B------:R-:W-:Y:S02]  /*210e0*/  @P2 MOV R2, 0x400 ;  /* 0x0000040000022802 */ /* 0x000fe40000000f00 */
[----:B------:R-:W-:Y:S02]  /*210f0*/  ISETP.GT.U32.AND P1, PT, R7, 0x1, !P1 ;  /* 0x000000010700780c */ /* 0x000fe40004f24070 */
[----:B------:R-:W-:Y:S02]  /*21100*/  LOP3.LUT R0, R0, 0x1, RZ, 0xc0, !PT ;  /* 0x0000000100007812 */ /* 0x000fe400078ec0ff */
[----:B------:R-:W-:-:S02]  /*21110*/  PRMT R4, RZ, 0x7610, R4 ;  /* 0x00007610ff047816 */ /* 0x000fc40000000004 */
[----:B------:R-:W-:Y:S02]  /*21120*/  PRMT R9, RZ, 0x7610, R9 ;  /* 0x00007610ff097816 */ /* 0x000fe40000000009 */
[----:B0-----:R-:W-:Y:S02]  /*21130*/  @P2 LEA R2, R3, R2, 0x18 ;  /* 0x0000000203022211 */ /* 0x001fe400078ec0ff */
[----:B------:R-:W-:Y:S02]  /*21140*/  SEL R3, RZ, 0x1, !P0 ;  /* 0x00000001ff037807 */ /* 0x000fe40004000000 */
[----:B------:R0:W-:Y:S02]  /*21150*/  @P2 SYNCS.ARRIVE.TRANS64.A1T0 RZ, [R2+URZ+0x38], RZ ;  /* 0x000038ff02ff29a7 */ /* 0x0001e4000810003f */
[----:B0-----:R-:W-:-:S04]  /*21160*/  SEL R2, RZ, 0x1, !P1 ;  /* 0x00000001ff027807 */ /* 0x001fc80004800000 */
[----:B------:R-:W-:Y:S01]  /*21170*/  LOP3.LUT R6, R2, R6, R3, 0x96, !PT ;  /* 0x0000000602067212 */ /* 0x000fe200078e9603 */
[----:B------:R-:W-:Y:S02]  /*21180*/  IMAD.MOV.U32 R2, RZ, RZ, -0x1 ;  /* 0xffffffffff027424 */ /* 0x000fe400078e00ff */
[----:B------:R-:W-:Y:S01]  /*21190*/  IMAD.MOV.U32 R3, RZ, RZ, -0x1 ;  /* 0xffffffffff037424 */ /* 0x000fe200078e00ff */
[----:B---3--:R-:W-:-:S04]  /*211a0*/  IADD3 R15, P0, R15, UR20, RZ ;  /* 0x000000140f0f7c10 */ /* 0x008fc8000ff1e0ff */
[----:B--2---:R-:W-:Y:S01]  /*211b0*/  IADD3.X R18, R18, UR7, RZ, P0, !PT ;  /* 0x0000000712127c10 */ /* 0x004fe200087fe4ff */
[----:B------:R0:W-:Y:S01]  /*211c0*/  STL [R1+0x1dc], R15 ;  /* 0x0001dc0f01007387 */ /* 0x0001e20000100800 */
[----:B------:R-:W-:-:S03]  /*211d0*/  ISETP.GE.U32.AND P0, PT, R15, UR8, PT ;  /* 0x000000080f007c0c */ /* 0x000fc6000bf06070 */
[----:B------:R0:W-:Y:S01]  /*211e0*/  STL [R1+0x1d8], R18 ;  /* 0x0001d81201007387 */ /* 0x0001e20000100800 */
[----:B------:R-:W-:-:S13]  /*211f0*/  ISETP.GE.U32.AND.EX P0, PT, R18, UR9, PT, P0 ;  /* 0x0000000912007c0c */ /* 0x000fda000bf06100 */
[----:B0-----:R-:W-:Y:S05]  /*21200*/  @P0 BRA `(.L_x_212) ;  /* 0x0000000400680947 */ /* 0x001fea0003800000 */
[----:B------:R-:W0:Y:S01]  /*21210*/  S2UR UR8, SR_CTAID.X ;  /* 0x00000000000879c3 */ /* 0x000e220000002500 */
[----:B------:R-:W-:Y:S01]  /*21220*/  ULDC.64 UR10, c[0x0][0x628] ;  /* 0x00018a00000a7ab9 */ /* 0x000fe20000000a00 */
[----:B------:R-:W-:Y:S01]  /*21230*/  ULDC UR9, c[0x0][0x150] ;  /* 0x0000540000097ab9 */ /* 0x000fe20000000800 */
[----:B------:R-:W-:Y:S01]  /*21240*/  ISETP.NE.U32.AND P0, PT, RZ, UR10, PT ;  /* 0x0000000aff007c0c */ /* 0x000fe2000bf05070 */
[----:B------:R-:W-:Y:S01]  /*21250*/  ULDC UR12, c[0x0][0x630] ;  /* 0x00018c00000c7ab9 */ /* 0x000fe20000000800 */
[----:B------:R-:W-:Y:S01]  /*21260*/  ULDC UR14, c[0x0][0x154] ;  /* 0x00005500000e7ab9 */ /* 0x000fe20000000800 */
[----:B------:R-:W-:Y:S01]  /*21270*/  IMAD.MOV.U32 R3, RZ, RZ, R18 ;  /* 0x000000ffff037224 */ /* 0x000fe200078e0012 */
[----:B------:R-:W-:Y:S01]  /*21280*/  ISETP.NE.AND.EX P0, PT, RZ, UR11, PT, P0 ;  /* 0x0000000bff007c0c */ /* 0x000fe2000bf05300 */
[----:B------:R-:W1:Y:S01]  /*21290*/  S2UR UR13, SR_CTAID.Y ;  /* 0x00000000000d79c3 */ /* 0x000e620000002600 */
[----:B0-----:R-:W-:-:S05]  /*212a0*/  I2FP.F32.U32 R2, UR8 ;  /* 0x0000000800027c45 */ /* 0x001fca0008201000 */
[----:B------:R-:W-:Y:S01]  /*212b0*/  FMUL R10, R2, UR9 ;  /* 0x00000009020a7c20 */ /* 0x000fe20008400000 */
[----:B------:R-:W-:Y:S01]  /*212c0*/  IMAD.MOV.U32 R2, RZ, RZ, R15 ;  /* 0x000000ffff027224 */ /* 0x000fe200078e000f */
[----:B-1----:R-:W-:-:S04]  /*212d0*/  I2FP.F32.U32 R12, UR13 ;  /* 0x0000000d000c7c45 */ /* 0x002fc80008201000 */
[----:B------:R-:W0:Y:S01]  /*212e0*/  F2I.U32.TRUNC.NTZ R10, R10 ;  /* 0x0000000a000a7305 */ /* 0x000e22000020f000 */
[----:B------:R-:W-:Y:S05]  /*212f0*/  @!P0 BRA `(.L_x_213) ;  /* 0x0000000000288947 */ /* 0x000fea0003800000 */
[----:B------:R-:W-:Y:S02]  /*21300*/  ULDC UR9, c[0x0][0x634] ;  /* 0x00018d0000097ab9 */ /* 0x000fe40000000800 */
[----:B------:R-:W-:-:S05]  /*21310*/  IADD3 R3, P0, R15, UR9, RZ ;  /* 0x000000090f037c10 */ /* 0x000fca000ff1e0ff */
[----:B------:R-:W-:-:S04]  /*21320*/  IMAD.X R11, RZ, RZ, R18, P0 ;  /* 0x000000ffff0b7224 */ /* 0x000fc800000e0612 */
[----:B------:R-:W-:-:S04]  /*21330*/  IMAD.WIDE.U32 R4, R11, UR10, RZ ;  /* 0x0000000a0b047c25 */ /* 0x000fc8000f8e00ff */
[----:B------:R-:W-:-:S04]  /*21340*/  IMAD.WIDE.U32 R4, P0, R3, UR11, R4 ;  /* 0x0000000b03047c25 */ /* 0x000fc8000f800004 */
[----:B------:R-:W-:-:S04]  /*21350*/  IMAD.WIDE.U32 R2, R3, UR10, RZ ;  /* 0x0000000a03027c25 */ /* 0x000fc8000f8e00ff */
[----:B------:R-:W-:Y:S01]  /*21360*/  IMAD.MOV.U32 R2, RZ, RZ, R5 ;  /* 0x000000ffff027224 */ /* 0x000fe200078e0005 */
[----:B------:R-:W-:Y:S01]  /*21370*/  IADD3 RZ, P1, R3, R4, RZ ;  /* 0x0000000403ff7210 */ /* 0x000fe20007f3e0ff */
[----:B------:R-:W-:-:S04]  /*21380*/  IMAD.X R3, RZ, RZ, RZ, P0 ;  /* 0x000000ffff037224 */ /* 0x000fc800000e06ff */
[----:B------:R-:W-:-:S08]  /*21390*/  IMAD.WIDE.U32.X R2, R11, UR11, R2, P1 ;  /* 0x0000000b0b027c25 */ /* 0x000fd000088e0402 */
.L_x_213:
[--C-:B------:R-:W-:Y:S01]  /*213a0*/  SHF.R.U64 R11, R2, UR12, R3.reuse ;  /* 0x0000000c020b7c19 */ /* 0x100fe20008001203 */
[----:B------:R-:W-:Y:S01]  /*213b0*/  ULDC.64 UR10, c[0x0][0x620] ;  /* 0x00018800000a7ab9 */ /* 0x000fe20000000a00 */
[----:B------:R-:W-:Y:S01]  /*213c0*/  SHF.R.U32.HI R2, RZ, UR12, R3 ;  /* 0x0000000cff027c19 */ /* 0x000fe20008011603 */
[----:B------:R-:W-:Y:S01]  /*213d0*/  IMAD.MOV.U32 R3, RZ, RZ, R18 ;  /* 0x000000ffff037224 */ /* 0x000fe200078e0012 */
[----:B------:R-:W-:Y:S01]  /*213e0*/  IADD3 R13, P0, RZ, -R11, RZ ;  /* 0x8000000bff0d7210 */ /* 0x000fe20007f1e0ff */
[----:B------:R-:W-:Y:S01]  /*213f0*/  FMUL R4, R12, UR14 ;  /* 0x0000000e0c047c20 */ /* 0x000fe20008400000 */
[----:B------:R-:W-:Y:S01]  /*21400*/  ULDC.64 UR14, c[0x0][0x640] ;  /* 0x00019000000e7ab9 */ /* 0x000fe20000000a00 */
[----:B0-----:R-:W-:Y:S02]  /*21410*/  R2UR UR9, R10 ;  /* 0x000000000a0972ca */ /* 0x001fe400000e0000 */
[----:B------:R-:W-:Y:S01]  /*21420*/  IMAD.X R2, RZ, RZ, ~R2, P0 ;  /* 0x000000ffff027224 */ /* 0x000fe200000e0e02 */
[----:B------:R-:W-:Y:S01]  /*21430*/  ISETP.NE.U32.AND P0, PT, RZ, UR14, PT ;  /* 0x0000000eff007c0c */ /* 0x000fe2000bf05070 */
[----:B------:R-:W0:Y:S02]  /*21440*/  F2I.U32.TRUNC.NTZ R4, R4 ;  /* 0x0000000400047305 */ /* 0x000e24000020f000 */
[----:B------:R-:W-:Y:S01]  /*21450*/  IMAD R2, R2, UR10, RZ ;  /* 0x0000000a02027c24 */ /* 0x000fe2000f8e02ff */
[----:B------:R-:W-:-:S03]  /*21460*/  ISETP.NE.AND.EX P0, PT, RZ, UR15, PT, P0 ;  /* 0x0000000fff007c0c */ /* 0x000fc6000bf05300 */
[----:B------:R-:W-:Y:S01]  /*21470*/  IMAD R5, R13, UR11, R2 ;  /* 0x0000000b0d057c24 */ /* 0x000fe2000f8e0202 */
[----:B------:R-:W-:-:S05]  /*21480*/  MOV R2, R15 ;  /* 0x0000000f00027202 */ /* 0x000fca0000000f00 */
[----:B------:R-:W-:Y:S01]  /*21490*/  IMAD.WIDE.U32 R2, R13, UR10, R2 ;  /* 0x0000000a0d027c25 */ /* 0x000fe2000f8e0002 */
[----:B------:R-:W-:Y:S01]  /*214a0*/  ULDC UR10, c[0x0][0x618] ;  /* 0x00018600000a7ab9 */ /* 0x000fe20000000800 */
[----:B0-----:R-:W-:Y:S02]  /*214b0*/  R2UR UR11, R4 ;  /* 0x00000000040b72ca */ /* 0x001fe400000e0000 */
[----:B------:R-:W-:-:S05]  /*214c0*/  IMAD.IADD R3, R3, 0x1, R5 ;  /* 0x0000000103037824 */ /* 0x000fca00078e0205 */
[--C-:B------:R-:W-:Y:S02]  /*214d0*/  SHF.R.U64 R10, R2, UR10, R3.reuse ;  /* 0x0000000a020a7c19 */ /* 0x100fe40008001203 */
[----:B------:R-:W-:Y:S01]  /*214e0*/  SHF.R.U32.HI R3, RZ, UR10, R3 ;  /* 0x0000000aff037c19 */ /* 0x000fe20008011603 */
[----:B------:R-:W-:-:S03]  /*214f0*/  ULDC UR10, c[0x0][0x608] ;  /* 0x00018200000a7ab9 */ /* 0x000fc60000000800 */
[--C-:B------:R-:W-:Y:S02]  /*21500*/  SHF.R.U64 R12, R10, UR10, R3.reuse ;  /* 0x0000000a0a0c7c19 */ /* 0x100fe40008001203 */
[----:B------:R-:W-:Y:S01]  /*21510*/  SHF.R.U32.HI R3, RZ, UR10, R3 ;  /* 0x0000000aff037c19 */ /* 0x000fe20008011603 */
[----:B------:R-:W-:-:S03]  /*21520*/  ULDC UR10, c[0x0][0x658] ;  /* 0x00019600000a7ab9 */ /* 0x000fc60000000800 */
[--C-:B------:R-:W-:Y:S02]  /*21530*/  SHF.R.U64 R13, R12, UR10, R3.reuse ;  /* 0x0000000a0c0d7c19 */ /* 0x100fe40008001203 */
[----:B------:R-:W-:-:S03]  /*21540*/  SHF.R.U32.HI R14, RZ, UR10, R3 ;  /* 0x0000000aff0e7c19 */ /* 0x000fc60008011603 */
[----:B------:R-:W-:Y:S02]  /*21550*/  IMAD.MOV.U32 R2, RZ, RZ, R13 ;  /* 0x000000ffff027224 */ /* 0x000fe400078e000d */
[----:B------:R-:W-:Y:S01]  /*21560*/  IMAD.MOV.U32 R3, RZ, RZ, R14 ;  /* 0x000000ffff037224 */ /* 0x000fe200078e000e */
[----:B------:R-:W-:Y:S06]  /*21570*/  @!P0 BRA `(.L_x_214) ;  /* 0x0000000000288947 */ /* 0x000fec0003800000 */
        /* <DEDUP_REMOVED lines=10> */
.L_x_214:
[----:B------:R-:W-:Y:S01]  /*21620*/  ULDC UR10, c[0x0][0x648] ;  /* 0x00019200000a7ab9 */ /* 0x000fe20000000800 */
[----:B------:R-:W-:Y:S01]  /*21630*/  UISETP.NE.AND UP0, UPT, UR37, URZ, UPT ;  /* 0x0000003f2500728c */ /* 0x000fe2000bf05270 */
[----:B------:R-:W-:Y:S01]  /*21640*/  SHF.R.U64 R3, R2, UR10, R3 ;  /* 0x0000000a02037c19 */ /* 0x000fe20008001203 */
[----:B------:R-:W-:Y:S01]  /*21650*/  ULDC UR10, c[0x0][0x638] ;  /* 0x00018e00000a7ab9 */ /* 0x000fe20000000800 */
[----:B------:R-:W-:Y:S01]  /*21660*/  UIADD3 UR11, -UR11, URZ, URZ ;  /* 0x0000003f0b0b7290 */ /* 0x000fe2000fffe13f */
[----:B------:R-:W-:Y:S02]  /*21670*/  LOP3.LUT R12, R12, UR6, RZ, 0xc0, !PT ;  /* 0x000000060c0c7c12 */ /* 0x000fe4000f8ec0ff */
[----:B------:R-:W-:Y:S01]  /*21680*/  IMAD.MOV R4, RZ, RZ, -R3 ;  /* 0x000000ffff047224 */ /* 0x000fe200078e0a03 */
[----:B------:R-:W-:Y:S02]  /*21690*/  LOP3.LUT R10, R10, UR4, RZ, 0xc0, !PT ;  /* 0x000000040a0a7c12 */ /* 0x000fe4000f8ec0ff */
[----:B------:R-:W-:Y:S01]  /*216a0*/  IMAD R2, R3, UR5, R12 ;  /* 0x0000000503027c24 */ /* 0x000fe2000f8e020c */
[----:B------:R-:W-:Y:S01]  /*216b0*/  PLOP3.LUT P0, PT, PT, PT, UP0, 0x40, 0x0 ;  /* 0x000000000000781c */ /* 0x000fe20003f0e808 */
[----:B------:R-:W-:Y:S01]  /*216c0*/  IMAD R13, R4, UR10, R13 ;  /* 0x0000000a040d7c24 */ /* 0x000fe2000f8e020d */
[----:B------:R-:W-:Y:S01]  /*216d0*/  UIADD3 UR10, -UR9, URZ, URZ ;  /* 0x0000003f090a7290 */ /* 0x000fe2000fffe13f */
[----:B------:R-:W-:Y:S01]  /*216e0*/  PLOP3.LUT P1, PT, PT, PT, UP0, 0x40, 0x0 ;  /* 0x000000000000781c */ /* 0x000fe20003f2e808 */
[----:B------:R-:W-:Y:S01]  /*216f0*/  IMAD.MOV.U32 R4, RZ, RZ, 0x1 ;  /* 0x00000001ff047424 */ /* 0x000fe200078e00ff */
[----:B------:R-:W-:-:S02]  /*21700*/  ULDC UR9, c[0x0][0x144] ;  /* 0x0000510000097ab9 */ /* 0x000fc40000000800 */
[----:B------:R-:W-:-:S03]  /*21710*/  UIMAD UR8, UR9, UR10, UR8 ;  /* 0x0000000a090872a4 */ /* 0x000fc6000f8e0208 */
[----:B------:R-:W-:Y:S02]  /*21720*/  ULDC UR9, c[0x0][0x148] ;  /* 0x0000520000097ab9 */ /* 0x000fe40000000800 */
[----:B------:R-:W-:-:S03]  /*21730*/  @UP0 UIMAD UR8, UR9, UR11, UR13 ;  /* 0x0000000b090802a4 */ /* 0x000fc6000f8e020d */
[----:B------:R-:W-:Y:S02]  /*21740*/  ULDC UR9, c[0x0][0x600] ;  /* 0x0001800000097ab9 */ /* 0x000fe40000000800 */
[----:B------:R-:W-:Y:S02]  /*21750*/  IMAD R13, R13, UR9, R10 ;  /* 0x000000090d0d7c24 */ /* 0x000fe4000f8e020a */
[----:B------:R-:W-:Y:S01]  /*21760*/  IMAD.U32 R3, RZ, RZ, UR8 ;  /* 0x00000008ff037e24 */ /* 0x000fe2000f8e00ff */
[----:B------:R-:W-:-:S03]  /*21770*/  ULDC UR8, c[0x0][0x610] ;  /* 0x0001840000087ab9 */ /* 0x000fc60000000800 */
[----:B------:R-:W-:-:S05]  /*21780*/  IMAD R2, R2, UR8, R3 ;  /* 0x0000000802027c24 */ /* 0x000fca000f8e0203 */
[----:B------:R-:W-:Y:S02]  /*21790*/  SEL R3, R13, R2, P0 ;  /* 0x000000020d037207 */ /* 0x000fe40000000000 */
[----:B------:R-:W-:-:S07]  /*217a0*/  SEL R2, R2, R13, P1 ;  /* 0x0000000d02027207 */ /* 0x000fce0000800000 */
.L_x_212:
[----:B------:R-:W-:Y:S05]  /*217b0*/  BSYNC B1 ;  /* 0x0000000000017941 */ /* 0x000fea0003800000 */
.L_x_211:
[----:B------:R-:W-:-:S13]  /*217c0*/  LOP3.LUT P0, RZ, R4, 0xff, RZ, 0xc0, !PT ;  /* 0x000000ff04ff7812 */ /* 0x000fda000780c0ff */
[----:B------:R-:W-:Y:S05]  /*217d0*/  @P0 BRA `(.L_x_215) ;  /* 0xfffffff4000c0947 */ /* 0x000fea000383ffff */
[----:B------:R-:W-:Y:S05]  /*217e0*/  BSYNC B0 ;  /* 0x0000000000007941 */ /* 0x000fea0003800000 */
.L_x_204:
[----:B------:R-:W-:-:S03]  /*217f0*/  UMOV UR8, 0xffffffff ;  /* 0xffffffff00087882 */ /* 0x000fc60000000000 */
[----:B------:R-:W-:Y:S05]  /*21800*/  BRA.DIV UR8, `(.L_x_216) ;  /* 0x0000000208d07947 */ /* 0x000fea000b800000 */
[----:B------:R-:W-:-:S13]  /*21810*/  ELECT P6, URZ, PT ;  /* 0x00000000003f782f */ /* 0x000fda00038c0000 */
.L_x_228:
[----:B------:R-:W-:Y:S04]  /*21820*/  BSSY B0, `(.L_x_217) ;  /* 0x000001a000007945 */ /* 0x000fe80003800000 */
[----:B------:R-:W-:Y:S05]  /*21830*/  @!P6 BRA `(.L_x_218) ;  /* 0x000000000060e947 */ /* 0x000fea0003800000 */
[----:B------:R-:W-:-:S04]  /*21840*/  ULOP3.LUT UR8, UR36, 0x2, URZ, 0xfc, !UPT ;  /* 0x0000000224087892 */ /* 0x000fc8000f8efc3f */
[----:B------:R-:W-:-:S06]  /*21850*/  UISETP.NE.AND UP0, UPT, UR8, 0x3, UPT ;  /* 0x000000030800788c */ /* 0x000fcc000bf05270 */
[----:B------:R-:W-:-:S13]  /*21860*/  PLOP3.LUT P0, PT, PT, PT, UP0, 0x80, 0x0 ;  /* 0x000000000000781c */ /* 0x000fda0003f0f008 */
[----:B------:R-:W-:Y:S05]  /*21870*/  @!P0 BRA `(.L_x_219) ;  /* 0x0000000000048947 */ /* 0x000fea0003800000 */
[----:B------:R-:W-:Y:S01]  /*21880*/  BPT.TRAP 0x1 ;  /* 0x000000040000795c */ /* 0x000fe20000300000 */
.L_x_219:
[----:B------:R-:W0:Y:S01]  /*21890*/  S2R R3, SR_CgaCtaId ;  /* 0x0000000000037919 */ /* 0x000e220000008800 */
[----:B------:R-:W-:-:S04]  /*218a0*/  MOV R2, 0x400 ;  /* 0x0000040000027802 */ /* 0x000fc80000000f00 */
[----:B0-----:R-:W-:Y:S02]  /*218b0*/  LEA R3, R3, R2, 0x18 ;  /* 0x0000000203037211 */ /* 0x001fe400078ec0ff */
[----:B------:R-:W-:-:S03]  /*218c0*/  SHF.L.U32 R2, R6, 0x1f, RZ ;  /* 0x0000001f06027819 */ /* 0x000fc600000006ff */
[----:B------:R-:W-:-:S04]  /*218d0*/  VIADD R3, R3, 0x10 ;  /* 0x0000001003037836 */ /* 0x000fc80000000000 */
[----:B------:R-:W-:-:S04]  /*218e0*/  IMAD R5, R0, 0x8, R3 ;  /* 0x0000000800057824 */ /* 0x000fc800078e0203 */
[----:B------:R-:W0:Y:S02]  /*218f0*/  SYNCS.PHASECHK.TRANS64.TRYWAIT P0, [R5+URZ], R2 ;  /* 0x00000002050075a7 */ /* 0x000e24000800017f */
[----:B0-----:R-:W-:Y:S05]  /*21900*/  @!P0 BRA `(.L_x_220) ;  /* 0x0000000000b08947 */ /* 0x001fea0003800000 */
.L_x_229:
[----:B------:R-:W-:-:S05]  /*21910*/  VIADD R0, R0, 0x1 ;  /* 0x0000000100007836 */ /* 0x000fca0000000000 */
[----:B------:R-:W-:-:S04]  /*21920*/  ISETP.NE.AND P0, PT, R0, 0x2, PT ;  /* 0x000000020000780c */ /* 0x000fc80003f05270 */
[----:B0-----:R-:W-:Y:S02]  /*21930*/  SEL R5, RZ, 0x1, P0 ;  /* 0x00000001ff057807 */ /* 0x001fe40000000000 */
[----:B------:R-:W-:Y:S02]  /*21940*/  SEL R0, R0, RZ, P0 ;  /* 0x000000ff00007207 */ /* 0x000fe40000000000 */
[----:B------:R-:W-:-:S03]  /*21950*/  LOP3.LUT R5, R6, R5, RZ, 0x3c, !PT ;  /* 0x0000000506057212 */ /* 0x000fc600078e3cff */
[----:B------:R-:W-:Y:S01]  /*21960*/  IMAD R3, R0, 0x8, R3 ;  /* 0x0000000800037824 */ /* 0x000fe200078e0203 */
[----:B------:R-:W-:-:S07]  /*21970*/  SHF.L.U32 R0, R5, 0x1f, RZ ;  /* 0x0000001f05007819 */ /* 0x000fce00000006ff */
.L_x_221:
[----:B0-----:R0:W1:Y:S02]  /*21980*/  SYNCS.PHASECHK.TRANS64.TRYWAIT P0, [R3+URZ], R0 ;  /* 0x00000000030075a7 */ /* 0x001064000800017f */
[----:B-1----:R-:W-:Y:S05]  /*21990*/  @!P0 NANOSLEEP.SYNCS 0x989680 ;  /* 0x009896800000895d */ /* 0x002fea0003900000 */
[----:B------:R-:W1:Y:S02]  /*219a0*/  @!P0 SYNCS.PHASECHK.TRANS64 P0, [R3+URZ], R0 ;  /* 0x00000000030085a7 */ /* 0x000e64000800007f */
[----:B-1----:R-:W-:Y:S05]  /*219b0*/  @!P0 BRA `(.L_x_221) ;  /* 0xfffffffc00f08947 */ /* 0x002fea000383ffff */
.L_x_218:
[----:B------:R-:W-:Y:S05]  /*219c0*/  BSYNC B0 ;  /* 0x0000000000007941 */ /* 0x000fea0003800000 */
.L_x_217:
[----:B------:R-:W-:Y:S05]  /*219d0*/  EXIT ;  /* 0x000000000000794d */ /* 0x000fea0003800000 */
.L_x_21:
[----:B--2---:R2:W4:Y:S02]  /*219e0*/  SYNCS.PHASECHK.TRANS64.TRYWAIT P1, [R3+URZ], R2 ;  /* 0x00000002030075a7 */ /* 0x004524000802017f */
[----:B----4-:R-:W-:Y:S05]  /*219f0*/  @!P1 NANOSLEEP.SYNCS 0x989680 ;  /* 0x009896800000995d */ /* 0x010fea0003900000 */
[----:B------:R-:W4:Y:S02]  /*21a00*/  @!P1 SYNCS.PHASECHK.TRANS64 P1, [R3+URZ], R2 ;  /* 0x00000002030095a7 */ /* 0x000f24000802007f */
[----:B----4-:R-:W-:Y:S05]  /*21a10*/  @!P1 BRA `(.L_x_21) ;  /* 0xfffffffc00f09947 */ /* 0x010fea000383ffff */
[----:B------:R-:W-:Y:S05]  /*21a20*/  BRA `(.L_x_20) ;  /* 0xfffffdfc00487947 */ /* 0x000fea000383ffff */
.L_x_26:
[----:B--2---:R2:W3:Y:S02]  /*21a30*/  SYNCS.PHASECHK.TRANS64.TRYWAIT P1, [R2+URZ], R3 ;  /* 0x00000003020075a7 */ /* 0x0044e4000802017f */
[----:B---3--:R-:W-:Y:S05]  /*21a40*/  @!P1 NANOSLEEP.SYNCS 0x989680 ;  /* 0x009896800000995d */ /* 0x008fea0003900000 */
[----:B------:R-:W3:Y:S02]  /*21a50*/  @!P1 SYNCS.PHASECHK.TRANS64 P1, [R2+URZ], R3 ;  /* 0x00000003020095a7 */ /* 0x000ee4000802007f */
[----:B---3--:R-:W-:Y:S05]  /*21a60*/  @!P1 BRA `(.L_x_26) ;  /* 0xfffffffc00f09947 */ /* 0x008fea000383ffff */
[----:B------:R-:W-:Y:S05]  /*21a70*/  BRA `(.L_x_25) ;  /* 0xfffffe5c00a87947 */ /* 0x000fea000383ffff */
.L_x_205:
[----:B------:R-:W-:Y:S01]  /*21a80*/  BSSY B1, `(.L_x_222) ;  /* 0x0000006000017945 */ /* 0x000fe20003800000 */
[----:B------:R-:W-:-:S07]  /*21a90*/  IMAD.MOV.U32 R15, RZ, RZ, -0x1 ;  /* 0xffffffffff0f7424 */ /* 0x000fce00078e00ff */
[----:B------:R-:W-:Y:S05]  /*21aa0*/  WARPSYNC.COLLECTIVE R15, `(.L_x_223) ;  /* 0x000000000f0c7348 */ /* 0x000fea0003c00000 */
[----:B------:R-:W-:Y:S02]  /*21ab0*/  ELECT P6, UR62, PT ;  /* 0x00000000003e782f */ /* 0x000fe400038c0000 */
[----:B------:R-:W-:Y:S01]  /*21ac0*/  MOV R14, UR62 ;  /* 0x0000003e000e7c02 */ /* 0x000fe20008000f00 */
[----:B------:R-:W-:Y:S10]  /*21ad0*/  ENDCOLLECTIVE ;  /* 0x000000000000791b */ /* 0x000ff40003800000 */
.L_x_223:
[----:B------:R-:W-:Y:S05]  /*21ae0*/  BSYNC B1 ;  /* 0x0000000000017941 */ /* 0x000fea0003800000 */
.L_x_222:
[----:B------:R-:W-:Y:S05]  /*21af0*/  BRA `(.L_x_224) ;  /* 0xfffffff000507947 */ /* 0x000fea000383ffff */
.L_x_208:
[----:B0-----:R0:W1:Y:S02]  /*21b00*/  SYNCS.PHASECHK.TRANS64.TRYWAIT P0, [R15+URZ+0x10], R12 ;  /* 0x0000100c0f0075a7 */ /* 0x001064000800017f */
[----:B-1----:R-:W-:Y:S05]  /*21b10*/  @!P0 NANOSLEEP.SYNCS 0x989680 ;  /* 0x009896800000895d */ /* 0x002fea0003900000 */
[----:B------:R-:W1:Y:S02]  /*21b20*/  @!P0 SYNCS.PHASECHK.TRANS64 P0, [R15+URZ+0x10], R12 ;  /* 0x0000100c0f0085a7 */ /* 0x000e64000800007f */
[----:B-1----:R-:W-:Y:S05]  /*21b30*/  @!P0 BRA `(.L_x_208) ;  /* 0xfffffffc00f08947 */ /* 0x002fea000383ffff */
[----:B------:R-:W-:Y:S05]  /*21b40*/  BRA `(.L_x_225) ;  /* 0xfffffff000847947 */ /* 0x000fea000383ffff */
.L_x_216:
[----:B------:R-:W-:Y:S01]  /*21b50*/  BSSY B0, `(.L_x_226) ;  /* 0x0000006000007945 */ /* 0x000fe20003800000 */
[----:B------:R-:W-:-:S07]  /*21b60*/  IMAD.MOV.U32 R15, RZ, RZ, -0x1 ;  /* 0xffffffffff0f7424 */ /* 0x000fce00078e00ff */
[----:B------:R-:W-:Y:S05]  /*21b70*/  WARPSYNC.COLLECTIVE R15, `(.L_x_227) ;  /* 0x000000000f0c7348 */ /* 0x000fea0003c00000 */
[----:B------:R-:W-:Y:S02]  /*21b80*/  ELECT P6, UR62, PT ;  /* 0x00000000003e782f */ /* 0x000fe400038c0000 */
[----:B------:R-:W-:Y:S01]  /*21b90*/  MOV R14, UR62 ;  /* 0x0000003e000e7c02 */ /* 0x000fe20008000f00 */
[----:B------:R-:W-:Y:S10]  /*21ba0*/  ENDCOLLECTIVE ;  /* 0x000000000000791b */ /* 0x000ff40003800000 */
.L_x_227:
[----:B------:R-:W-:Y:S05]  /*21bb0*/  BSYNC B0 ;  /* 0x0000000000007941 */ /* 0x000fea0003800000 */
.L_x_226:
[----:B------:R-:W-:Y:S05]  /*21bc0*/  BRA `(.L_x_228) ;  /* 0xfffffffc00147947 */ /* 0x000fea000383ffff */
.L_x_220:
[----:B0-----:R0:W1:Y:S02]  /*21bd0*/  SYNCS.PHASECHK.TRANS64.TRYWAIT P0, [R5+URZ], R2 ;  /* 0x00000002050075a7 */ /* 0x001064000800017f */
[----:B-1----:R-:W-:Y:S05]  /*21be0*/  @!P0 NANOSLEEP.SYNCS 0x989680 ;  /* 0x009896800000895d */ /* 0x002fea0003900000 */
[----:B------:R-:W1:Y:S02]  /*21bf0*/  @!P0 SYNCS.PHASECHK.TRANS64 P0, [R5+URZ], R2 ;  /* 0x00000002050085a7 */ /* 0x000e64000800007f */
[----:B-1----:R-:W-:Y:S05]  /*21c00*/  @!P0 BRA `(.L_x_220) ;  /* 0xfffffffc00f08947 */ /* 0x002fea000383ffff */
[----:B------:R-:W-:Y:S05]  /*21c10*/  BRA `(.L_x_229) ;  /* 0xfffffffc003c7947 */ /* 0x000fea000383ffff */
.L_x_230:
[----:B------:R-:W-:-:S00]  /*21c20*/  BRA `(.L_x_230) ;  /* 0xfffffffc00fc7947 */ /* 0x000fc0000383ffff */
[----:B------:R-:W-:-:S00]  /*21c30*/  NOP ;  /* 0x0000000000007918 */ /* 0x000fc00000000000 */
        /* <DEDUP_REMOVED lines=12> */
.L_x_231:


//--------------------- .nv.global.init           --------------------------
	.section	.nv.global.init,"aw",@progbits
.nv.global.init:
	.type		$str$22,@object
	.size		$str$22,($str$23 - $str$22)
$str$22:
        /*0000*/ 	.byte	0x6b, 0x5f, 0x74, 0x69, 0x6c, 0x65, 0x5f, 0x63, 0x6f, 0x75, 0x6e, 0x74, 0x20, 0x3e, 0x3d, 0x20
        /*0010*/ 	.byte	0x31, 0x00
	.type		$str$23,@object
	.size		$str$23,(__unnamed_1 - $str$23)
$str$23:
        /*0012*/ 	.byte	0x2f, 0x74, 0x6d, 0x70, 0x2f, 0x63, 0x75, 0x74, 0x6c, 0x61, 0x73, 0x73, 0x5f, 0x73, 0x77, 0x65
        /*0022*/ 	.byte	0x65, 0x70, 0x5f, 0x73, 0x72, 0x63, 0x2f, 0x69, 0x6e, 0x63, 0x6c, 0x75, 0x64, 0x65, 0x2f, 0x63
        /*0032*/ 	.byte	0x75, 0x74, 0x6c, 0x61, 0x73, 0x73, 0x2f, 0x67, 0x65, 0x6d, 0x6d, 0x2f, 0x63, 0x6f, 0x6c, 0x6c
        /*0042*/ 	.byte	0x65, 0x63, 0x74, 0x69, 0x76, 0x65, 0x2f, 0x73, 0x6d, 0x39, 0x30, 0x5f, 0x6d, 0x6d, 0x61, 0x5f
        /*0052*/ 	.byte	0x74, 0x6d, 0x61, 0x5f, 0x67, 0x6d, 0x6d, 0x61, 0x5f, 0x73, 0x73, 0x5f, 0x77, 0x61, 0x72, 0x70
        /*0062*/ 	.byte	0x73, 0x70, 0x65, 0x63, 0x69, 0x61, 0x6c, 0x69, 0x7a, 0x65, 0x64, 0x2e, 0x68, 0x70, 0x70, 0x00
	.type		__unnamed_1,@object
	.size		__unnamed_1,(.L_0 - __unnamed_1)
__unnamed_1:
        /* <DEDUP_REMOVED lines=173> */
        /*0b42*/ 	.byte	0x75, 0x74, 0x65, 0x3a, 0x3a, 0x69, 0x64, 0x65, 0x6e, 0x74, 0x69, 0x74, 0x79, 0x5d, 0x00
.L_0:


//--------------------- .nv.shared._ZN7cutlass13device_kernelINS_4gemm6kernel13GemmUniversalIN4cute5tupleIJiiiiEEENS1_10collective13CollectiveMmaINS1_34MainloopSm90TmaGmmaWarpSpecializedILi2ENS5_IJNS4_1CILi2EEENSA_ILi1EEESC_EEENS1_35KernelTmaWarpSpecializedCooperativeEEENS5_IJNSA_ILi512EEENSA_ILi160EEENSA_ILi128EEEEEEaNS5_IJlSC_lEEEaSK_NS4_8TiledMMAINS4_8MMA_AtomIJNS4_4SM904GMMA26MMA_64x32x32_S32S8S8_SS_TNEEEENS4_6LayoutISD_NS5_IJSC_NSA_ILi0EEESS_EEEEENS5_IJNS4_10UnderscoreESV_SV_EEEEENS4_13SM90_TMA_LOADENS4_14ComposedLayoutINS4_7SwizzleILi3ELi4ELi3EEENS4_18smem_ptr_flag_bitsILi8EEENSR_INS5_IJNSA_ILi8EEESI_EEENS5_IJSI_SC_EEEEEEEvNS4_8identityENS4_23SM90_TMA_LOAD_MULTICASTES18_vS19_EENS_8epilogue10collective6detail29Sm90TmaWarpSpecializedAdapterINS1D_15DefaultEpilogueIaSK_SK_NS1C_6thread17LinearCombinationIaLi1EiiLNS1H_9ScaleType4KindE0ELNS_15FloatRoundStyleE2EaEENS1_15EpilogueDefaultEEEEEvvEEEEvNT_6ParamsE --------------------------
	.section	.nv.shared._ZN7cutlass13device_kernelINS_4gemm6kernel13GemmUniversalIN4cute5tupleIJiiiiEEENS1_10collective13CollectiveMmaINS1_34MainloopSm90TmaGmmaWarpSpecializedILi2ENS5_IJNS4_1CILi2EEENSA_ILi1EEESC_EEENS1_35KernelTmaWarpSpecializedCooperativeEEENS5_IJNSA_ILi512EEENSA_ILi160EEENSA_ILi128EEEEEEaNS5_IJlSC_lEEEaSK_NS4_8TiledMMAINS4_8MMA_AtomIJNS4_4SM904GMMA26MMA_64x32x32_S32S8S8_SS_TNEEEENS4_6LayoutISD_NS5_IJSC_NSA_ILi0EEESS_EEEEENS5_IJNS4_10UnderscoreESV_SV_EEEEENS4_13SM90_TMA_LOADENS4_14ComposedLayoutINS4_7SwizzleILi3ELi4ELi3EEENS4_18smem_ptr_flag_bitsILi8EEENSR_INS5_IJNSA_ILi8EEESI_EEENS5_IJSI_SC_EEEEEEEvNS4_8identityENS4_23SM90_TMA_LOAD_MULTICASTES18_vS19_EENS_8epilogue10collective6detail29Sm90TmaWarpSpecializedAdapterINS1D_15DefaultEpilogueIaSK_SK_NS1C_6thread17LinearCombinationIaLi1EiiLNS1H_9ScaleType4KindE0ELNS_15FloatRoundStyleE2EaEENS1_15EpilogueDefaultEEEEEvvEEEEvNT_6ParamsE,"aw",@nobits
	.sectionflags	@""
	.align	16
	.zero		1024


//--------------------- .nv.shared.reserved.0     --------------------------
	.section	.nv.shared.reserved.0,"aw",@nobits
	.weak		__nv_reservedSMEM_offset_0_alias
	.size		__nv_reservedSMEM_offset_0_alias, 0, 0
	.other		__nv_reservedSMEM_offset_0_alias,@"STO_CUDA_RESERVED_SHARED STV_DEFAULT"
__nv_reservedSMEM_offset_0_alias:
	.zero		0


//--------------------- .nv.global                --------------------------
	.section	.nv.global,"aw",@nobits
.nv.global:
	.type		_ZN40_INTERNAL_5b7a0a24_4_k_cu_19a40a28_131784cute1_E,@object
	.size		_ZN40_INTERNAL_5b7a0a24_4_k_cu_19a40a28_131784cute1_E,(_ZN40_INTERNAL_5b7a0a24_4_k_cu_19a40a28_131784cuda3std3__45__cpo6cbeginE - _ZN40_INTERNAL_5b7a0a24_4_k_cu_19a40a28_131784cute1_E)
_ZN40_INTERNAL_5b7a0a24_4_k_cu_19a40a28_131784cute1_E:
	.zero		1
	.type		_ZN40_INTERNAL_5b7a0a24_4_k_cu_19a40a28_131784cuda3std3__45__cpo6cbeginE,@object
	.size		_ZN40_INTERNAL_5b7a0a24_4_k_cu_19a40a28_131784cuda3std3__45__cpo6cbeginE,(_ZN40_INTERNAL_5b7a0a24_4_k_cu_19a40a28_131784cuda3std3__48in_placeE - _ZN40_INTERNAL_5b7a0a24_4_k_cu_19a40a28_131784cuda3std3__45__cpo6cbeginE)
_ZN40_INTERNAL_5b7a0a24_4_k_cu_19a40a28_131784cuda3std3__45__cpo6cbeginE:
	.zero		1
	.type		_ZN40_INTERNAL_5b7a0a24_4_k_cu_19a40a28_131784cuda3std3__48in_placeE,@object
	.size		_ZN40_INTERNAL_5b7a0a24_4_k_cu_19a40a28_131784cuda3std3__48in_placeE,(_ZN40_INTERNAL_5b7a0a24_4_k_cu_19a40a28_131784cuda3std6ranges3__45__cpo9iter_moveE - _ZN40_INTERNAL_5b7a0a24_4_k_cu_19a40a28_131784cuda3std3__48in_placeE)
_ZN40_INTERNAL_5b7a0a24_4_k_cu_19a40a28_131784cuda3std3__48in_placeE:
	.zero		1
	.type		_ZN40_INTERNAL_5b7a0a24_4_k_cu_19a40a28_131784cuda3std6ranges3__45__cpo9iter_moveE,@object
	.size		_ZN40_INTERNAL_5b7a0a24_4_k_cu_19a40a28_131784cuda3std6ranges3__45__cpo9iter_moveE,(_ZN40_INTERNAL_5b7a0a24_4_k_cu_19a40a28_131784cuda3std3__45__cpo5beginE - _ZN40_INTERNAL_5b7a0a24_4_k_cu_19a40a28_131784cuda3std6ranges3__45__cpo9iter_moveE)
_ZN40_INTERNAL_5b7a0a24_4_k_cu_19a40a28_131784cuda3std6ranges3__45__cpo9iter_moveE:
	.zero		1
	.type		_ZN40_INTERNAL_5b7a0a24_4_k_cu_19a40a28_131784cuda3std3__45__cpo5beginE,@object
	.size		_ZN40_INTERNAL_5b7a0a24_4_k_cu_19a40a28_131784cuda3std3__45__cpo5beginE,(_ZN40_INTERNAL_5b7a0a24_4_k_cu_19a40a28_131784cuda3std3__442_GLOBAL__N__5b7a0a24_4_k_cu_19a40a28_131786ignoreE - _ZN40_INTERNAL_5b7a0a24_4_k_cu_19a40a28_131784cuda3std3__45__cpo5beginE)
_ZN40_INTERNAL_5b7a0a24_4_k_cu_19a40a28_131784cuda3std3__45__cpo5beginE:
	.zero		1
	.type		_ZN40_INTERNAL_5b7a0a24_4_k_cu_19a40a28_131784cuda3std3__442_GLOBAL__N__5b7a0a24_4_k_cu_19a40a28_131786ignoreE,@object
	.size		_ZN40_INTERNAL_5b7a0a24_4_k_cu_19a40a28_131784cuda3std3__442_GLOBAL__N__5b7a0a24_4_k_cu_19a40a28_131786ignoreE,(_ZN40_INTERNAL_5b7a0a24_4_k_cu_19a40a28_131784cute7productE - _ZN40_INTERNAL_5b7a0a24_4_k_cu_19a40a28_131784cuda3std3__442_GLOBAL__N__5b7a0a24_4_k_cu_19a40a28_131786ignoreE)
_ZN40_INTERNAL_5b7a0a24_4_k_cu_19a40a28_131784cuda3std3__442_GLOBAL__N__5b7a0a24_4_k_cu_19a40a28_131786ignoreE:
	.zero		1
	.type		_ZN40_INTERNAL_5b7a0a24_4_k_cu_19a40a28_131784cute7productE,@object
	.size		_ZN40_INTERNAL_5b7a0a24_4_k_cu_19a40a28_131784cute7productE,(_ZN40_INTERNAL_5b7a0a24_4_k_cu_19a40a28_131784cuda3std3__45__cpo3endE - _ZN40_INTERNAL_5b7a0a24_4_k_cu_19a40a28_131784cute7productE)
_ZN40_INTERNAL_5b7a0a24_4_k_cu_19a40a28_131784cute7productE:
	.zero		1
	.type		_ZN40_INTERNAL_5b7a0a24_4_k_cu_19a40a28_131784cuda3std3__45__cpo3endE,@object
	.size		_ZN40_INTERNAL_5b7a0a24_4_k_cu_19a40a28_131784cuda3std3__45__cpo3endE,(_ZN40_INTERNAL_5b7a0a24_4_k_cu_19a40a28_131784cuda3std3__419piecewise_constructE - _ZN40_INTERNAL_5b7a0a24_4_k_cu_19a40a28_131784cuda3std3__45__cpo3endE)
_ZN40_INTERNAL_5b7a0a24_4_k_cu_19a40a28_131784cuda3std3__45__cpo3endE:
	.zero		1
	.type		_ZN40_INTERNAL_5b7a0a24_4_k_cu_19a40a28_131784cuda3std3__419piecewise_constructE,@object
	.size		_ZN40_INTERNAL_5b7a0a24_4_k_cu_19a40a28_131784cuda3std3__419piecewise_constructE,(_ZN40_INTERNAL_5b7a0a24_4_k_cu_19a40a28_131784cuda3std3__45__cpo4cendE - _ZN40_INTERNAL_5b7a0a24_4_k_cu_19a40a28_131784cuda3std3__419piecewise_constructE)
_ZN40_INTERNAL_5b7a0a24_4_k_cu_19a40a28_131784cuda3std3__419piecewise_constructE:
	.zero		1
	.type		_ZN40_INTERNAL_5b7a0a24_4_k_cu_19a40a28_131784cuda3std3__45__cpo4cendE,@object
	.size		_ZN40_INTERNAL_5b7a0a24_4_k_cu_19a40a28_131784cuda3std3__45__cpo4cendE,(_ZN40_INTERNAL_5b7a0a24_4_k_cu_19a40a28_131784cuda3std6ranges3__45__cpo4swapE - _ZN40_INTERNAL_5b7a0a24_4_k_cu_19a40a28_131784cuda3std3__45__cpo4cendE)
_ZN40_INTERNAL_5b7a0a24_4_k_cu_19a40a28_131784cuda3std3__45__cpo4cendE:
	.zero		1
	.type		_ZN40_INTERNAL_5b7a0a24_4_k_cu_19a40a28_131784cuda3std6ranges3__45__cpo4swapE,@object
	.size		_ZN40_INTERNAL_5b7a0a24_4_k_cu_19a40a28_131784cuda3std6ranges3__45__cpo4swapE,(.L_8 - _ZN40_INTERNAL_5b7a0a24_4_k_cu_19a40a28_131784cuda3std6ranges3__45__cpo4swapE)
_ZN40_INTERNAL_5b7a0a24_4_k_cu_19a40a28_131784cuda3std6ranges3__45__cpo4swapE:
	.zero		1
.L_8:


//--------------------- .nv.constant0._ZN7cutlass13device_kernelINS_4gemm6kernel13GemmUniversalIN4cute5tupleIJiiiiEEENS1_10collective13CollectiveMmaINS1_34MainloopSm90TmaGmmaWarpSpecializedILi2ENS5_IJNS4_1CILi2EEENSA_ILi1EEESC_EEENS1_35KernelTmaWarpSpecializedCooperativeEEENS5_IJNSA_ILi512EEENSA_ILi160EEENSA_ILi128EEEEEEaNS5_IJlSC_lEEEaSK_NS4_8TiledMMAINS4_8MMA_AtomIJNS4_4SM904GMMA26MMA_64x32x32_S32S8S8_SS_TNEEEENS4_6LayoutISD_NS5_IJSC_NSA_ILi0EEESS_EEEEENS5_IJNS4_10UnderscoreESV_SV_EEEEENS4_13SM90_TMA_LOADENS4_14ComposedLayoutINS4_7SwizzleILi3ELi4ELi3EEENS4_18smem_ptr_flag_bitsILi8EEENSR_INS5_IJNSA_ILi8EEESI_EEENS5_IJSI_SC_EEEEEEEvNS4_8identityENS4_23SM90_TMA_LOAD_MULTICASTES18_vS19_EENS_8epilogue10collective6detail29Sm90TmaWarpSpecializedAdapterINS1D_15DefaultEpilogueIaSK_SK_NS1C_6thread17LinearCombinationIaLi1EiiLNS1H_9ScaleType4KindE0ELNS_15FloatRoundStyleE2EaEENS1_15EpilogueDefaultEEEEEvvEEEEvNT_6ParamsE --------------------------
	.section	.nv.constant0._ZN7cutlass13device_kernelINS_4gemm6kernel13GemmUniversalIN4cute5tupleIJiiiiEEENS1_10collective13CollectiveMmaINS1_34MainloopSm90TmaGmmaWarpSpecializedILi2ENS5_IJNS4_1CILi2EEENSA_ILi1EEESC_EEENS1_35KernelTmaWarpSpecializedCooperativeEEENS5_IJNSA_ILi512EEENSA_ILi160EEENSA_ILi128EEEEEEaNS5_IJlSC_lEEEaSK_NS4_8TiledMMAINS4_8MMA_AtomIJNS4_4SM904GMMA26MMA_64x32x32_S32S8S8_SS_TNEEEENS4_6LayoutISD_NS5_IJSC_NSA_ILi0EEESS_EEEEENS5_IJNS4_10UnderscoreESV_SV_EEEEENS4_13SM90_TMA_LOADENS4_14ComposedLayoutINS4_7SwizzleILi3ELi4ELi3EEENS4_18smem_ptr_flag_bitsILi8EEENSR_INS5_IJNSA_ILi8EEESI_EEENS5_IJSI_SC_EEEEEEEvNS4_8identityENS4_23SM90_TMA_LOAD_MULTICASTES18_vS19_EENS_8epilogue10collective6detail29Sm90TmaWarpSpecializedAdapterINS1D_15DefaultEpilogueIaSK_SK_NS1C_6thread17LinearCombinationIaLi1EiiLNS1H_9ScaleType4KindE0ELNS_15FloatRoundStyleE2EaEENS1_15EpilogueDefaultEEEEEvvEEEEvNT_6ParamsE,"a",@progbits
	.sectionflags	@""
	.align	4
.nv.constant0._ZN7cutlass13device_kernelINS_4gemm6kernel13GemmUniversalIN4cute5tupleIJiiiiEEENS1_10collective13CollectiveMmaINS1_34MainloopSm90TmaGmmaWarpSpecializedILi2ENS5_IJNS4_1CILi2EEENSA_ILi1EEESC_EEENS1_35KernelTmaWarpSpecializedCooperativeEEENS5_IJNSA_ILi512EEENSA_ILi160EEENSA_ILi128EEEEEEaNS5_IJlSC_lEEEaSK_NS4_8TiledMMAINS4_8MMA_AtomIJNS4_4SM904GMMA26MMA_64x32x32_S32S8S8_SS_TNEEEENS4_6LayoutISD_NS5_IJSC_NSA_ILi0EEESS_EEEEENS5_IJNS4_10UnderscoreESV_SV_EEEEENS4_13SM90_TMA_LOADENS4_14ComposedLayoutINS4_7SwizzleILi3ELi4ELi3EEENS4_18smem_ptr_flag_bitsILi8EEENSR_INS5_IJNSA_ILi8EEESI_EEENS5_IJSI_SC_EEEEEEEvNS4_8identityENS4_23SM90_TMA_LOAD_MULTICASTES18_vS19_EENS_8epilogue10collective6detail29Sm90TmaWarpSpecializedAdapterINS1D_15DefaultEpilogueIaSK_SK_NS1C_6thread17LinearCombinationIaLi1EiiLNS1H_9ScaleType4KindE0ELNS_15FloatRoundStyleE2EaEENS1_15EpilogueDefaultEEEEEvvEEEEvNT_6ParamsE:
	.zero		1664


//--------------------- SYMBOLS --------------------------

	.type		.nv.reservedSmem.offset0,@object
	.size		.nv.reservedSmem.offset0,0x4
	.type		__assertfail,@function
